//
// Generated by NVIDIA NVVM Compiler
//
// Compiler Build ID: CL-36424714
// Cuda compilation tools, release 13.0, V13.0.88
// Based on NVVM 20.0.0
//

.version 9.0
.target sm_100
.address_size 64

	// .globl	_Z15find_max_kernelPKfPfi
// _ZZ15find_max_kernelPKfPfiE10shared_max has been demoted
// _ZZ17reduce_max_kernelPfS_iE10shared_max has been demoted
// _ZZ28quantize_fp32_to_int8_kernelPKfPaPfiE10shared_max has been demoted
// _ZZ34flash_attention_int8_decode_kernelPKaS0_S0_PffffiifE3s_Q has been demoted
// _ZZ34flash_attention_int8_decode_kernelPKaS0_S0_PffffiifE5s_max has been demoted
// _ZZ34flash_attention_int8_decode_kernelPKaS0_S0_PffffiifE5s_sum has been demoted
// _ZZ39flash_attention_int8_decode_wmma_kernelPKaS0_S0_PffffiifE11s_block_max has been demoted
// _ZZ39flash_attention_int8_decode_wmma_kernelPKaS0_S0_PffffiifE11s_block_sum has been demoted
// _ZZ39flash_attention_int8_decode_dp4a_kernelPKaS0_S0_PffffiifE9s_max_sum has been demoted
// _ZZ47flash_attention_int8_decode_batched_wmma_kernelPKaS0_S0_PffffiiifE5s_max has been demoted
// _ZZ47flash_attention_int8_decode_batched_wmma_kernelPKaS0_S0_PffffiiifE5s_sum has been demoted
// _ZZ21attention_fp32_kernelE5s_max has been demoted
// _ZZ21attention_fp32_kernelE5s_sum has been demoted
.extern .shared .align 16 .b8 smem[];
.extern .shared .align 16 .b8 shared_mem[];
.extern .shared .align 16 .b8 smem$1[];

.visible .entry _Z15find_max_kernelPKfPfi(
	.param .u64 .ptr .align 1 _Z15find_max_kernelPKfPfi_param_0,
	.param .u64 .ptr .align 1 _Z15find_max_kernelPKfPfi_param_1,
	.param .u32 _Z15find_max_kernelPKfPfi_param_2
)
{
	.reg .pred 	%p<9>;
	.reg .b32 	%r<21>;
	.reg .b32 	%f<14>;
	.reg .b64 	%rd<9>;
	// demoted variable
	.shared .align 4 .b8 _ZZ15find_max_kernelPKfPfiE10shared_max[1024];
	ld.param.u64 	%rd2, [_Z15find_max_kernelPKfPfi_param_0];
	ld.param.u64 	%rd3, [_Z15find_max_kernelPKfPfi_param_1];
	ld.param.u32 	%r11, [_Z15find_max_kernelPKfPfi_param_2];
	mov.u32 	%r1, %tid.x;
	mov.u32 	%r2, %ctaid.x;
	mov.u32 	%r3, %ntid.x;
	mad.lo.s32 	%r19, %r2, %r3, %r1;
	setp.ge.s32 	%p1, %r19, %r11;
	mov.f32 	%f13, 0f00000000;
	@%p1 bra 	$L__BB0_3;
	mov.u32 	%r12, %nctaid.x;
	mul.lo.s32 	%r5, %r12, %r3;
	cvta.to.global.u64 	%rd1, %rd2;
	mov.f32 	%f13, 0f00000000;
$L__BB0_2:
	mul.wide.s32 	%rd4, %r19, 4;
	add.s64 	%rd5, %rd1, %rd4;
	ld.global.nc.f32 	%f6, [%rd5];
	abs.f32 	%f7, %f6;
	max.f32 	%f13, %f13, %f7;
	add.s32 	%r19, %r19, %r5;
	setp.lt.s32 	%p2, %r19, %r11;
	@%p2 bra 	$L__BB0_2;
$L__BB0_3:
	shl.b32 	%r13, %r1, 2;
	mov.u32 	%r14, _ZZ15find_max_kernelPKfPfiE10shared_max;
	add.s32 	%r8, %r14, %r13;
	st.shared.f32 	[%r8], %f13;
	bar.sync 	0;
	setp.lt.u32 	%p3, %r3, 2;
	@%p3 bra 	$L__BB0_8;
	mov.u32 	%r20, %r3;
$L__BB0_5:
	shr.u32 	%r10, %r20, 1;
	setp.ge.u32 	%p4, %r1, %r10;
	add.s32 	%r16, %r10, %r1;
	setp.ge.u32 	%p5, %r16, %r3;
	or.pred  	%p6, %p4, %p5;
	@%p6 bra 	$L__BB0_7;
	ld.shared.f32 	%f8, [%r8];
	shl.b32 	%r17, %r10, 2;
	add.s32 	%r18, %r8, %r17;
	ld.shared.f32 	%f9, [%r18];
	max.f32 	%f10, %f8, %f9;
	st.shared.f32 	[%r8], %f10;
$L__BB0_7:
	bar.sync 	0;
	setp.gt.u32 	%p7, %r20, 3;
	mov.u32 	%r20, %r10;
	@%p7 bra 	$L__BB0_5;
$L__BB0_8:
	setp.ne.s32 	%p8, %r1, 0;
	@%p8 bra 	$L__BB0_10;
	ld.shared.f32 	%f11, [_ZZ15find_max_kernelPKfPfiE10shared_max];
	cvta.to.global.u64 	%rd6, %rd3;
	mul.wide.u32 	%rd7, %r2, 4;
	add.s64 	%rd8, %rd6, %rd7;
	st.global.f32 	[%rd8], %f11;
$L__BB0_10:
	ret;

}
	// .globl	_Z17reduce_max_kernelPfS_i
.visible .entry _Z17reduce_max_kernelPfS_i(
	.param .u64 .ptr .align 1 _Z17reduce_max_kernelPfS_i_param_0,
	.param .u64 .ptr .align 1 _Z17reduce_max_kernelPfS_i_param_1,
	.param .u32 _Z17reduce_max_kernelPfS_i_param_2
)
{
	.reg .pred 	%p<9>;
	.reg .b32 	%r<18>;
	.reg .b32 	%f<13>;
	.reg .b64 	%rd<7>;
	// demoted variable
	.shared .align 4 .b8 _ZZ17reduce_max_kernelPfS_iE10shared_max[1024];
	ld.param.u64 	%rd2, [_Z17reduce_max_kernelPfS_i_param_0];
	ld.param.u64 	%rd3, [_Z17reduce_max_kernelPfS_i_param_1];
	ld.param.u32 	%r9, [_Z17reduce_max_kernelPfS_i_param_2];
	mov.u32 	%r1, %tid.x;
	setp.ge.s32 	%p1, %r1, %r9;
	mov.f32 	%f12, 0f00000000;
	@%p1 bra 	$L__BB1_3;
	mov.u32 	%r2, %ntid.x;
	cvta.to.global.u64 	%rd1, %rd2;
	mov.f32 	%f12, 0f00000000;
	mov.u32 	%r16, %r1;
$L__BB1_2:
	mul.wide.s32 	%rd4, %r16, 4;
	add.s64 	%rd5, %rd1, %rd4;
	ld.global.nc.f32 	%f6, [%rd5];
	max.f32 	%f12, %f12, %f6;
	add.s32 	%r16, %r16, %r2;
	setp.lt.s32 	%p2, %r16, %r9;
	@%p2 bra 	$L__BB1_2;
$L__BB1_3:
	shl.b32 	%r10, %r1, 2;
	mov.u32 	%r11, _ZZ17reduce_max_kernelPfS_iE10shared_max;
	add.s32 	%r5, %r11, %r10;
	st.shared.f32 	[%r5], %f12;
	bar.sync 	0;
	mov.u32 	%r6, %ntid.x;
	setp.lt.u32 	%p3, %r6, 2;
	@%p3 bra 	$L__BB1_8;
	mov.u32 	%r17, %r6;
$L__BB1_5:
	shr.u32 	%r8, %r17, 1;
	setp.ge.u32 	%p4, %r1, %r8;
	add.s32 	%r13, %r8, %r1;
	setp.ge.u32 	%p5, %r13, %r6;
	or.pred  	%p6, %p4, %p5;
	@%p6 bra 	$L__BB1_7;
	ld.shared.f32 	%f7, [%r5];
	shl.b32 	%r14, %r8, 2;
	add.s32 	%r15, %r5, %r14;
	ld.shared.f32 	%f8, [%r15];
	max.f32 	%f9, %f7, %f8;
	st.shared.f32 	[%r5], %f9;
$L__BB1_7:
	bar.sync 	0;
	setp.gt.u32 	%p7, %r17, 3;
	mov.u32 	%r17, %r8;
	@%p7 bra 	$L__BB1_5;
$L__BB1_8:
	setp.ne.s32 	%p8, %r1, 0;
	@%p8 bra 	$L__BB1_10;
	ld.shared.f32 	%f10, [_ZZ17reduce_max_kernelPfS_iE10shared_max];
	cvta.to.global.u64 	%rd6, %rd3;
	st.global.f32 	[%rd6], %f10;
$L__BB1_10:
	ret;

}
	// .globl	_Z15quantize_kernelPKfPafi
.visible .entry _Z15quantize_kernelPKfPafi(
	.param .u64 .ptr .align 1 _Z15quantize_kernelPKfPafi_param_0,
	.param .u64 .ptr .align 1 _Z15quantize_kernelPKfPafi_param_1,
	.param .f32 _Z15quantize_kernelPKfPafi_param_2,
	.param .u32 _Z15quantize_kernelPKfPafi_param_3
)
{
	.reg .pred 	%p<4>;
	.reg .b32 	%r<12>;
	.reg .b32 	%f<10>;
	.reg .b64 	%rd<9>;

	ld.param.u64 	%rd3, [_Z15quantize_kernelPKfPafi_param_0];
	ld.param.u64 	%rd4, [_Z15quantize_kernelPKfPafi_param_1];
	ld.param.f32 	%f2, [_Z15quantize_kernelPKfPafi_param_2];
	ld.param.u32 	%r6, [_Z15quantize_kernelPKfPafi_param_3];
	mov.u32 	%r7, %ctaid.x;
	mov.u32 	%r1, %ntid.x;
	mov.u32 	%r8, %tid.x;
	mad.lo.s32 	%r11, %r7, %r1, %r8;
	setp.ge.s32 	%p1, %r11, %r6;
	@%p1 bra 	$L__BB2_3;
	mov.u32 	%r9, %nctaid.x;
	mul.lo.s32 	%r3, %r9, %r1;
	mov.f32 	%f3, 0f42FE0000;
	div.rn.f32 	%f4, %f3, %f2;
	setp.gt.f32 	%p2, %f2, 0f00000000;
	selp.f32 	%f1, %f4, 0f3F800000, %p2;
	cvta.to.global.u64 	%rd1, %rd3;
	cvta.to.global.u64 	%rd2, %rd4;
$L__BB2_2:
	cvt.s64.s32 	%rd5, %r11;
	mul.wide.s32 	%rd6, %r11, 4;
	add.s64 	%rd7, %rd1, %rd6;
	ld.global.nc.f32 	%f5, [%rd7];
	mul.f32 	%f6, %f1, %f5;
	max.f32 	%f7, %f6, 0fC2FE0000;
	min.f32 	%f8, %f7, 0f42FE0000;
	cvt.rni.f32.f32 	%f9, %f8;
	cvt.rzi.s32.f32 	%r10, %f9;
	add.s64 	%rd8, %rd2, %rd5;
	st.global.u8 	[%rd8], %r10;
	add.s32 	%r11, %r11, %r3;
	setp.lt.s32 	%p3, %r11, %r6;
	@%p3 bra 	$L__BB2_2;
$L__BB2_3:
	ret;

}
	// .globl	_Z28quantize_fp32_to_int8_kernelPKfPaPfi
.visible .entry _Z28quantize_fp32_to_int8_kernelPKfPaPfi(
	.param .u64 .ptr .align 1 _Z28quantize_fp32_to_int8_kernelPKfPaPfi_param_0,
	.param .u64 .ptr .align 1 _Z28quantize_fp32_to_int8_kernelPKfPaPfi_param_1,
	.param .u64 .ptr .align 1 _Z28quantize_fp32_to_int8_kernelPKfPaPfi_param_2,
	.param .u32 _Z28quantize_fp32_to_int8_kernelPKfPaPfi_param_3
)
{
	.reg .pred 	%p<12>;
	.reg .b32 	%r<23>;
	.reg .b32 	%f<23>;
	.reg .b64 	%rd<13>;
	// demoted variable
	.shared .align 4 .b8 _ZZ28quantize_fp32_to_int8_kernelPKfPaPfiE10shared_max[1024];
	ld.param.u64 	%rd5, [_Z28quantize_fp32_to_int8_kernelPKfPaPfi_param_0];
	ld.param.u64 	%rd3, [_Z28quantize_fp32_to_int8_kernelPKfPaPfi_param_1];
	ld.param.u64 	%rd4, [_Z28quantize_fp32_to_int8_kernelPKfPaPfi_param_2];
	ld.param.u32 	%r11, [_Z28quantize_fp32_to_int8_kernelPKfPaPfi_param_3];
	cvta.to.global.u64 	%rd1, %rd5;
	mov.u32 	%r1, %tid.x;
	mov.u32 	%r12, %ctaid.x;
	mov.u32 	%r2, %ntid.x;
	mad.lo.s32 	%r22, %r12, %r2, %r1;
	setp.ge.s32 	%p1, %r22, %r11;
	mov.f32 	%f22, 0f00000000;
	@%p1 bra 	$L__BB3_3;
	mov.f32 	%f22, 0f00000000;
	mov.u32 	%r20, %r22;
$L__BB3_2:
	mul.wide.s32 	%rd6, %r20, 4;
	add.s64 	%rd7, %rd1, %rd6;
	ld.global.nc.f32 	%f8, [%rd7];
	abs.f32 	%f9, %f8;
	max.f32 	%f22, %f22, %f9;
	add.s32 	%r20, %r20, %r2;
	setp.lt.s32 	%p2, %r20, %r11;
	@%p2 bra 	$L__BB3_2;
$L__BB3_3:
	shl.b32 	%r13, %r1, 2;
	mov.u32 	%r14, _ZZ28quantize_fp32_to_int8_kernelPKfPaPfiE10shared_max;
	add.s32 	%r6, %r14, %r13;
	st.shared.f32 	[%r6], %f22;
	bar.sync 	0;
	setp.lt.u32 	%p3, %r2, 2;
	@%p3 bra 	$L__BB3_8;
	mov.u32 	%r21, %r2;
$L__BB3_5:
	shr.u32 	%r8, %r21, 1;
	setp.ge.u32 	%p4, %r1, %r8;
	add.s32 	%r16, %r8, %r1;
	setp.ge.u32 	%p5, %r16, %r2;
	or.pred  	%p6, %p4, %p5;
	@%p6 bra 	$L__BB3_7;
	ld.shared.f32 	%f10, [%r6];
	shl.b32 	%r17, %r8, 2;
	add.s32 	%r18, %r6, %r17;
	ld.shared.f32 	%f11, [%r18];
	max.f32 	%f12, %f10, %f11;
	st.shared.f32 	[%r6], %f12;
$L__BB3_7:
	bar.sync 	0;
	setp.gt.u32 	%p7, %r21, 3;
	mov.u32 	%r21, %r8;
	@%p7 bra 	$L__BB3_5;
$L__BB3_8:
	ld.shared.f32 	%f4, [_ZZ28quantize_fp32_to_int8_kernelPKfPaPfiE10shared_max];
	setp.ne.s32 	%p8, %r1, 0;
	@%p8 bra 	$L__BB3_10;
	div.rn.f32 	%f13, %f4, 0f42FE0000;
	cvta.to.global.u64 	%rd8, %rd4;
	st.global.f32 	[%rd8], %f13;
$L__BB3_10:
	setp.ge.s32 	%p9, %r22, %r11;
	bar.sync 	0;
	@%p9 bra 	$L__BB3_13;
	cvta.to.global.u64 	%rd2, %rd3;
	mov.f32 	%f14, 0f42FE0000;
	div.rn.f32 	%f15, %f14, %f4;
	setp.gt.f32 	%p10, %f4, 0f00000000;
	selp.f32 	%f5, %f15, 0f3F800000, %p10;
$L__BB3_12:
	cvt.s64.s32 	%rd9, %r22;
	mul.wide.s32 	%rd10, %r22, 4;
	add.s64 	%rd11, %rd1, %rd10;
	ld.global.nc.f32 	%f16, [%rd11];
	mul.f32 	%f17, %f5, %f16;
	max.f32 	%f18, %f17, 0fC2FE0000;
	min.f32 	%f19, %f18, 0f42FE0000;
	cvt.rni.f32.f32 	%f20, %f19;
	cvt.rzi.s32.f32 	%r19, %f20;
	add.s64 	%rd12, %rd2, %rd9;
	st.global.u8 	[%rd12], %r19;
	add.s32 	%r22, %r22, %r2;
	setp.lt.s32 	%p11, %r22, %r11;
	@%p11 bra 	$L__BB3_12;
$L__BB3_13:
	ret;

}
	// .globl	_Z26quantize_with_scale_kernelPKfPafi
.visible .entry _Z26quantize_with_scale_kernelPKfPafi(
	.param .u64 .ptr .align 1 _Z26quantize_with_scale_kernelPKfPafi_param_0,
	.param .u64 .ptr .align 1 _Z26quantize_with_scale_kernelPKfPafi_param_1,
	.param .f32 _Z26quantize_with_scale_kernelPKfPafi_param_2,
	.param .u32 _Z26quantize_with_scale_kernelPKfPafi_param_3
)
{
	.reg .pred 	%p<2>;
	.reg .b32 	%r<7>;
	.reg .b32 	%f<7>;
	.reg .b64 	%rd<9>;

	ld.param.u64 	%rd1, [_Z26quantize_with_scale_kernelPKfPafi_param_0];
	ld.param.u64 	%rd2, [_Z26quantize_with_scale_kernelPKfPafi_param_1];
	ld.param.f32 	%f1, [_Z26quantize_with_scale_kernelPKfPafi_param_2];
	ld.param.u32 	%r2, [_Z26quantize_with_scale_kernelPKfPafi_param_3];
	mov.u32 	%r3, %ctaid.x;
	mov.u32 	%r4, %ntid.x;
	mov.u32 	%r5, %tid.x;
	mad.lo.s32 	%r1, %r3, %r4, %r5;
	setp.ge.s32 	%p1, %r1, %r2;
	@%p1 bra 	$L__BB4_2;
	cvta.to.global.u64 	%rd3, %rd1;
	cvta.to.global.u64 	%rd4, %rd2;
	cvt.s64.s32 	%rd5, %r1;
	mul.wide.s32 	%rd6, %r1, 4;
	add.s64 	%rd7, %rd3, %rd6;
	ld.global.nc.f32 	%f2, [%rd7];
	mul.f32 	%f3, %f1, %f2;
	max.f32 	%f4, %f3, 0fC2FE0000;
	min.f32 	%f5, %f4, 0f42FE0000;
	cvt.rni.f32.f32 	%f6, %f5;
	cvt.rzi.s32.f32 	%r6, %f6;
	add.s64 	%rd8, %rd4, %rd5;
	st.global.u8 	[%rd8], %r6;
$L__BB4_2:
	ret;

}
	// .globl	_Z31dequantize_int32_to_fp32_kernelPKiPfffi
.visible .entry _Z31dequantize_int32_to_fp32_kernelPKiPfffi(
	.param .u64 .ptr .align 1 _Z31dequantize_int32_to_fp32_kernelPKiPfffi_param_0,
	.param .u64 .ptr .align 1 _Z31dequantize_int32_to_fp32_kernelPKiPfffi_param_1,
	.param .f32 _Z31dequantize_int32_to_fp32_kernelPKiPfffi_param_2,
	.param .f32 _Z31dequantize_int32_to_fp32_kernelPKiPfffi_param_3,
	.param .u32 _Z31dequantize_int32_to_fp32_kernelPKiPfffi_param_4
)
{
	.reg .pred 	%p<2>;
	.reg .b32 	%r<7>;
	.reg .b32 	%f<6>;
	.reg .b64 	%rd<8>;

	ld.param.u64 	%rd1, [_Z31dequantize_int32_to_fp32_kernelPKiPfffi_param_0];
	ld.param.u64 	%rd2, [_Z31dequantize_int32_to_fp32_kernelPKiPfffi_param_1];
	ld.param.f32 	%f1, [_Z31dequantize_int32_to_fp32_kernelPKiPfffi_param_2];
	ld.param.f32 	%f2, [_Z31dequantize_int32_to_fp32_kernelPKiPfffi_param_3];
	ld.param.u32 	%r2, [_Z31dequantize_int32_to_fp32_kernelPKiPfffi_param_4];
	mov.u32 	%r3, %ctaid.x;
	mov.u32 	%r4, %ntid.x;
	mov.u32 	%r5, %tid.x;
	mad.lo.s32 	%r1, %r3, %r4, %r5;
	setp.ge.s32 	%p1, %r1, %r2;
	@%p1 bra 	$L__BB5_2;
	cvta.to.global.u64 	%rd3, %rd1;
	cvta.to.global.u64 	%rd4, %rd2;
	mul.wide.s32 	%rd5, %r1, 4;
	add.s64 	%rd6, %rd3, %rd5;
	ld.global.nc.u32 	%r6, [%rd6];
	cvt.rn.f32.s32 	%f3, %r6;
	mul.f32 	%f4, %f1, %f3;
	mul.f32 	%f5, %f2, %f4;
	add.s64 	%rd7, %rd4, %rd5;
	st.global.f32 	[%rd7], %f5;
$L__BB5_2:
	ret;

}
	// .globl	_Z21int8_gemm_wmma_kernelPKaS0_Piiii
.visible .entry _Z21int8_gemm_wmma_kernelPKaS0_Piiii(
	.param .u64 .ptr .align 1 _Z21int8_gemm_wmma_kernelPKaS0_Piiii_param_0,
	.param .u64 .ptr .align 1 _Z21int8_gemm_wmma_kernelPKaS0_Piiii_param_1,
	.param .u64 .ptr .align 1 _Z21int8_gemm_wmma_kernelPKaS0_Piiii_param_2,
	.param .u32 _Z21int8_gemm_wmma_kernelPKaS0_Piiii_param_3,
	.param .u32 _Z21int8_gemm_wmma_kernelPKaS0_Piiii_param_4,
	.param .u32 _Z21int8_gemm_wmma_kernelPKaS0_Piiii_param_5
)
{
	.reg .pred 	%p<9>;
	.reg .b32 	%r<192>;
	.reg .b64 	%rd<34>;

	ld.param.u64 	%rd11, [_Z21int8_gemm_wmma_kernelPKaS0_Piiii_param_0];
	ld.param.u64 	%rd12, [_Z21int8_gemm_wmma_kernelPKaS0_Piiii_param_1];
	ld.param.u32 	%r78, [_Z21int8_gemm_wmma_kernelPKaS0_Piiii_param_3];
	ld.param.u32 	%r79, [_Z21int8_gemm_wmma_kernelPKaS0_Piiii_param_4];
	ld.param.u32 	%r77, [_Z21int8_gemm_wmma_kernelPKaS0_Piiii_param_5];
	cvta.to.global.u64 	%rd1, %rd12;
	cvta.to.global.u64 	%rd2, %rd11;
	mov.u32 	%r80, %tid.x;
	mov.u32 	%r81, %ctaid.x;
	mov.u32 	%r82, %ntid.x;
	mad.lo.s32 	%r83, %r81, %r82, %r80;
	shr.u32 	%r84, %r83, 5;
	shr.s32 	%r85, %r79, 31;
	shr.u32 	%r86, %r85, 28;
	add.s32 	%r87, %r79, %r86;
	shr.s32 	%r88, %r87, 4;
	div.s32 	%r89, %r84, %r88;
	shl.b32 	%r1, %r89, 4;
	mul.lo.s32 	%r90, %r89, %r88;
	sub.s32 	%r91, %r84, %r90;
	shl.b32 	%r2, %r91, 4;
	setp.ge.s32 	%p1, %r1, %r78;
	setp.ge.s32 	%p2, %r2, %r79;
	or.pred  	%p3, %p1, %p2;
	@%p3 bra 	$L__BB6_9;
	setp.gt.s32 	%p4, %r77, 0;
	mov.b32 	%r184, 0;
	mov.u32 	%r185, %r184;
	mov.u32 	%r186, %r184;
	mov.u32 	%r187, %r184;
	mov.u32 	%r188, %r184;
	mov.u32 	%r189, %r184;
	mov.u32 	%r190, %r184;
	mov.u32 	%r191, %r184;
	@%p4 bra 	$L__BB6_2;
	bra.uni 	$L__BB6_8;
$L__BB6_2:
	mul.lo.s32 	%r96, %r1, %r77;
	cvt.s64.s32 	%rd3, %r96;
	mul.lo.s32 	%r3, %r2, %r77;
	add.s32 	%r97, %r77, -1;
	shr.u32 	%r98, %r97, 4;
	add.s32 	%r4, %r98, 1;
	and.b32  	%r5, %r4, 3;
	setp.lt.u32 	%p5, %r77, 49;
	mov.b32 	%r184, 0;
	mov.u32 	%r185, %r184;
	mov.u32 	%r186, %r184;
	mov.u32 	%r187, %r184;
	mov.u32 	%r188, %r184;
	mov.u32 	%r189, %r184;
	mov.u32 	%r190, %r184;
	mov.u32 	%r191, %r184;
	mov.u32 	%r173, %r184;
	@%p5 bra 	$L__BB6_5;
	add.s64 	%rd32, %rd2, %rd3;
	and.b32  	%r100, %r4, 536870908;
	neg.s32 	%r146, %r100;
	mov.b32 	%r184, 0;
	mov.u32 	%r147, %r3;
$L__BB6_4:
	wmma.load.a.sync.aligned.row.m16n16k16.global.s8 	{%r101, %r102}, [%rd32], %r77;
	cvt.u64.u32 	%rd13, %r147;
	add.s64 	%rd14, %rd1, %rd13;
	wmma.load.b.sync.aligned.col.m16n16k16.global.s8 	{%r103, %r104}, [%rd14], %r77;
	wmma.mma.sync.aligned.row.col.m16n16k16.s32.s8.s8.s32 {%r105, %r106, %r107, %r108, %r109, %r110, %r111, %r112}, {%r101, %r102}, {%r103, %r104}, {%r191, %r190, %r189, %r188, %r187, %r186, %r185, %r184};
	add.s64 	%rd15, %rd32, 16;
	wmma.load.a.sync.aligned.row.m16n16k16.global.s8 	{%r113, %r114}, [%rd15], %r77;
	add.s64 	%rd16, %rd14, 16;
	wmma.load.b.sync.aligned.col.m16n16k16.global.s8 	{%r115, %r116}, [%rd16], %r77;
	wmma.mma.sync.aligned.row.col.m16n16k16.s32.s8.s8.s32 {%r117, %r118, %r119, %r120, %r121, %r122, %r123, %r124}, {%r113, %r114}, {%r115, %r116}, {%r105, %r106, %r107, %r108, %r109, %r110, %r111, %r112};
	add.s64 	%rd17, %rd32, 32;
	wmma.load.a.sync.aligned.row.m16n16k16.global.s8 	{%r125, %r126}, [%rd17], %r77;
	add.s64 	%rd18, %rd14, 32;
	wmma.load.b.sync.aligned.col.m16n16k16.global.s8 	{%r127, %r128}, [%rd18], %r77;
	wmma.mma.sync.aligned.row.col.m16n16k16.s32.s8.s8.s32 {%r129, %r130, %r131, %r132, %r133, %r134, %r135, %r136}, {%r125, %r126}, {%r127, %r128}, {%r117, %r118, %r119, %r120, %r121, %r122, %r123, %r124};
	add.s64 	%rd19, %rd32, 48;
	wmma.load.a.sync.aligned.row.m16n16k16.global.s8 	{%r137, %r138}, [%rd19], %r77;
	add.s64 	%rd20, %rd14, 48;
	wmma.load.b.sync.aligned.col.m16n16k16.global.s8 	{%r139, %r140}, [%rd20], %r77;
	wmma.mma.sync.aligned.row.col.m16n16k16.s32.s8.s8.s32 {%r191, %r190, %r189, %r188, %r187, %r186, %r185, %r184}, {%r137, %r138}, {%r139, %r140}, {%r129, %r130, %r131, %r132, %r133, %r134, %r135, %r136};
	add.s32 	%r173, %r173, 64;
	add.s32 	%r147, %r147, 64;
	add.s64 	%rd32, %rd32, 64;
	add.s32 	%r146, %r146, 4;
	setp.ne.s32 	%p6, %r146, 0;
	@%p6 bra 	$L__BB6_4;
$L__BB6_5:
	setp.eq.s32 	%p7, %r5, 0;
	@%p7 bra 	$L__BB6_8;
	add.s32 	%r175, %r173, %r3;
	cvt.u64.u32 	%rd21, %r173;
	add.s64 	%rd22, %rd3, %rd21;
	add.s64 	%rd33, %rd2, %rd22;
	neg.s32 	%r174, %r5;
$L__BB6_7:
	.pragma "nounroll";
	wmma.load.a.sync.aligned.row.m16n16k16.global.s8 	{%r141, %r142}, [%rd33], %r77;
	cvt.u64.u32 	%rd23, %r175;
	add.s64 	%rd24, %rd1, %rd23;
	wmma.load.b.sync.aligned.col.m16n16k16.global.s8 	{%r143, %r144}, [%rd24], %r77;
	wmma.mma.sync.aligned.row.col.m16n16k16.s32.s8.s8.s32 {%r191, %r190, %r189, %r188, %r187, %r186, %r185, %r184}, {%r141, %r142}, {%r143, %r144}, {%r191, %r190, %r189, %r188, %r187, %r186, %r185, %r184};
	add.s32 	%r175, %r175, 16;
	add.s64 	%rd33, %rd33, 16;
	add.s32 	%r174, %r174, 1;
	setp.ne.s32 	%p8, %r174, 0;
	@%p8 bra 	$L__BB6_7;
$L__BB6_8:
	ld.param.u64 	%rd31, [_Z21int8_gemm_wmma_kernelPKaS0_Piiii_param_2];
	mul.lo.s32 	%r145, %r1, %r79;
	cvt.s64.s32 	%rd25, %r145;
	cvt.u64.u32 	%rd26, %r2;
	add.s64 	%rd27, %rd25, %rd26;
	cvta.to.global.u64 	%rd28, %rd31;
	shl.b64 	%rd29, %rd27, 2;
	add.s64 	%rd30, %rd28, %rd29;
	wmma.store.d.sync.aligned.row.m16n16k16.global.s32 	[%rd30], {%r191, %r190, %r189, %r188, %r187, %r186, %r185, %r184}, %r79;
$L__BB6_9:
	ret;

}
	// .globl	_Z34flash_attention_int8_decode_kernelPKaS0_S0_Pffffiif
.visible .entry _Z34flash_attention_int8_decode_kernelPKaS0_S0_Pffffiif(
	.param .u64 .ptr .align 1 _Z34flash_attention_int8_decode_kernelPKaS0_S0_Pffffiif_param_0,
	.param .u64 .ptr .align 1 _Z34flash_attention_int8_decode_kernelPKaS0_S0_Pffffiif_param_1,
	.param .u64 .ptr .align 1 _Z34flash_attention_int8_decode_kernelPKaS0_S0_Pffffiif_param_2,
	.param .u64 .ptr .align 1 _Z34flash_attention_int8_decode_kernelPKaS0_S0_Pffffiif_param_3,
	.param .f32 _Z34flash_attention_int8_decode_kernelPKaS0_S0_Pffffiif_param_4,
	.param .f32 _Z34flash_attention_int8_decode_kernelPKaS0_S0_Pffffiif_param_5,
	.param .f32 _Z34flash_attention_int8_decode_kernelPKaS0_S0_Pffffiif_param_6,
	.param .u32 _Z34flash_attention_int8_decode_kernelPKaS0_S0_Pffffiif_param_7,
	.param .u32 _Z34flash_attention_int8_decode_kernelPKaS0_S0_Pffffiif_param_8,
	.param .f32 _Z34flash_attention_int8_decode_kernelPKaS0_S0_Pffffiif_param_9
)
{
	.reg .pred 	%p<57>;
	.reg .b16 	%rs<78>;
	.reg .b32 	%r<414>;
	.reg .b32 	%f<227>;
	.reg .b64 	%rd<96>;
	// demoted variable
	.shared .align 1 .b8 _ZZ34flash_attention_int8_decode_kernelPKaS0_S0_PffffiifE3s_Q[128];
	// demoted variable
	.shared .align 4 .f32 _ZZ34flash_attention_int8_decode_kernelPKaS0_S0_PffffiifE5s_max;
	// demoted variable
	.shared .align 4 .f32 _ZZ34flash_attention_int8_decode_kernelPKaS0_S0_PffffiifE5s_sum;
	ld.param.u64 	%rd7, [_Z34flash_attention_int8_decode_kernelPKaS0_S0_Pffffiif_param_0];
	ld.param.u64 	%rd8, [_Z34flash_attention_int8_decode_kernelPKaS0_S0_Pffffiif_param_1];
	ld.param.u64 	%rd9, [_Z34flash_attention_int8_decode_kernelPKaS0_S0_Pffffiif_param_2];
	ld.param.u64 	%rd10, [_Z34flash_attention_int8_decode_kernelPKaS0_S0_Pffffiif_param_3];
	ld.param.f32 	%f42, [_Z34flash_attention_int8_decode_kernelPKaS0_S0_Pffffiif_param_4];
	ld.param.f32 	%f43, [_Z34flash_attention_int8_decode_kernelPKaS0_S0_Pffffiif_param_5];
	ld.param.f32 	%f44, [_Z34flash_attention_int8_decode_kernelPKaS0_S0_Pffffiif_param_6];
	ld.param.u32 	%r137, [_Z34flash_attention_int8_decode_kernelPKaS0_S0_Pffffiif_param_7];
	ld.param.u32 	%r138, [_Z34flash_attention_int8_decode_kernelPKaS0_S0_Pffffiif_param_8];
	ld.param.f32 	%f45, [_Z34flash_attention_int8_decode_kernelPKaS0_S0_Pffffiif_param_9];
	cvta.to.global.u64 	%rd1, %rd7;
	cvta.to.global.u64 	%rd2, %rd8;
	cvta.to.global.u64 	%rd3, %rd9;
	cvta.to.global.u64 	%rd4, %rd10;
	mov.u32 	%r1, %ctaid.x;
	mov.u32 	%r411, %tid.x;
	setp.ge.s32 	%p1, %r411, %r138;
	@%p1 bra 	$L__BB7_7;
	mul.lo.s32 	%r3, %r138, %r1;
	not.b32 	%r139, %r411;
	add.s32 	%r4, %r138, %r139;
	and.b32  	%r140, %r4, 384;
	setp.eq.s32 	%p2, %r140, 384;
	mov.u32 	%r366, %r411;
	@%p2 bra 	$L__BB7_4;
	shr.u32 	%r142, %r4, 7;
	add.s32 	%r143, %r142, 1;
	and.b32  	%r5, %r143, 3;
	mov.b32 	%r365, 0;
	mov.u32 	%r366, %r411;
$L__BB7_3:
	.pragma "nounroll";
	add.s32 	%r144, %r366, %r3;
	cvt.s64.s32 	%rd11, %r144;
	add.s64 	%rd12, %rd1, %rd11;
	ld.global.nc.u8 	%rs1, [%rd12];
	cvt.u16.u8 	%rs2, %rs1;
	mov.u32 	%r145, _ZZ34flash_attention_int8_decode_kernelPKaS0_S0_PffffiifE3s_Q;
	add.s32 	%r146, %r145, %r366;
	st.shared.u8 	[%r146], %rs2;
	add.s32 	%r366, %r366, 128;
	add.s32 	%r365, %r365, 1;
	setp.ne.s32 	%p3, %r365, %r5;
	@%p3 bra 	$L__BB7_3;
$L__BB7_4:
	setp.lt.u32 	%p4, %r4, 384;
	@%p4 bra 	$L__BB7_7;
	mov.u32 	%r148, _ZZ34flash_attention_int8_decode_kernelPKaS0_S0_PffffiifE3s_Q;
$L__BB7_6:
	add.s32 	%r147, %r366, %r3;
	cvt.s64.s32 	%rd13, %r147;
	add.s64 	%rd14, %rd1, %rd13;
	ld.global.nc.u8 	%rs3, [%rd14];
	cvt.u16.u8 	%rs4, %rs3;
	add.s32 	%r149, %r148, %r366;
	st.shared.u8 	[%r149], %rs4;
	ld.global.nc.u8 	%rs5, [%rd14+128];
	cvt.u16.u8 	%rs6, %rs5;
	st.shared.u8 	[%r149+128], %rs6;
	ld.global.nc.u8 	%rs7, [%rd14+256];
	cvt.u16.u8 	%rs8, %rs7;
	st.shared.u8 	[%r149+256], %rs8;
	ld.global.nc.u8 	%rs9, [%rd14+384];
	cvt.u16.u8 	%rs10, %rs9;
	st.shared.u8 	[%r149+384], %rs10;
	add.s32 	%r366, %r366, 512;
	setp.lt.s32 	%p5, %r366, %r138;
	@%p5 bra 	$L__BB7_6;
$L__BB7_7:
	bar.sync 	0;
	mul.lo.s32 	%r151, %r137, %r1;
	mul.lo.s32 	%r152, %r151, %r138;
	cvt.s64.s32 	%rd5, %r152;
	setp.lt.s32 	%p6, %r137, 1;
	mov.b32 	%r386, -8388609;
	@%p6 bra 	$L__BB7_43;
	setp.lt.s32 	%p7, %r138, 1;
	@%p7 bra 	$L__BB7_26;
	and.b32  	%r13, %r138, 15;
	and.b32  	%r14, %r138, 7;
	and.b32  	%r15, %r138, 2147483632;
	and.b32  	%r16, %r138, 3;
	mov.f32 	%f205, 0fFF7FFFFF;
	mov.b32 	%r368, 0;
$L__BB7_10:
	add.s32 	%r18, %r368, %r411;
	setp.ge.s32 	%p17, %r18, %r137;
	@%p17 bra 	$L__BB7_25;
	add.s32 	%r169, %r138, -1;
	setp.lt.u32 	%p18, %r169, 15;
	mul.lo.s32 	%r19, %r18, %r138;
	mov.b32 	%r375, 0;
	mov.u32 	%r380, %r375;
	@%p18 bra 	$L__BB7_14;
	mov.b32 	%r369, 0;
	mov.u32 	%r380, %r369;
$L__BB7_13:
	.pragma "nounroll";
	mov.u32 	%r171, _ZZ34flash_attention_int8_decode_kernelPKaS0_S0_PffffiifE3s_Q;
	add.s32 	%r172, %r171, %r369;
	add.s32 	%r173, %r369, %r19;
	cvt.u64.u32 	%rd15, %r173;
	add.s64 	%rd16, %rd15, %rd5;
	add.s64 	%rd17, %rd2, %rd16;
	ld.global.nc.u8 	%rs11, [%rd17+3];
	cvt.u32.u8 	%r174, %rs11;
	ld.global.nc.u8 	%rs12, [%rd17+2];
	cvt.u32.u8 	%r175, %rs12;
	prmt.b32 	%r176, %r175, %r174, 0x3340U;
	ld.global.nc.u8 	%rs13, [%rd17+1];
	cvt.u32.u8 	%r177, %rs13;
	ld.global.nc.u8 	%rs14, [%rd17];
	cvt.u32.u8 	%r178, %rs14;
	prmt.b32 	%r179, %r178, %r177, 0x3340U;
	prmt.b32 	%r180, %r179, %r176, 0x5410U;
	ld.shared.u8 	%r181, [%r172+3];
	ld.shared.u8 	%r182, [%r172+2];
	prmt.b32 	%r183, %r182, %r181, 0x3340U;
	ld.shared.u8 	%r184, [%r172+1];
	ld.shared.u8 	%r185, [%r172];
	prmt.b32 	%r186, %r185, %r184, 0x3340U;
	prmt.b32 	%r187, %r186, %r183, 0x5410U;
	dp4a.s32.s32 	%r188, %r180, %r187, %r380;
	ld.global.nc.u8 	%rs15, [%rd17+7];
	cvt.u32.u8 	%r189, %rs15;
	ld.global.nc.u8 	%rs16, [%rd17+6];
	cvt.u32.u8 	%r190, %rs16;
	prmt.b32 	%r191, %r190, %r189, 0x3340U;
	ld.global.nc.u8 	%rs17, [%rd17+5];
	cvt.u32.u8 	%r192, %rs17;
	ld.global.nc.u8 	%rs18, [%rd17+4];
	cvt.u32.u8 	%r193, %rs18;
	prmt.b32 	%r194, %r193, %r192, 0x3340U;
	prmt.b32 	%r195, %r194, %r191, 0x5410U;
	ld.shared.u8 	%r196, [%r172+7];
	ld.shared.u8 	%r197, [%r172+6];
	prmt.b32 	%r198, %r197, %r196, 0x3340U;
	ld.shared.u8 	%r199, [%r172+5];
	ld.shared.u8 	%r200, [%r172+4];
	prmt.b32 	%r201, %r200, %r199, 0x3340U;
	prmt.b32 	%r202, %r201, %r198, 0x5410U;
	dp4a.s32.s32 	%r203, %r195, %r202, %r188;
	ld.global.nc.u8 	%rs19, [%rd17+11];
	cvt.u32.u8 	%r204, %rs19;
	ld.global.nc.u8 	%rs20, [%rd17+10];
	cvt.u32.u8 	%r205, %rs20;
	prmt.b32 	%r206, %r205, %r204, 0x3340U;
	ld.global.nc.u8 	%rs21, [%rd17+9];
	cvt.u32.u8 	%r207, %rs21;
	ld.global.nc.u8 	%rs22, [%rd17+8];
	cvt.u32.u8 	%r208, %rs22;
	prmt.b32 	%r209, %r208, %r207, 0x3340U;
	prmt.b32 	%r210, %r209, %r206, 0x5410U;
	ld.shared.u8 	%r211, [%r172+11];
	ld.shared.u8 	%r212, [%r172+10];
	prmt.b32 	%r213, %r212, %r211, 0x3340U;
	ld.shared.u8 	%r214, [%r172+9];
	ld.shared.u8 	%r215, [%r172+8];
	prmt.b32 	%r216, %r215, %r214, 0x3340U;
	prmt.b32 	%r217, %r216, %r213, 0x5410U;
	dp4a.s32.s32 	%r218, %r210, %r217, %r203;
	ld.global.nc.u8 	%rs23, [%rd17+15];
	cvt.u32.u8 	%r219, %rs23;
	ld.global.nc.u8 	%rs24, [%rd17+14];
	cvt.u32.u8 	%r220, %rs24;
	prmt.b32 	%r221, %r220, %r219, 0x3340U;
	ld.global.nc.u8 	%rs25, [%rd17+13];
	cvt.u32.u8 	%r222, %rs25;
	ld.global.nc.u8 	%rs26, [%rd17+12];
	cvt.u32.u8 	%r223, %rs26;
	prmt.b32 	%r224, %r223, %r222, 0x3340U;
	prmt.b32 	%r225, %r224, %r221, 0x5410U;
	ld.shared.u8 	%r226, [%r172+15];
	ld.shared.u8 	%r227, [%r172+14];
	prmt.b32 	%r228, %r227, %r226, 0x3340U;
	ld.shared.u8 	%r229, [%r172+13];
	ld.shared.u8 	%r230, [%r172+12];
	prmt.b32 	%r231, %r230, %r229, 0x3340U;
	prmt.b32 	%r232, %r231, %r228, 0x5410U;
	dp4a.s32.s32 	%r380, %r225, %r232, %r218;
	add.s32 	%r369, %r369, 16;
	setp.ne.s32 	%p19, %r369, %r15;
	mov.u32 	%r375, %r15;
	@%p19 bra 	$L__BB7_13;
$L__BB7_14:
	setp.eq.s32 	%p20, %r13, 0;
	@%p20 bra 	$L__BB7_24;
	add.s32 	%r234, %r13, -1;
	setp.lt.u32 	%p21, %r234, 7;
	@%p21 bra 	$L__BB7_17;
	mov.u32 	%r235, _ZZ34flash_attention_int8_decode_kernelPKaS0_S0_PffffiifE3s_Q;
	add.s32 	%r236, %r235, %r375;
	add.s32 	%r237, %r375, %r19;
	cvt.u64.u32 	%rd18, %r237;
	add.s64 	%rd19, %rd18, %rd5;
	add.s64 	%rd20, %rd2, %rd19;
	cvt.u64.u32 	%rd21, %r19;
	cvt.u64.u32 	%rd22, %r375;
	add.s64 	%rd23, %rd22, %rd21;
	add.s64 	%rd24, %rd23, %rd5;
	add.s64 	%rd25, %rd2, %rd24;
	ld.global.nc.u8 	%rs27, [%rd25+3];
	cvt.u32.u8 	%r238, %rs27;
	ld.global.nc.u8 	%rs28, [%rd25+2];
	cvt.u32.u8 	%r239, %rs28;
	prmt.b32 	%r240, %r239, %r238, 0x3340U;
	ld.global.nc.u8 	%rs29, [%rd25+1];
	cvt.u32.u8 	%r241, %rs29;
	ld.global.nc.u8 	%rs30, [%rd20];
	cvt.u32.u8 	%r242, %rs30;
	prmt.b32 	%r243, %r242, %r241, 0x3340U;
	prmt.b32 	%r244, %r243, %r240, 0x5410U;
	ld.shared.u8 	%r245, [%r236+3];
	ld.shared.u8 	%r246, [%r236+2];
	prmt.b32 	%r247, %r246, %r245, 0x3340U;
	ld.shared.u8 	%r248, [%r236+1];
	ld.shared.u8 	%r249, [%r236];
	prmt.b32 	%r250, %r249, %r248, 0x3340U;
	prmt.b32 	%r251, %r250, %r247, 0x5410U;
	dp4a.s32.s32 	%r252, %r244, %r251, %r380;
	ld.global.nc.u8 	%rs31, [%rd25+7];
	cvt.u32.u8 	%r253, %rs31;
	ld.global.nc.u8 	%rs32, [%rd25+6];
	cvt.u32.u8 	%r254, %rs32;
	prmt.b32 	%r255, %r254, %r253, 0x3340U;
	ld.global.nc.u8 	%rs33, [%rd25+5];
	cvt.u32.u8 	%r256, %rs33;
	ld.global.nc.u8 	%rs34, [%rd25+4];
	cvt.u32.u8 	%r257, %rs34;
	prmt.b32 	%r258, %r257, %r256, 0x3340U;
	prmt.b32 	%r259, %r258, %r255, 0x5410U;
	ld.shared.u8 	%r260, [%r236+7];
	ld.shared.u8 	%r261, [%r236+6];
	prmt.b32 	%r262, %r261, %r260, 0x3340U;
	ld.shared.u8 	%r263, [%r236+5];
	ld.shared.u8 	%r264, [%r236+4];
	prmt.b32 	%r265, %r264, %r263, 0x3340U;
	prmt.b32 	%r266, %r265, %r262, 0x5410U;
	dp4a.s32.s32 	%r380, %r259, %r266, %r252;
	add.s32 	%r375, %r375, 8;
$L__BB7_17:
	setp.eq.s32 	%p22, %r14, 0;
	@%p22 bra 	$L__BB7_24;
	add.s32 	%r268, %r14, -1;
	setp.lt.u32 	%p23, %r268, 3;
	@%p23 bra 	$L__BB7_20;
	mov.u32 	%r269, _ZZ34flash_attention_int8_decode_kernelPKaS0_S0_PffffiifE3s_Q;
	add.s32 	%r270, %r269, %r375;
	add.s32 	%r271, %r375, %r19;
	cvt.u64.u32 	%rd26, %r271;
	add.s64 	%rd27, %rd26, %rd5;
	add.s64 	%rd28, %rd2, %rd27;
	cvt.u64.u32 	%rd29, %r19;
	cvt.u64.u32 	%rd30, %r375;
	add.s64 	%rd31, %rd30, %rd29;
	add.s64 	%rd32, %rd31, %rd5;
	add.s64 	%rd33, %rd2, %rd32;
	ld.global.nc.u8 	%rs35, [%rd33+3];
	cvt.u32.u8 	%r272, %rs35;
	ld.global.nc.u8 	%rs36, [%rd33+2];
	cvt.u32.u8 	%r273, %rs36;
	prmt.b32 	%r274, %r273, %r272, 0x3340U;
	ld.global.nc.u8 	%rs37, [%rd33+1];
	cvt.u32.u8 	%r275, %rs37;
	ld.global.nc.u8 	%rs38, [%rd28];
	cvt.u32.u8 	%r276, %rs38;
	prmt.b32 	%r277, %r276, %r275, 0x3340U;
	prmt.b32 	%r278, %r277, %r274, 0x5410U;
	ld.shared.u8 	%r279, [%r270+3];
	ld.shared.u8 	%r280, [%r270+2];
	prmt.b32 	%r281, %r280, %r279, 0x3340U;
	ld.shared.u8 	%r282, [%r270+1];
	ld.shared.u8 	%r283, [%r270];
	prmt.b32 	%r284, %r283, %r282, 0x3340U;
	prmt.b32 	%r285, %r284, %r281, 0x5410U;
	dp4a.s32.s32 	%r380, %r278, %r285, %r380;
	add.s32 	%r375, %r375, 4;
$L__BB7_20:
	setp.eq.s32 	%p24, %r16, 0;
	@%p24 bra 	$L__BB7_24;
	setp.eq.s32 	%p25, %r16, 1;
	mov.u32 	%r286, _ZZ34flash_attention_int8_decode_kernelPKaS0_S0_PffffiifE3s_Q;
	add.s32 	%r37, %r286, %r375;
	ld.shared.s8 	%rs39, [%r37];
	add.s32 	%r287, %r375, %r19;
	cvt.u64.u32 	%rd34, %r287;
	add.s64 	%rd35, %rd34, %rd5;
	add.s64 	%rd36, %rd2, %rd35;
	ld.global.nc.u8 	%rs40, [%rd36];
	cvt.s16.s8 	%rs41, %rs40;
	mul.wide.s16 	%r288, %rs41, %rs39;
	add.s32 	%r380, %r288, %r380;
	@%p25 bra 	$L__BB7_24;
	setp.eq.s32 	%p26, %r16, 2;
	ld.shared.s8 	%rs42, [%r37+1];
	cvt.u64.u32 	%rd37, %r19;
	cvt.u64.u32 	%rd38, %r375;
	add.s64 	%rd39, %rd38, %rd37;
	add.s64 	%rd40, %rd39, %rd5;
	add.s64 	%rd6, %rd2, %rd40;
	ld.global.nc.u8 	%rs43, [%rd6+1];
	cvt.s16.s8 	%rs44, %rs43;
	mul.wide.s16 	%r289, %rs44, %rs42;
	add.s32 	%r380, %r289, %r380;
	@%p26 bra 	$L__BB7_24;
	ld.shared.s8 	%rs45, [%r37+2];
	ld.global.nc.u8 	%rs46, [%rd6+2];
	cvt.s16.s8 	%rs47, %rs46;
	mul.wide.s16 	%r290, %rs47, %rs45;
	add.s32 	%r380, %r290, %r380;
$L__BB7_24:
	cvt.rn.f32.s32 	%f54, %r380;
	mul.f32 	%f55, %f42, %f54;
	mul.f32 	%f56, %f43, %f55;
	mul.f32 	%f57, %f45, %f56;
	shl.b32 	%r291, %r18, 2;
	mov.u32 	%r292, smem;
	add.s32 	%r293, %r292, %r291;
	st.shared.f32 	[%r293], %f57;
	max.f32 	%f205, %f205, %f57;
$L__BB7_25:
	add.s32 	%r368, %r368, 128;
	setp.lt.s32 	%p27, %r368, %r137;
	@%p27 bra 	$L__BB7_10;
	bra.uni 	$L__BB7_42;
$L__BB7_26:
	add.s32 	%r154, %r137, -1;
	shr.u32 	%r155, %r154, 7;
	add.s32 	%r43, %r155, 1;
	and.b32  	%r44, %r43, 3;
	setp.lt.u32 	%p8, %r137, 385;
	mov.f32 	%f205, 0fFF7FFFFF;
	mov.b32 	%r383, 0;
	@%p8 bra 	$L__BB7_37;
	and.b32  	%r45, %r43, 67108860;
	mul.f32 	%f49, %f42, 0f00000000;
	mul.f32 	%f50, %f43, %f49;
	mul.f32 	%f4, %f45, %f50;
	mov.f32 	%f205, 0fFF7FFFFF;
	mov.b32 	%r383, 0;
	mov.u32 	%r382, %r383;
$L__BB7_28:
	add.s32 	%r48, %r383, %r411;
	setp.ge.s32 	%p9, %r48, %r137;
	shl.b32 	%r157, %r48, 2;
	mov.u32 	%r158, smem;
	add.s32 	%r49, %r158, %r157;
	@%p9 bra 	$L__BB7_30;
	st.shared.f32 	[%r49], %f4;
	max.f32 	%f205, %f205, %f4;
$L__BB7_30:
	add.s32 	%r159, %r48, 128;
	setp.ge.s32 	%p10, %r159, %r137;
	@%p10 bra 	$L__BB7_32;
	st.shared.f32 	[%r49+512], %f4;
	max.f32 	%f205, %f205, %f4;
$L__BB7_32:
	add.s32 	%r160, %r48, 256;
	setp.ge.s32 	%p11, %r160, %r137;
	@%p11 bra 	$L__BB7_34;
	st.shared.f32 	[%r49+1024], %f4;
	max.f32 	%f205, %f205, %f4;
$L__BB7_34:
	add.s32 	%r161, %r48, 384;
	setp.ge.s32 	%p12, %r161, %r137;
	@%p12 bra 	$L__BB7_36;
	st.shared.f32 	[%r49+1536], %f4;
	max.f32 	%f205, %f205, %f4;
$L__BB7_36:
	add.s32 	%r383, %r383, 512;
	add.s32 	%r382, %r382, 4;
	setp.ne.s32 	%p13, %r382, %r45;
	@%p13 bra 	$L__BB7_28;
$L__BB7_37:
	setp.eq.s32 	%p14, %r44, 0;
	@%p14 bra 	$L__BB7_42;
	mul.f32 	%f51, %f42, 0f00000000;
	mul.f32 	%f52, %f43, %f51;
	mul.f32 	%f16, %f45, %f52;
	mov.b32 	%r385, 0;
$L__BB7_39:
	.pragma "nounroll";
	add.s32 	%r55, %r383, %r411;
	setp.ge.s32 	%p15, %r55, %r137;
	@%p15 bra 	$L__BB7_41;
	shl.b32 	%r163, %r55, 2;
	mov.u32 	%r164, smem;
	add.s32 	%r165, %r164, %r163;
	st.shared.f32 	[%r165], %f16;
	max.f32 	%f205, %f205, %f16;
$L__BB7_41:
	add.s32 	%r383, %r383, 128;
	add.s32 	%r385, %r385, 1;
	setp.ne.s32 	%p16, %r385, %r44;
	@%p16 bra 	$L__BB7_39;
$L__BB7_42:
	mov.b32 	%r386, %f205;
$L__BB7_43:
	bar.sync 	0;
	setp.ne.s32 	%p28, %r411, 0;
	@%p28 bra 	$L__BB7_45;
	mov.b32 	%r294, -8388609;
	st.shared.u32 	[_ZZ34flash_attention_int8_decode_kernelPKaS0_S0_PffffiifE5s_max], %r294;
$L__BB7_45:
	bar.sync 	0;
	atom.shared.max.s32 	%r295, [_ZZ34flash_attention_int8_decode_kernelPKaS0_S0_PffffiifE5s_max], %r386;
	bar.sync 	0;
	ld.shared.f32 	%f21, [_ZZ34flash_attention_int8_decode_kernelPKaS0_S0_PffffiifE5s_max];
	setp.ge.s32 	%p29, %r411, %r137;
	mov.f32 	%f218, 0f00000000;
	@%p29 bra 	$L__BB7_52;
	not.b32 	%r296, %r411;
	add.s32 	%r60, %r137, %r296;
	and.b32  	%r297, %r60, 384;
	setp.eq.s32 	%p30, %r297, 384;
	mov.f32 	%f218, 0f00000000;
	mov.u32 	%r389, %r411;
	@%p30 bra 	$L__BB7_49;
	shr.u32 	%r299, %r60, 7;
	add.s32 	%r300, %r299, 1;
	and.b32  	%r61, %r300, 3;
	mov.b32 	%r388, 0;
	mov.f32 	%f218, 0f00000000;
	mov.u32 	%r302, smem;
	mov.u32 	%r389, %r411;
$L__BB7_48:
	.pragma "nounroll";
	shl.b32 	%r301, %r389, 2;
	add.s32 	%r303, %r302, %r301;
	ld.shared.f32 	%f62, [%r303];
	sub.f32 	%f63, %f62, %f21;
	fma.rn.f32 	%f64, %f63, 0f3BBB989D, 0f3F000000;
	cvt.sat.f32.f32 	%f65, %f64;
	mov.f32 	%f66, 0f4B400001;
	mov.f32 	%f67, 0f437C0000;
	fma.rm.f32 	%f68, %f65, %f67, %f66;
	add.f32 	%f69, %f68, 0fCB40007F;
	neg.f32 	%f70, %f69;
	fma.rn.f32 	%f71, %f63, 0f3FB8AA3B, %f70;
	fma.rn.f32 	%f72, %f63, 0f32A57060, %f71;
	mov.b32 	%r304, %f68;
	shl.b32 	%r305, %r304, 23;
	mov.b32 	%f73, %r305;
	ex2.approx.ftz.f32 	%f74, %f72;
	mul.f32 	%f75, %f74, %f73;
	st.shared.f32 	[%r303], %f75;
	add.f32 	%f218, %f218, %f75;
	add.s32 	%r389, %r389, 128;
	add.s32 	%r388, %r388, 1;
	setp.ne.s32 	%p31, %r388, %r61;
	@%p31 bra 	$L__BB7_48;
$L__BB7_49:
	setp.lt.u32 	%p32, %r60, 384;
	@%p32 bra 	$L__BB7_52;
	mov.u32 	%r307, smem;
$L__BB7_51:
	shl.b32 	%r306, %r389, 2;
	add.s32 	%r308, %r307, %r306;
	ld.shared.f32 	%f76, [%r308];
	sub.f32 	%f77, %f76, %f21;
	fma.rn.f32 	%f78, %f77, 0f3BBB989D, 0f3F000000;
	cvt.sat.f32.f32 	%f79, %f78;
	mov.f32 	%f80, 0f4B400001;
	mov.f32 	%f81, 0f437C0000;
	fma.rm.f32 	%f82, %f79, %f81, %f80;
	add.f32 	%f83, %f82, 0fCB40007F;
	neg.f32 	%f84, %f83;
	fma.rn.f32 	%f85, %f77, 0f3FB8AA3B, %f84;
	fma.rn.f32 	%f86, %f77, 0f32A57060, %f85;
	mov.b32 	%r309, %f82;
	shl.b32 	%r310, %r309, 23;
	mov.b32 	%f87, %r310;
	ex2.approx.ftz.f32 	%f88, %f86;
	mul.f32 	%f89, %f88, %f87;
	st.shared.f32 	[%r308], %f89;
	add.f32 	%f90, %f218, %f89;
	ld.shared.f32 	%f91, [%r308+512];
	sub.f32 	%f92, %f91, %f21;
	fma.rn.f32 	%f93, %f92, 0f3BBB989D, 0f3F000000;
	cvt.sat.f32.f32 	%f94, %f93;
	fma.rm.f32 	%f95, %f94, %f81, %f80;
	add.f32 	%f96, %f95, 0fCB40007F;
	neg.f32 	%f97, %f96;
	fma.rn.f32 	%f98, %f92, 0f3FB8AA3B, %f97;
	fma.rn.f32 	%f99, %f92, 0f32A57060, %f98;
	mov.b32 	%r311, %f95;
	shl.b32 	%r312, %r311, 23;
	mov.b32 	%f100, %r312;
	ex2.approx.ftz.f32 	%f101, %f99;
	mul.f32 	%f102, %f101, %f100;
	st.shared.f32 	[%r308+512], %f102;
	add.f32 	%f103, %f90, %f102;
	ld.shared.f32 	%f104, [%r308+1024];
	sub.f32 	%f105, %f104, %f21;
	fma.rn.f32 	%f106, %f105, 0f3BBB989D, 0f3F000000;
	cvt.sat.f32.f32 	%f107, %f106;
	fma.rm.f32 	%f108, %f107, %f81, %f80;
	add.f32 	%f109, %f108, 0fCB40007F;
	neg.f32 	%f110, %f109;
	fma.rn.f32 	%f111, %f105, 0f3FB8AA3B, %f110;
	fma.rn.f32 	%f112, %f105, 0f32A57060, %f111;
	mov.b32 	%r313, %f108;
	shl.b32 	%r314, %r313, 23;
	mov.b32 	%f113, %r314;
	ex2.approx.ftz.f32 	%f114, %f112;
	mul.f32 	%f115, %f114, %f113;
	st.shared.f32 	[%r308+1024], %f115;
	add.f32 	%f116, %f103, %f115;
	ld.shared.f32 	%f117, [%r308+1536];
	sub.f32 	%f118, %f117, %f21;
	fma.rn.f32 	%f119, %f118, 0f3BBB989D, 0f3F000000;
	cvt.sat.f32.f32 	%f120, %f119;
	fma.rm.f32 	%f121, %f120, %f81, %f80;
	add.f32 	%f122, %f121, 0fCB40007F;
	neg.f32 	%f123, %f122;
	fma.rn.f32 	%f124, %f118, 0f3FB8AA3B, %f123;
	fma.rn.f32 	%f125, %f118, 0f32A57060, %f124;
	mov.b32 	%r315, %f121;
	shl.b32 	%r316, %r315, 23;
	mov.b32 	%f126, %r316;
	ex2.approx.ftz.f32 	%f127, %f125;
	mul.f32 	%f128, %f127, %f126;
	st.shared.f32 	[%r308+1536], %f128;
	add.f32 	%f218, %f116, %f128;
	add.s32 	%r389, %r389, 512;
	setp.lt.s32 	%p33, %r389, %r137;
	@%p33 bra 	$L__BB7_51;
$L__BB7_52:
	setp.ne.s32 	%p34, %r411, 0;
	bar.sync 	0;
	@%p34 bra 	$L__BB7_54;
	mov.b32 	%r317, 0;
	st.shared.u32 	[_ZZ34flash_attention_int8_decode_kernelPKaS0_S0_PffffiifE5s_sum], %r317;
$L__BB7_54:
	setp.ge.s32 	%p35, %r411, %r137;
	bar.sync 	0;
	atom.shared.add.f32 	%f129, [_ZZ34flash_attention_int8_decode_kernelPKaS0_S0_PffffiifE5s_sum], %f218;
	bar.sync 	0;
	ld.shared.f32 	%f130, [_ZZ34flash_attention_int8_decode_kernelPKaS0_S0_PffffiifE5s_sum];
	rcp.rn.f32 	%f29, %f130;
	@%p35 bra 	$L__BB7_61;
	not.b32 	%r318, %r411;
	add.s32 	%r69, %r137, %r318;
	and.b32  	%r319, %r69, 384;
	setp.eq.s32 	%p36, %r319, 384;
	mov.u32 	%r393, %r411;
	@%p36 bra 	$L__BB7_58;
	shr.u32 	%r321, %r69, 7;
	add.s32 	%r322, %r321, 1;
	and.b32  	%r70, %r322, 3;
	mov.b32 	%r392, 0;
	mov.u32 	%r324, smem;
	mov.u32 	%r393, %r411;
$L__BB7_57:
	.pragma "nounroll";
	shl.b32 	%r323, %r393, 2;
	add.s32 	%r325, %r324, %r323;
	ld.shared.f32 	%f131, [%r325];
	mul.f32 	%f132, %f29, %f131;
	st.shared.f32 	[%r325], %f132;
	add.s32 	%r393, %r393, 128;
	add.s32 	%r392, %r392, 1;
	setp.ne.s32 	%p37, %r392, %r70;
	@%p37 bra 	$L__BB7_57;
$L__BB7_58:
	setp.lt.u32 	%p38, %r69, 384;
	@%p38 bra 	$L__BB7_61;
	mov.u32 	%r327, smem;
$L__BB7_60:
	shl.b32 	%r326, %r393, 2;
	add.s32 	%r328, %r327, %r326;
	ld.shared.f32 	%f133, [%r328];
	mul.f32 	%f134, %f29, %f133;
	st.shared.f32 	[%r328], %f134;
	ld.shared.f32 	%f135, [%r328+512];
	mul.f32 	%f136, %f29, %f135;
	st.shared.f32 	[%r328+512], %f136;
	ld.shared.f32 	%f137, [%r328+1024];
	mul.f32 	%f138, %f29, %f137;
	st.shared.f32 	[%r328+1024], %f138;
	ld.shared.f32 	%f139, [%r328+1536];
	mul.f32 	%f140, %f29, %f139;
	st.shared.f32 	[%r328+1536], %f140;
	add.s32 	%r393, %r393, 512;
	setp.lt.s32 	%p39, %r393, %r137;
	@%p39 bra 	$L__BB7_60;
$L__BB7_61:
	setp.ge.s32 	%p40, %r411, %r138;
	bar.sync 	0;
	@%p40 bra 	$L__BB7_87;
	setp.lt.s32 	%p41, %r137, 1;
	mul.lo.s32 	%r78, %r138, %r1;
	@%p41 bra 	$L__BB7_76;
	and.b32  	%r79, %r137, 7;
	and.b32  	%r80, %r137, 3;
	and.b32  	%r81, %r137, 2147483640;
	and.b32  	%r82, %r137, 1;
	neg.s32 	%r83, %r81;
	shl.b32 	%r84, %r138, 3;
	shl.b32 	%r85, %r138, 1;
	mul.lo.s32 	%r86, %r138, 3;
	mul.lo.s32 	%r87, %r138, 5;
	mul.lo.s32 	%r88, %r138, 6;
	mul.lo.s32 	%r89, %r138, 7;
$L__BB7_64:
	setp.lt.u32 	%p49, %r137, 8;
	mov.f32 	%f226, 0f00000000;
	mov.b32 	%r407, 0;
	@%p49 bra 	$L__BB7_67;
	add.s32 	%r403, %r138, %r411;
	add.s32 	%r402, %r85, %r411;
	add.s32 	%r401, %r86, %r411;
	shl.b32 	%r344, %r138, 2;
	add.s32 	%r400, %r344, %r411;
	add.s32 	%r399, %r87, %r411;
	add.s32 	%r398, %r88, %r411;
	add.s32 	%r397, %r89, %r411;
	mov.u32 	%r345, smem;
	add.s32 	%r404, %r345, 16;
	mov.f32 	%f226, 0f00000000;
	mov.u32 	%r396, %r411;
	mov.u32 	%r405, %r83;
$L__BB7_66:
	.pragma "nounroll";
	cvt.s64.s32 	%rd49, %r396;
	add.s64 	%rd50, %rd49, %rd5;
	add.s64 	%rd51, %rd3, %rd50;
	ld.global.nc.u8 	%rs48, [%rd51];
	cvt.s16.s8 	%rs49, %rs48;
	cvt.rn.f32.s16 	%f144, %rs49;
	mul.f32 	%f145, %f44, %f144;
	ld.shared.v4.f32 	{%f146, %f147, %f148, %f149}, [%r404+-16];
	fma.rn.f32 	%f150, %f146, %f145, %f226;
	cvt.s64.s32 	%rd52, %r403;
	add.s64 	%rd53, %rd52, %rd5;
	add.s64 	%rd54, %rd3, %rd53;
	ld.global.nc.u8 	%rs50, [%rd54];
	cvt.s16.s8 	%rs51, %rs50;
	cvt.rn.f32.s16 	%f151, %rs51;
	mul.f32 	%f152, %f44, %f151;
	fma.rn.f32 	%f153, %f147, %f152, %f150;
	cvt.s64.s32 	%rd55, %r402;
	add.s64 	%rd56, %rd55, %rd5;
	add.s64 	%rd57, %rd3, %rd56;
	ld.global.nc.u8 	%rs52, [%rd57];
	cvt.s16.s8 	%rs53, %rs52;
	cvt.rn.f32.s16 	%f154, %rs53;
	mul.f32 	%f155, %f44, %f154;
	fma.rn.f32 	%f156, %f148, %f155, %f153;
	cvt.s64.s32 	%rd58, %r401;
	add.s64 	%rd59, %rd58, %rd5;
	add.s64 	%rd60, %rd3, %rd59;
	ld.global.nc.u8 	%rs54, [%rd60];
	cvt.s16.s8 	%rs55, %rs54;
	cvt.rn.f32.s16 	%f157, %rs55;
	mul.f32 	%f158, %f44, %f157;
	fma.rn.f32 	%f159, %f149, %f158, %f156;
	cvt.s64.s32 	%rd61, %r400;
	add.s64 	%rd62, %rd61, %rd5;
	add.s64 	%rd63, %rd3, %rd62;
	ld.global.nc.u8 	%rs56, [%rd63];
	cvt.s16.s8 	%rs57, %rs56;
	cvt.rn.f32.s16 	%f160, %rs57;
	mul.f32 	%f161, %f44, %f160;
	ld.shared.v4.f32 	{%f162, %f163, %f164, %f165}, [%r404];
	fma.rn.f32 	%f166, %f162, %f161, %f159;
	cvt.s64.s32 	%rd64, %r399;
	add.s64 	%rd65, %rd64, %rd5;
	add.s64 	%rd66, %rd3, %rd65;
	ld.global.nc.u8 	%rs58, [%rd66];
	cvt.s16.s8 	%rs59, %rs58;
	cvt.rn.f32.s16 	%f167, %rs59;
	mul.f32 	%f168, %f44, %f167;
	fma.rn.f32 	%f169, %f163, %f168, %f166;
	cvt.s64.s32 	%rd67, %r398;
	add.s64 	%rd68, %rd67, %rd5;
	add.s64 	%rd69, %rd3, %rd68;
	ld.global.nc.u8 	%rs60, [%rd69];
	cvt.s16.s8 	%rs61, %rs60;
	cvt.rn.f32.s16 	%f170, %rs61;
	mul.f32 	%f171, %f44, %f170;
	fma.rn.f32 	%f172, %f164, %f171, %f169;
	cvt.s64.s32 	%rd70, %r397;
	add.s64 	%rd71, %rd70, %rd5;
	add.s64 	%rd72, %rd3, %rd71;
	ld.global.nc.u8 	%rs62, [%rd72];
	cvt.s16.s8 	%rs63, %rs62;
	cvt.rn.f32.s16 	%f173, %rs63;
	mul.f32 	%f174, %f44, %f173;
	fma.rn.f32 	%f226, %f165, %f174, %f172;
	add.s32 	%r405, %r405, 8;
	add.s32 	%r404, %r404, 32;
	add.s32 	%r403, %r403, %r84;
	add.s32 	%r402, %r402, %r84;
	add.s32 	%r401, %r401, %r84;
	add.s32 	%r400, %r400, %r84;
	add.s32 	%r399, %r399, %r84;
	add.s32 	%r398, %r398, %r84;
	add.s32 	%r397, %r397, %r84;
	add.s32 	%r396, %r396, %r84;
	setp.ne.s32 	%p50, %r405, 0;
	mov.u32 	%r407, %r81;
	@%p50 bra 	$L__BB7_66;
$L__BB7_67:
	setp.eq.s32 	%p51, %r79, 0;
	@%p51 bra 	$L__BB7_75;
	add.s32 	%r346, %r79, -1;
	setp.lt.u32 	%p52, %r346, 3;
	@%p52 bra 	$L__BB7_70;
	mad.lo.s32 	%r347, %r407, %r138, %r411;
	cvt.s64.s32 	%rd73, %r347;
	add.s64 	%rd74, %rd73, %rd5;
	add.s64 	%rd75, %rd3, %rd74;
	ld.global.nc.u8 	%rs64, [%rd75];
	cvt.s16.s8 	%rs65, %rs64;
	cvt.rn.f32.s16 	%f176, %rs65;
	mul.f32 	%f177, %f44, %f176;
	shl.b32 	%r348, %r407, 2;
	mov.u32 	%r349, smem;
	add.s32 	%r350, %r349, %r348;
	ld.shared.f32 	%f178, [%r350];
	fma.rn.f32 	%f179, %f178, %f177, %f226;
	add.s32 	%r351, %r347, %r138;
	cvt.s64.s32 	%rd76, %r351;
	add.s64 	%rd77, %rd76, %rd5;
	add.s64 	%rd78, %rd3, %rd77;
	ld.global.nc.u8 	%rs66, [%rd78];
	cvt.s16.s8 	%rs67, %rs66;
	cvt.rn.f32.s16 	%f180, %rs67;
	mul.f32 	%f181, %f44, %f180;
	ld.shared.f32 	%f182, [%r350+4];
	fma.rn.f32 	%f183, %f182, %f181, %f179;
	add.s32 	%r352, %r351, %r138;
	cvt.s64.s32 	%rd79, %r352;
	add.s64 	%rd80, %rd79, %rd5;
	add.s64 	%rd81, %rd3, %rd80;
	ld.global.nc.u8 	%rs68, [%rd81];
	cvt.s16.s8 	%rs69, %rs68;
	cvt.rn.f32.s16 	%f184, %rs69;
	mul.f32 	%f185, %f44, %f184;
	ld.shared.f32 	%f186, [%r350+8];
	fma.rn.f32 	%f187, %f186, %f185, %f183;
	add.s32 	%r353, %r352, %r138;
	cvt.s64.s32 	%rd82, %r353;
	add.s64 	%rd83, %rd82, %rd5;
	add.s64 	%rd84, %rd3, %rd83;
	ld.global.nc.u8 	%rs70, [%rd84];
	cvt.s16.s8 	%rs71, %rs70;
	cvt.rn.f32.s16 	%f188, %rs71;
	mul.f32 	%f189, %f44, %f188;
	ld.shared.f32 	%f190, [%r350+12];
	fma.rn.f32 	%f226, %f190, %f189, %f187;
	add.s32 	%r407, %r407, 4;
$L__BB7_70:
	setp.eq.s32 	%p53, %r80, 0;
	@%p53 bra 	$L__BB7_75;
	setp.eq.s32 	%p54, %r80, 1;
	@%p54 bra 	$L__BB7_73;
	mad.lo.s32 	%r354, %r407, %r138, %r411;
	cvt.s64.s32 	%rd85, %r354;
	add.s64 	%rd86, %rd85, %rd5;
	add.s64 	%rd87, %rd3, %rd86;
	ld.global.nc.u8 	%rs72, [%rd87];
	cvt.s16.s8 	%rs73, %rs72;
	cvt.rn.f32.s16 	%f192, %rs73;
	mul.f32 	%f193, %f44, %f192;
	shl.b32 	%r355, %r407, 2;
	mov.u32 	%r356, smem;
	add.s32 	%r357, %r356, %r355;
	ld.shared.f32 	%f194, [%r357];
	fma.rn.f32 	%f195, %f194, %f193, %f226;
	add.s32 	%r358, %r354, %r138;
	cvt.s64.s32 	%rd88, %r358;
	add.s64 	%rd89, %rd88, %rd5;
	add.s64 	%rd90, %rd3, %rd89;
	ld.global.nc.u8 	%rs74, [%rd90];
	cvt.s16.s8 	%rs75, %rs74;
	cvt.rn.f32.s16 	%f196, %rs75;
	mul.f32 	%f197, %f44, %f196;
	ld.shared.f32 	%f198, [%r357+4];
	fma.rn.f32 	%f226, %f198, %f197, %f195;
	add.s32 	%r407, %r407, 2;
$L__BB7_73:
	setp.eq.s32 	%p55, %r82, 0;
	@%p55 bra 	$L__BB7_75;
	mad.lo.s32 	%r359, %r407, %r138, %r411;
	cvt.s64.s32 	%rd91, %r359;
	add.s64 	%rd92, %rd91, %rd5;
	add.s64 	%rd93, %rd3, %rd92;
	ld.global.nc.u8 	%rs76, [%rd93];
	cvt.s16.s8 	%rs77, %rs76;
	cvt.rn.f32.s16 	%f199, %rs77;
	mul.f32 	%f200, %f44, %f199;
	shl.b32 	%r360, %r407, 2;
	mov.u32 	%r361, smem;
	add.s32 	%r362, %r361, %r360;
	ld.shared.f32 	%f201, [%r362];
	fma.rn.f32 	%f226, %f201, %f200, %f226;
$L__BB7_75:
	add.s32 	%r363, %r411, %r78;
	mul.wide.s32 	%rd94, %r363, 4;
	add.s64 	%rd95, %rd4, %rd94;
	st.global.f32 	[%rd95], %f226;
	add.s32 	%r411, %r411, 128;
	setp.lt.s32 	%p56, %r411, %r138;
	@%p56 bra 	$L__BB7_64;
	bra.uni 	$L__BB7_87;
$L__BB7_76:
	not.b32 	%r329, %r411;
	add.s32 	%r124, %r138, %r329;
	shr.u32 	%r330, %r124, 7;
	add.s32 	%r125, %r330, 1;
	and.b32  	%r126, %r125, 7;
	setp.lt.u32 	%p42, %r124, 896;
	@%p42 bra 	$L__BB7_79;
	and.b32  	%r127, %r125, 67108856;
	mov.b32 	%r410, 0;
$L__BB7_78:
	.pragma "nounroll";
	add.s32 	%r332, %r411, %r78;
	mul.wide.s32 	%rd41, %r332, 4;
	add.s64 	%rd42, %rd4, %rd41;
	mov.b32 	%r333, 0;
	st.global.u32 	[%rd42], %r333;
	st.global.u32 	[%rd42+512], %r333;
	st.global.u32 	[%rd42+1024], %r333;
	st.global.u32 	[%rd42+1536], %r333;
	st.global.u32 	[%rd42+2048], %r333;
	st.global.u32 	[%rd42+2560], %r333;
	st.global.u32 	[%rd42+3072], %r333;
	st.global.u32 	[%rd42+3584], %r333;
	add.s32 	%r411, %r411, 1024;
	add.s32 	%r410, %r410, 8;
	setp.ne.s32 	%p43, %r410, %r127;
	@%p43 bra 	$L__BB7_78;
$L__BB7_79:
	setp.eq.s32 	%p44, %r126, 0;
	@%p44 bra 	$L__BB7_87;
	setp.lt.u32 	%p45, %r126, 4;
	@%p45 bra 	$L__BB7_82;
	add.s32 	%r334, %r411, %r78;
	mul.wide.s32 	%rd43, %r334, 4;
	add.s64 	%rd44, %rd4, %rd43;
	mov.b32 	%r335, 0;
	st.global.u32 	[%rd44], %r335;
	st.global.u32 	[%rd44+512], %r335;
	st.global.u32 	[%rd44+1024], %r335;
	st.global.u32 	[%rd44+1536], %r335;
	add.s32 	%r411, %r411, 512;
$L__BB7_82:
	and.b32  	%r336, %r125, 3;
	setp.eq.s32 	%p46, %r336, 0;
	@%p46 bra 	$L__BB7_87;
	setp.eq.s32 	%p47, %r336, 1;
	@%p47 bra 	$L__BB7_85;
	add.s32 	%r337, %r411, %r78;
	mul.wide.s32 	%rd45, %r337, 4;
	add.s64 	%rd46, %rd4, %rd45;
	mov.b32 	%r338, 0;
	st.global.u32 	[%rd46], %r338;
	st.global.u32 	[%rd46+512], %r338;
	add.s32 	%r411, %r411, 256;
$L__BB7_85:
	and.b32  	%r339, %r124, 128;
	setp.ne.s32 	%p48, %r339, 0;
	@%p48 bra 	$L__BB7_87;
	add.s32 	%r340, %r411, %r78;
	mul.wide.s32 	%rd47, %r340, 4;
	add.s64 	%rd48, %rd4, %rd47;
	mov.b32 	%r341, 0;
	st.global.u32 	[%rd48], %r341;
$L__BB7_87:
	ret;

}
	// .globl	_Z39flash_attention_int8_decode_wmma_kernelPKaS0_S0_Pffffiif
.visible .entry _Z39flash_attention_int8_decode_wmma_kernelPKaS0_S0_Pffffiif(
	.param .u64 .ptr .align 1 _Z39flash_attention_int8_decode_wmma_kernelPKaS0_S0_Pffffiif_param_0,
	.param .u64 .ptr .align 1 _Z39flash_attention_int8_decode_wmma_kernelPKaS0_S0_Pffffiif_param_1,
	.param .u64 .ptr .align 1 _Z39flash_attention_int8_decode_wmma_kernelPKaS0_S0_Pffffiif_param_2,
	.param .u64 .ptr .align 1 _Z39flash_attention_int8_decode_wmma_kernelPKaS0_S0_Pffffiif_param_3,
	.param .f32 _Z39flash_attention_int8_decode_wmma_kernelPKaS0_S0_Pffffiif_param_4,
	.param .f32 _Z39flash_attention_int8_decode_wmma_kernelPKaS0_S0_Pffffiif_param_5,
	.param .f32 _Z39flash_attention_int8_decode_wmma_kernelPKaS0_S0_Pffffiif_param_6,
	.param .u32 _Z39flash_attention_int8_decode_wmma_kernelPKaS0_S0_Pffffiif_param_7,
	.param .u32 _Z39flash_attention_int8_decode_wmma_kernelPKaS0_S0_Pffffiif_param_8,
	.param .f32 _Z39flash_attention_int8_decode_wmma_kernelPKaS0_S0_Pffffiif_param_9
)
{
	.reg .pred 	%p<65>;
	.reg .b16 	%rs<181>;
	.reg .b32 	%r<309>;
	.reg .b32 	%f<471>;
	.reg .b64 	%rd<148>;
	// demoted variable
	.shared .align 4 .b8 _ZZ39flash_attention_int8_decode_wmma_kernelPKaS0_S0_PffffiifE11s_block_max[16];
	// demoted variable
	.shared .align 4 .b8 _ZZ39flash_attention_int8_decode_wmma_kernelPKaS0_S0_PffffiifE11s_block_sum[16];
	ld.param.u64 	%rd17, [_Z39flash_attention_int8_decode_wmma_kernelPKaS0_S0_Pffffiif_param_0];
	ld.param.u64 	%rd18, [_Z39flash_attention_int8_decode_wmma_kernelPKaS0_S0_Pffffiif_param_3];
	ld.param.f32 	%f53, [_Z39flash_attention_int8_decode_wmma_kernelPKaS0_S0_Pffffiif_param_6];
	ld.param.u32 	%r91, [_Z39flash_attention_int8_decode_wmma_kernelPKaS0_S0_Pffffiif_param_7];
	ld.param.u32 	%r92, [_Z39flash_attention_int8_decode_wmma_kernelPKaS0_S0_Pffffiif_param_8];
	cvta.to.global.u64 	%rd1, %rd17;
	cvta.to.global.u64 	%rd2, %rd18;
	mov.u32 	%r93, %ctaid.x;
	mov.u32 	%r294, %tid.x;
	add.s32 	%r94, %r91, 15;
	shr.s32 	%r95, %r94, 31;
	shr.u32 	%r96, %r95, 28;
	add.s32 	%r97, %r94, %r96;
	shl.b32 	%r98, %r97, 2;
	and.b32  	%r99, %r98, -64;
	mov.u32 	%r100, shared_mem;
	add.s32 	%r2, %r100, %r99;
	mul.lo.s32 	%r101, %r92, %r93;
	cvt.s64.s32 	%rd3, %r101;
	mul.lo.s32 	%r102, %r101, %r91;
	cvt.s64.s32 	%rd4, %r102;
	shr.s32 	%r103, %r92, 31;
	shr.u32 	%r104, %r103, 30;
	add.s32 	%r105, %r92, %r104;
	shr.s32 	%r3, %r105, 2;
	setp.ge.s32 	%p1, %r294, %r3;
	@%p1 bra 	$L__BB8_6;
	add.s64 	%rd5, %rd1, %rd3;
	not.b32 	%r106, %r294;
	add.s32 	%r4, %r3, %r106;
	and.b32  	%r107, %r4, 384;
	setp.eq.s32 	%p2, %r107, 384;
	mov.u32 	%r277, %r294;
	@%p2 bra 	$L__BB8_4;
	shr.u32 	%r109, %r4, 7;
	add.s32 	%r110, %r109, 1;
	and.b32  	%r5, %r110, 3;
	mov.b32 	%r276, 0;
	mov.u32 	%r277, %r294;
$L__BB8_3:
	.pragma "nounroll";
	mul.wide.u32 	%rd19, %r277, 4;
	add.s64 	%rd20, %rd5, %rd19;
	ld.global.nc.u32 	%r111, [%rd20];
	shl.b32 	%r112, %r277, 2;
	add.s32 	%r113, %r2, %r112;
	st.shared.u32 	[%r113], %r111;
	add.s32 	%r277, %r277, 128;
	add.s32 	%r276, %r276, 1;
	setp.ne.s32 	%p3, %r276, %r5;
	@%p3 bra 	$L__BB8_3;
$L__BB8_4:
	setp.lt.u32 	%p4, %r4, 384;
	@%p4 bra 	$L__BB8_6;
$L__BB8_5:
	mul.wide.u32 	%rd21, %r277, 4;
	add.s64 	%rd22, %rd5, %rd21;
	ld.global.nc.u32 	%r114, [%rd22];
	shl.b32 	%r115, %r277, 2;
	add.s32 	%r116, %r2, %r115;
	st.shared.u32 	[%r116], %r114;
	ld.global.nc.u32 	%r117, [%rd22+512];
	st.shared.u32 	[%r116+512], %r117;
	ld.global.nc.u32 	%r118, [%rd22+1024];
	st.shared.u32 	[%r116+1024], %r118;
	ld.global.nc.u32 	%r119, [%rd22+1536];
	st.shared.u32 	[%r116+1536], %r119;
	add.s32 	%r277, %r277, 512;
	setp.lt.s32 	%p5, %r277, %r3;
	@%p5 bra 	$L__BB8_5;
$L__BB8_6:
	bar.sync 	0;
	setp.ge.s32 	%p6, %r294, %r91;
	mov.f32 	%f447, 0fFF7FFFFF;
	@%p6 bra 	$L__BB8_18;
	add.s32 	%r13, %r3, -1;
	and.b32  	%r14, %r3, 3;
	and.b32  	%r15, %r3, 536870908;
	mov.f32 	%f447, 0fFF7FFFFF;
	mov.u32 	%r279, %r294;
$L__BB8_8:
	setp.lt.s32 	%p7, %r92, 4;
	mov.f32 	%f446, 0f00000000;
	@%p7 bra 	$L__BB8_17;
	ld.param.u64 	%rd146, [_Z39flash_attention_int8_decode_wmma_kernelPKaS0_S0_Pffffiif_param_1];
	mul.lo.s32 	%r122, %r279, %r92;
	cvt.s64.s32 	%rd23, %r122;
	add.s64 	%rd24, %rd23, %rd4;
	cvta.to.global.u64 	%rd25, %rd146;
	add.s64 	%rd6, %rd25, %rd24;
	setp.lt.u32 	%p8, %r13, 3;
	mov.b32 	%r283, 0;
	mov.u32 	%r285, %r283;
	@%p8 bra 	$L__BB8_12;
	mov.b32 	%r280, 0;
	mov.u32 	%r285, %r280;
$L__BB8_11:
	.pragma "nounroll";
	shl.b32 	%r140, %r280, 2;
	add.s32 	%r141, %r2, %r140;
	ld.shared.u32 	%r125, [%r141];
	mul.wide.u32 	%rd26, %r280, 4;
	add.s64 	%rd27, %rd6, %rd26;
	ld.global.nc.u32 	%r126, [%rd27];
	// begin inline asm
	dp4a.s32.s32 %r124, %r125, %r126, %r285;
	// end inline asm
	ld.shared.u32 	%r129, [%r141+4];
	ld.global.nc.u32 	%r130, [%rd27+4];
	// begin inline asm
	dp4a.s32.s32 %r128, %r129, %r130, %r124;
	// end inline asm
	ld.shared.u32 	%r133, [%r141+8];
	ld.global.nc.u32 	%r134, [%rd27+8];
	// begin inline asm
	dp4a.s32.s32 %r132, %r133, %r134, %r128;
	// end inline asm
	ld.shared.u32 	%r137, [%r141+12];
	ld.global.nc.u32 	%r138, [%rd27+12];
	// begin inline asm
	dp4a.s32.s32 %r285, %r137, %r138, %r132;
	// end inline asm
	add.s32 	%r280, %r280, 4;
	setp.ne.s32 	%p9, %r280, %r15;
	mov.u32 	%r283, %r15;
	@%p9 bra 	$L__BB8_11;
$L__BB8_12:
	setp.eq.s32 	%p10, %r14, 0;
	@%p10 bra 	$L__BB8_16;
	setp.eq.s32 	%p11, %r14, 1;
	shl.b32 	%r146, %r283, 2;
	add.s32 	%r24, %r2, %r146;
	ld.shared.u32 	%r143, [%r24];
	mul.wide.u32 	%rd28, %r283, 4;
	add.s64 	%rd7, %rd6, %rd28;
	ld.global.nc.u32 	%r144, [%rd7];
	// begin inline asm
	dp4a.s32.s32 %r285, %r143, %r144, %r285;
	// end inline asm
	@%p11 bra 	$L__BB8_16;
	setp.eq.s32 	%p12, %r14, 2;
	ld.shared.u32 	%r148, [%r24+4];
	ld.global.nc.u32 	%r149, [%rd7+4];
	// begin inline asm
	dp4a.s32.s32 %r285, %r148, %r149, %r285;
	// end inline asm
	@%p12 bra 	$L__BB8_16;
	ld.shared.u32 	%r152, [%r24+8];
	ld.global.nc.u32 	%r153, [%rd7+8];
	// begin inline asm
	dp4a.s32.s32 %r285, %r152, %r153, %r285;
	// end inline asm
$L__BB8_16:
	cvt.rn.f32.s32 	%f446, %r285;
$L__BB8_17:
	ld.param.f32 	%f444, [_Z39flash_attention_int8_decode_wmma_kernelPKaS0_S0_Pffffiif_param_9];
	ld.param.f32 	%f443, [_Z39flash_attention_int8_decode_wmma_kernelPKaS0_S0_Pffffiif_param_5];
	ld.param.f32 	%f442, [_Z39flash_attention_int8_decode_wmma_kernelPKaS0_S0_Pffffiif_param_4];
	mul.f32 	%f58, %f442, %f446;
	mul.f32 	%f59, %f443, %f58;
	mul.f32 	%f60, %f444, %f59;
	shl.b32 	%r155, %r279, 2;
	add.s32 	%r157, %r100, %r155;
	st.shared.f32 	[%r157], %f60;
	max.f32 	%f447, %f447, %f60;
	add.s32 	%r279, %r279, 128;
	setp.lt.s32 	%p13, %r279, %r91;
	@%p13 bra 	$L__BB8_8;
$L__BB8_18:
	shr.u32 	%r30, %r294, 5;
	bar.sync 	0;
	mov.b32 	%r158, %f447;
	shfl.sync.down.b32	%r159|%p14, %r158, 16, 31, -1;
	mov.b32 	%f61, %r159;
	max.f32 	%f62, %f447, %f61;
	mov.b32 	%r160, %f62;
	shfl.sync.down.b32	%r161|%p15, %r160, 8, 31, -1;
	mov.b32 	%f63, %r161;
	max.f32 	%f64, %f62, %f63;
	mov.b32 	%r162, %f64;
	shfl.sync.down.b32	%r163|%p16, %r162, 4, 31, -1;
	mov.b32 	%f65, %r163;
	max.f32 	%f66, %f64, %f65;
	mov.b32 	%r164, %f66;
	shfl.sync.down.b32	%r165|%p17, %r164, 2, 31, -1;
	mov.b32 	%f67, %r165;
	max.f32 	%f68, %f66, %f67;
	mov.b32 	%r166, %f68;
	shfl.sync.down.b32	%r167|%p18, %r166, 1, 31, -1;
	mov.b32 	%f69, %r167;
	max.f32 	%f6, %f68, %f69;
	and.b32  	%r31, %r294, 31;
	setp.ne.s32 	%p19, %r31, 0;
	@%p19 bra 	$L__BB8_20;
	shl.b32 	%r168, %r30, 2;
	mov.u32 	%r169, _ZZ39flash_attention_int8_decode_wmma_kernelPKaS0_S0_PffffiifE11s_block_max;
	add.s32 	%r170, %r169, %r168;
	st.shared.f32 	[%r170], %f6;
$L__BB8_20:
	bar.sync 	0;
	setp.ne.s32 	%p20, %r294, 0;
	@%p20 bra 	$L__BB8_22;
	ld.shared.f32 	%f70, [_ZZ39flash_attention_int8_decode_wmma_kernelPKaS0_S0_PffffiifE11s_block_max];
	ld.shared.f32 	%f71, [_ZZ39flash_attention_int8_decode_wmma_kernelPKaS0_S0_PffffiifE11s_block_max+4];
	max.f32 	%f72, %f70, %f71;
	ld.shared.f32 	%f73, [_ZZ39flash_attention_int8_decode_wmma_kernelPKaS0_S0_PffffiifE11s_block_max+8];
	max.f32 	%f74, %f72, %f73;
	ld.shared.f32 	%f75, [_ZZ39flash_attention_int8_decode_wmma_kernelPKaS0_S0_PffffiifE11s_block_max+12];
	max.f32 	%f76, %f74, %f75;
	st.shared.f32 	[_ZZ39flash_attention_int8_decode_wmma_kernelPKaS0_S0_PffffiifE11s_block_max], %f76;
$L__BB8_22:
	setp.ge.s32 	%p21, %r294, %r91;
	bar.sync 	0;
	mov.f32 	%f452, 0f00000000;
	ld.shared.f32 	%f7, [_ZZ39flash_attention_int8_decode_wmma_kernelPKaS0_S0_PffffiifE11s_block_max];
	@%p21 bra 	$L__BB8_28;
	not.b32 	%r171, %r294;
	add.s32 	%r32, %r91, %r171;
	and.b32  	%r172, %r32, 384;
	setp.eq.s32 	%p22, %r172, 384;
	mov.f32 	%f452, 0f00000000;
	mov.u32 	%r288, %r294;
	@%p22 bra 	$L__BB8_26;
	shr.u32 	%r174, %r32, 7;
	add.s32 	%r175, %r174, 1;
	and.b32  	%r33, %r175, 3;
	mov.b32 	%r287, 0;
	mov.f32 	%f452, 0f00000000;
	mov.u32 	%r288, %r294;
$L__BB8_25:
	.pragma "nounroll";
	shl.b32 	%r176, %r288, 2;
	add.s32 	%r178, %r100, %r176;
	ld.shared.f32 	%f81, [%r178];
	sub.f32 	%f82, %f81, %f7;
	fma.rn.f32 	%f83, %f82, 0f3BBB989D, 0f3F000000;
	cvt.sat.f32.f32 	%f84, %f83;
	mov.f32 	%f85, 0f4B400001;
	mov.f32 	%f86, 0f437C0000;
	fma.rm.f32 	%f87, %f84, %f86, %f85;
	add.f32 	%f88, %f87, 0fCB40007F;
	neg.f32 	%f89, %f88;
	fma.rn.f32 	%f90, %f82, 0f3FB8AA3B, %f89;
	fma.rn.f32 	%f91, %f82, 0f32A57060, %f90;
	mov.b32 	%r179, %f87;
	shl.b32 	%r180, %r179, 23;
	mov.b32 	%f92, %r180;
	ex2.approx.ftz.f32 	%f93, %f91;
	mul.f32 	%f94, %f93, %f92;
	st.shared.f32 	[%r178], %f94;
	add.f32 	%f452, %f452, %f94;
	add.s32 	%r288, %r288, 128;
	add.s32 	%r287, %r287, 1;
	setp.ne.s32 	%p23, %r287, %r33;
	@%p23 bra 	$L__BB8_25;
$L__BB8_26:
	setp.lt.u32 	%p24, %r32, 384;
	@%p24 bra 	$L__BB8_28;
$L__BB8_27:
	shl.b32 	%r181, %r288, 2;
	add.s32 	%r183, %r100, %r181;
	ld.shared.f32 	%f95, [%r183];
	sub.f32 	%f96, %f95, %f7;
	fma.rn.f32 	%f97, %f96, 0f3BBB989D, 0f3F000000;
	cvt.sat.f32.f32 	%f98, %f97;
	mov.f32 	%f99, 0f4B400001;
	mov.f32 	%f100, 0f437C0000;
	fma.rm.f32 	%f101, %f98, %f100, %f99;
	add.f32 	%f102, %f101, 0fCB40007F;
	neg.f32 	%f103, %f102;
	fma.rn.f32 	%f104, %f96, 0f3FB8AA3B, %f103;
	fma.rn.f32 	%f105, %f96, 0f32A57060, %f104;
	mov.b32 	%r184, %f101;
	shl.b32 	%r185, %r184, 23;
	mov.b32 	%f106, %r185;
	ex2.approx.ftz.f32 	%f107, %f105;
	mul.f32 	%f108, %f107, %f106;
	st.shared.f32 	[%r183], %f108;
	add.f32 	%f109, %f452, %f108;
	ld.shared.f32 	%f110, [%r183+512];
	sub.f32 	%f111, %f110, %f7;
	fma.rn.f32 	%f112, %f111, 0f3BBB989D, 0f3F000000;
	cvt.sat.f32.f32 	%f113, %f112;
	fma.rm.f32 	%f114, %f113, %f100, %f99;
	add.f32 	%f115, %f114, 0fCB40007F;
	neg.f32 	%f116, %f115;
	fma.rn.f32 	%f117, %f111, 0f3FB8AA3B, %f116;
	fma.rn.f32 	%f118, %f111, 0f32A57060, %f117;
	mov.b32 	%r186, %f114;
	shl.b32 	%r187, %r186, 23;
	mov.b32 	%f119, %r187;
	ex2.approx.ftz.f32 	%f120, %f118;
	mul.f32 	%f121, %f120, %f119;
	st.shared.f32 	[%r183+512], %f121;
	add.f32 	%f122, %f109, %f121;
	ld.shared.f32 	%f123, [%r183+1024];
	sub.f32 	%f124, %f123, %f7;
	fma.rn.f32 	%f125, %f124, 0f3BBB989D, 0f3F000000;
	cvt.sat.f32.f32 	%f126, %f125;
	fma.rm.f32 	%f127, %f126, %f100, %f99;
	add.f32 	%f128, %f127, 0fCB40007F;
	neg.f32 	%f129, %f128;
	fma.rn.f32 	%f130, %f124, 0f3FB8AA3B, %f129;
	fma.rn.f32 	%f131, %f124, 0f32A57060, %f130;
	mov.b32 	%r188, %f127;
	shl.b32 	%r189, %r188, 23;
	mov.b32 	%f132, %r189;
	ex2.approx.ftz.f32 	%f133, %f131;
	mul.f32 	%f134, %f133, %f132;
	st.shared.f32 	[%r183+1024], %f134;
	add.f32 	%f135, %f122, %f134;
	ld.shared.f32 	%f136, [%r183+1536];
	sub.f32 	%f137, %f136, %f7;
	fma.rn.f32 	%f138, %f137, 0f3BBB989D, 0f3F000000;
	cvt.sat.f32.f32 	%f139, %f138;
	fma.rm.f32 	%f140, %f139, %f100, %f99;
	add.f32 	%f141, %f140, 0fCB40007F;
	neg.f32 	%f142, %f141;
	fma.rn.f32 	%f143, %f137, 0f3FB8AA3B, %f142;
	fma.rn.f32 	%f144, %f137, 0f32A57060, %f143;
	mov.b32 	%r190, %f140;
	shl.b32 	%r191, %r190, 23;
	mov.b32 	%f145, %r191;
	ex2.approx.ftz.f32 	%f146, %f144;
	mul.f32 	%f147, %f146, %f145;
	st.shared.f32 	[%r183+1536], %f147;
	add.f32 	%f452, %f135, %f147;
	add.s32 	%r288, %r288, 512;
	setp.lt.s32 	%p25, %r288, %r91;
	@%p25 bra 	$L__BB8_27;
$L__BB8_28:
	setp.ne.s32 	%p26, %r31, 0;
	bar.sync 	0;
	mov.b32 	%r192, %f452;
	shfl.sync.down.b32	%r193|%p27, %r192, 16, 31, -1;
	mov.b32 	%f148, %r193;
	add.f32 	%f149, %f452, %f148;
	mov.b32 	%r194, %f149;
	shfl.sync.down.b32	%r195|%p28, %r194, 8, 31, -1;
	mov.b32 	%f150, %r195;
	add.f32 	%f151, %f149, %f150;
	mov.b32 	%r196, %f151;
	shfl.sync.down.b32	%r197|%p29, %r196, 4, 31, -1;
	mov.b32 	%f152, %r197;
	add.f32 	%f153, %f151, %f152;
	mov.b32 	%r198, %f153;
	shfl.sync.down.b32	%r199|%p30, %r198, 2, 31, -1;
	mov.b32 	%f154, %r199;
	add.f32 	%f155, %f153, %f154;
	mov.b32 	%r200, %f155;
	shfl.sync.down.b32	%r201|%p31, %r200, 1, 31, -1;
	mov.b32 	%f156, %r201;
	add.f32 	%f15, %f155, %f156;
	@%p26 bra 	$L__BB8_30;
	shl.b32 	%r202, %r30, 2;
	mov.u32 	%r203, _ZZ39flash_attention_int8_decode_wmma_kernelPKaS0_S0_PffffiifE11s_block_sum;
	add.s32 	%r204, %r203, %r202;
	st.shared.f32 	[%r204], %f15;
$L__BB8_30:
	setp.ne.s32 	%p32, %r294, 0;
	bar.sync 	0;
	@%p32 bra 	$L__BB8_32;
	ld.shared.f32 	%f157, [_ZZ39flash_attention_int8_decode_wmma_kernelPKaS0_S0_PffffiifE11s_block_sum];
	add.f32 	%f158, %f157, 0f00000000;
	ld.shared.f32 	%f159, [_ZZ39flash_attention_int8_decode_wmma_kernelPKaS0_S0_PffffiifE11s_block_sum+4];
	add.f32 	%f160, %f158, %f159;
	ld.shared.f32 	%f161, [_ZZ39flash_attention_int8_decode_wmma_kernelPKaS0_S0_PffffiifE11s_block_sum+8];
	add.f32 	%f162, %f160, %f161;
	ld.shared.f32 	%f163, [_ZZ39flash_attention_int8_decode_wmma_kernelPKaS0_S0_PffffiifE11s_block_sum+12];
	add.f32 	%f164, %f162, %f163;
	st.shared.f32 	[_ZZ39flash_attention_int8_decode_wmma_kernelPKaS0_S0_PffffiifE11s_block_sum], %f164;
$L__BB8_32:
	setp.ge.s32 	%p33, %r294, %r91;
	bar.sync 	0;
	ld.shared.f32 	%f165, [_ZZ39flash_attention_int8_decode_wmma_kernelPKaS0_S0_PffffiifE11s_block_sum];
	rcp.rn.f32 	%f16, %f165;
	@%p33 bra 	$L__BB8_38;
	not.b32 	%r205, %r294;
	add.s32 	%r41, %r91, %r205;
	and.b32  	%r206, %r41, 384;
	setp.eq.s32 	%p34, %r206, 384;
	mov.u32 	%r292, %r294;
	@%p34 bra 	$L__BB8_36;
	shr.u32 	%r208, %r41, 7;
	add.s32 	%r209, %r208, 1;
	and.b32  	%r42, %r209, 3;
	mov.b32 	%r291, 0;
	mov.u32 	%r292, %r294;
$L__BB8_35:
	.pragma "nounroll";
	shl.b32 	%r210, %r292, 2;
	add.s32 	%r212, %r100, %r210;
	ld.shared.f32 	%f166, [%r212];
	mul.f32 	%f167, %f16, %f166;
	st.shared.f32 	[%r212], %f167;
	add.s32 	%r292, %r292, 128;
	add.s32 	%r291, %r291, 1;
	setp.ne.s32 	%p35, %r291, %r42;
	@%p35 bra 	$L__BB8_35;
$L__BB8_36:
	setp.lt.u32 	%p36, %r41, 384;
	@%p36 bra 	$L__BB8_38;
$L__BB8_37:
	shl.b32 	%r213, %r292, 2;
	add.s32 	%r215, %r100, %r213;
	ld.shared.f32 	%f168, [%r215];
	mul.f32 	%f169, %f16, %f168;
	st.shared.f32 	[%r215], %f169;
	ld.shared.f32 	%f170, [%r215+512];
	mul.f32 	%f171, %f16, %f170;
	st.shared.f32 	[%r215+512], %f171;
	ld.shared.f32 	%f172, [%r215+1024];
	mul.f32 	%f173, %f16, %f172;
	st.shared.f32 	[%r215+1024], %f173;
	ld.shared.f32 	%f174, [%r215+1536];
	mul.f32 	%f175, %f16, %f174;
	st.shared.f32 	[%r215+1536], %f175;
	add.s32 	%r292, %r292, 512;
	setp.lt.s32 	%p37, %r292, %r91;
	@%p37 bra 	$L__BB8_37;
$L__BB8_38:
	bar.sync 	0;
	setp.ge.s32 	%p38, %r294, %r92;
	@%p38 bra 	$L__BB8_77;
	ld.param.u64 	%rd147, [_Z39flash_attention_int8_decode_wmma_kernelPKaS0_S0_Pffffiif_param_2];
	cvta.to.global.u64 	%rd29, %rd147;
	add.s64 	%rd8, %rd29, %rd4;
	setp.lt.s32 	%p39, %r91, 4;
	@%p39 bra 	$L__BB8_62;
	add.s32 	%r50, %r91, -4;
	shr.u32 	%r229, %r50, 2;
	add.s32 	%r230, %r229, 1;
	and.b32  	%r51, %r91, 3;
	and.b32  	%r231, %r50, 12;
	sub.s32 	%r232, %r91, %r231;
	add.s32 	%r233, %r232, 12;
	and.b32  	%r234, %r233, 15;
	add.s32 	%r52, %r234, -1;
	and.b32  	%r53, %r230, 3;
	cvt.s64.s32 	%rd139, %r92;
$L__BB8_41:
	setp.lt.u32 	%p50, %r50, 12;
	mov.f32 	%f455, 0f00000000;
	mov.b32 	%r304, 0;
	@%p50 bra 	$L__BB8_44;
	shr.u32 	%r238, %r50, 2;
	add.s32 	%r239, %r238, 1;
	mov.u32 	%r240, shared_mem;
	add.s32 	%r296, %r240, 32;
	and.b32  	%r241, %r239, 2147483644;
	neg.s32 	%r295, %r241;
	mov.f32 	%f455, 0f00000000;
	mov.b32 	%r304, 0;
	mov.u32 	%r297, %r294;
$L__BB8_43:
	ld.shared.v4.f32 	{%f272, %f273, %f274, %f275}, [%r296+-32];
	cvt.s64.s32 	%rd72, %r297;
	add.s64 	%rd73, %rd8, %rd72;
	ld.global.nc.u8 	%rs63, [%rd73];
	cvt.s16.s8 	%rs64, %rs63;
	cvt.s64.s32 	%rd74, %r92;
	add.s64 	%rd75, %rd73, %rd74;
	ld.global.nc.u8 	%rs65, [%rd75];
	cvt.s16.s8 	%rs66, %rs65;
	add.s64 	%rd76, %rd75, %rd74;
	ld.global.nc.u8 	%rs67, [%rd76];
	cvt.s16.s8 	%rs68, %rs67;
	add.s64 	%rd77, %rd76, %rd74;
	ld.global.nc.u8 	%rs69, [%rd77];
	cvt.s16.s8 	%rs70, %rs69;
	cvt.rn.f32.s16 	%f276, %rs64;
	fma.rn.f32 	%f277, %f272, %f276, %f455;
	cvt.rn.f32.s16 	%f278, %rs66;
	fma.rn.f32 	%f279, %f273, %f278, %f277;
	cvt.rn.f32.s16 	%f280, %rs68;
	fma.rn.f32 	%f281, %f274, %f280, %f279;
	cvt.rn.f32.s16 	%f282, %rs70;
	fma.rn.f32 	%f283, %f275, %f282, %f281;
	ld.shared.v4.f32 	{%f284, %f285, %f286, %f287}, [%r296+-16];
	add.s64 	%rd78, %rd77, %rd74;
	ld.global.nc.u8 	%rs71, [%rd78];
	cvt.s16.s8 	%rs72, %rs71;
	add.s64 	%rd79, %rd78, %rd74;
	ld.global.nc.u8 	%rs73, [%rd79];
	cvt.s16.s8 	%rs74, %rs73;
	add.s64 	%rd80, %rd79, %rd74;
	ld.global.nc.u8 	%rs75, [%rd80];
	cvt.s16.s8 	%rs76, %rs75;
	add.s64 	%rd81, %rd80, %rd74;
	ld.global.nc.u8 	%rs77, [%rd81];
	cvt.s16.s8 	%rs78, %rs77;
	cvt.rn.f32.s16 	%f288, %rs72;
	fma.rn.f32 	%f289, %f284, %f288, %f283;
	cvt.rn.f32.s16 	%f290, %rs74;
	fma.rn.f32 	%f291, %f285, %f290, %f289;
	cvt.rn.f32.s16 	%f292, %rs76;
	fma.rn.f32 	%f293, %f286, %f292, %f291;
	cvt.rn.f32.s16 	%f294, %rs78;
	fma.rn.f32 	%f295, %f287, %f294, %f293;
	ld.shared.v4.f32 	{%f296, %f297, %f298, %f299}, [%r296];
	add.s64 	%rd82, %rd81, %rd74;
	ld.global.nc.u8 	%rs79, [%rd82];
	cvt.s16.s8 	%rs80, %rs79;
	add.s64 	%rd83, %rd82, %rd74;
	ld.global.nc.u8 	%rs81, [%rd83];
	cvt.s16.s8 	%rs82, %rs81;
	add.s64 	%rd84, %rd83, %rd74;
	ld.global.nc.u8 	%rs83, [%rd84];
	cvt.s16.s8 	%rs84, %rs83;
	add.s64 	%rd85, %rd84, %rd74;
	ld.global.nc.u8 	%rs85, [%rd85];
	cvt.s16.s8 	%rs86, %rs85;
	cvt.rn.f32.s16 	%f300, %rs80;
	fma.rn.f32 	%f301, %f296, %f300, %f295;
	cvt.rn.f32.s16 	%f302, %rs82;
	fma.rn.f32 	%f303, %f297, %f302, %f301;
	cvt.rn.f32.s16 	%f304, %rs84;
	fma.rn.f32 	%f305, %f298, %f304, %f303;
	cvt.rn.f32.s16 	%f306, %rs86;
	fma.rn.f32 	%f307, %f299, %f306, %f305;
	ld.shared.v4.f32 	{%f308, %f309, %f310, %f311}, [%r296+16];
	add.s64 	%rd86, %rd85, %rd74;
	ld.global.nc.u8 	%rs87, [%rd86];
	cvt.s16.s8 	%rs88, %rs87;
	add.s64 	%rd87, %rd86, %rd74;
	ld.global.nc.u8 	%rs89, [%rd87];
	cvt.s16.s8 	%rs90, %rs89;
	add.s64 	%rd88, %rd87, %rd74;
	ld.global.nc.u8 	%rs91, [%rd88];
	cvt.s16.s8 	%rs92, %rs91;
	add.s64 	%rd89, %rd88, %rd74;
	ld.global.nc.u8 	%rs93, [%rd89];
	cvt.s16.s8 	%rs94, %rs93;
	cvt.rn.f32.s16 	%f312, %rs88;
	fma.rn.f32 	%f313, %f308, %f312, %f307;
	cvt.rn.f32.s16 	%f314, %rs90;
	fma.rn.f32 	%f315, %f309, %f314, %f313;
	cvt.rn.f32.s16 	%f316, %rs92;
	fma.rn.f32 	%f317, %f310, %f316, %f315;
	cvt.rn.f32.s16 	%f318, %rs94;
	fma.rn.f32 	%f455, %f311, %f318, %f317;
	add.s32 	%r304, %r304, 16;
	shl.b32 	%r242, %r92, 4;
	add.s32 	%r297, %r297, %r242;
	add.s32 	%r296, %r296, 64;
	add.s32 	%r295, %r295, 4;
	setp.eq.s32 	%p51, %r295, 0;
	@%p51 bra 	$L__BB8_44;
	bra.uni 	$L__BB8_43;
$L__BB8_44:
	setp.eq.s32 	%p52, %r53, 0;
	@%p52 bra 	$L__BB8_48;
	setp.eq.s32 	%p53, %r53, 1;
	shl.b32 	%r243, %r304, 2;
	mov.u32 	%r244, shared_mem;
	add.s32 	%r76, %r244, %r243;
	ld.shared.v4.f32 	{%f319, %f320, %f321, %f322}, [%r76];
	mad.lo.s32 	%r245, %r304, %r92, %r294;
	cvt.s64.s32 	%rd90, %r245;
	add.s64 	%rd91, %rd8, %rd90;
	ld.global.nc.u8 	%rs95, [%rd91];
	cvt.s16.s8 	%rs96, %rs95;
	cvt.s64.s32 	%rd92, %r92;
	add.s64 	%rd93, %rd91, %rd92;
	ld.global.nc.u8 	%rs97, [%rd93];
	cvt.s16.s8 	%rs98, %rs97;
	add.s64 	%rd94, %rd93, %rd92;
	ld.global.nc.u8 	%rs99, [%rd94];
	cvt.s16.s8 	%rs100, %rs99;
	add.s64 	%rd11, %rd94, %rd92;
	ld.global.nc.u8 	%rs101, [%rd11];
	cvt.s16.s8 	%rs102, %rs101;
	cvt.rn.f32.s16 	%f323, %rs96;
	fma.rn.f32 	%f324, %f319, %f323, %f455;
	cvt.rn.f32.s16 	%f325, %rs98;
	fma.rn.f32 	%f326, %f320, %f325, %f324;
	cvt.rn.f32.s16 	%f327, %rs100;
	fma.rn.f32 	%f328, %f321, %f327, %f326;
	cvt.rn.f32.s16 	%f329, %rs102;
	fma.rn.f32 	%f455, %f322, %f329, %f328;
	@%p53 bra 	$L__BB8_48;
	cvt.s64.s32 	%rd95, %r92;
	setp.eq.s32 	%p54, %r53, 2;
	ld.shared.v4.f32 	{%f330, %f331, %f332, %f333}, [%r76+16];
	add.s64 	%rd96, %rd11, %rd95;
	ld.global.nc.u8 	%rs103, [%rd96];
	cvt.s16.s8 	%rs104, %rs103;
	add.s64 	%rd97, %rd96, %rd95;
	ld.global.nc.u8 	%rs105, [%rd97];
	cvt.s16.s8 	%rs106, %rs105;
	add.s64 	%rd98, %rd97, %rd95;
	ld.global.nc.u8 	%rs107, [%rd98];
	cvt.s16.s8 	%rs108, %rs107;
	add.s64 	%rd12, %rd98, %rd95;
	ld.global.nc.u8 	%rs109, [%rd12];
	cvt.s16.s8 	%rs110, %rs109;
	cvt.rn.f32.s16 	%f334, %rs104;
	fma.rn.f32 	%f335, %f330, %f334, %f455;
	cvt.rn.f32.s16 	%f336, %rs106;
	fma.rn.f32 	%f337, %f331, %f336, %f335;
	cvt.rn.f32.s16 	%f338, %rs108;
	fma.rn.f32 	%f339, %f332, %f338, %f337;
	cvt.rn.f32.s16 	%f340, %rs110;
	fma.rn.f32 	%f455, %f333, %f340, %f339;
	@%p54 bra 	$L__BB8_48;
	ld.shared.v4.f32 	{%f341, %f342, %f343, %f344}, [%r76+32];
	add.s64 	%rd100, %rd12, %rd95;
	ld.global.nc.u8 	%rs111, [%rd100];
	cvt.s16.s8 	%rs112, %rs111;
	add.s64 	%rd101, %rd100, %rd95;
	ld.global.nc.u8 	%rs113, [%rd101];
	cvt.s16.s8 	%rs114, %rs113;
	add.s64 	%rd102, %rd101, %rd95;
	ld.global.nc.u8 	%rs115, [%rd102];
	cvt.s16.s8 	%rs116, %rs115;
	add.s64 	%rd103, %rd102, %rd95;
	ld.global.nc.u8 	%rs117, [%rd103];
	cvt.s16.s8 	%rs118, %rs117;
	cvt.rn.f32.s16 	%f345, %rs112;
	fma.rn.f32 	%f346, %f341, %f345, %f455;
	cvt.rn.f32.s16 	%f347, %rs114;
	fma.rn.f32 	%f348, %f342, %f347, %f346;
	cvt.rn.f32.s16 	%f349, %rs116;
	fma.rn.f32 	%f350, %f343, %f349, %f348;
	cvt.rn.f32.s16 	%f351, %rs118;
	fma.rn.f32 	%f455, %f344, %f351, %f350;
$L__BB8_48:
	and.b32  	%r246, %r50, -4;
	add.s32 	%r301, %r246, 4;
	setp.lt.u32 	%p55, %r301, %r91;
	@%p55 bra 	$L__BB8_49;
	bra.uni 	$L__BB8_61;
$L__BB8_49:
	sub.s32 	%r248, %r91, %r246;
	add.s32 	%r249, %r248, -5;
	setp.lt.u32 	%p56, %r249, 15;
	@%p56 bra 	$L__BB8_52;
	mov.b32 	%r300, 0;
$L__BB8_51:
	.pragma "nounroll";
	shl.b32 	%r251, %r301, 2;
	mov.u32 	%r252, shared_mem;
	add.s32 	%r253, %r252, %r251;
	ld.shared.v4.f32 	{%f353, %f354, %f355, %f356}, [%r253];
	mad.lo.s32 	%r254, %r301, %r92, %r294;
	cvt.s64.s32 	%rd104, %r254;
	add.s64 	%rd105, %rd8, %rd104;
	ld.global.nc.u8 	%rs119, [%rd105];
	cvt.s16.s8 	%rs120, %rs119;
	cvt.rn.f32.s16 	%f357, %rs120;
	fma.rn.f32 	%f358, %f353, %f357, %f455;
	cvt.s64.s32 	%rd106, %r92;
	add.s64 	%rd107, %rd105, %rd106;
	ld.global.nc.u8 	%rs121, [%rd107];
	cvt.s16.s8 	%rs122, %rs121;
	cvt.rn.f32.s16 	%f359, %rs122;
	fma.rn.f32 	%f360, %f354, %f359, %f358;
	add.s64 	%rd108, %rd107, %rd106;
	ld.global.nc.u8 	%rs123, [%rd108];
	cvt.s16.s8 	%rs124, %rs123;
	cvt.rn.f32.s16 	%f361, %rs124;
	fma.rn.f32 	%f362, %f355, %f361, %f360;
	add.s64 	%rd109, %rd108, %rd106;
	ld.global.nc.u8 	%rs125, [%rd109];
	cvt.s16.s8 	%rs126, %rs125;
	cvt.rn.f32.s16 	%f363, %rs126;
	fma.rn.f32 	%f364, %f356, %f363, %f362;
	ld.shared.v4.f32 	{%f365, %f366, %f367, %f368}, [%r253+16];
	add.s64 	%rd110, %rd109, %rd106;
	ld.global.nc.u8 	%rs127, [%rd110];
	cvt.s16.s8 	%rs128, %rs127;
	cvt.rn.f32.s16 	%f369, %rs128;
	fma.rn.f32 	%f370, %f365, %f369, %f364;
	add.s64 	%rd111, %rd110, %rd106;
	ld.global.nc.u8 	%rs129, [%rd111];
	cvt.s16.s8 	%rs130, %rs129;
	cvt.rn.f32.s16 	%f371, %rs130;
	fma.rn.f32 	%f372, %f366, %f371, %f370;
	add.s64 	%rd112, %rd111, %rd106;
	ld.global.nc.u8 	%rs131, [%rd112];
	cvt.s16.s8 	%rs132, %rs131;
	cvt.rn.f32.s16 	%f373, %rs132;
	fma.rn.f32 	%f374, %f367, %f373, %f372;
	add.s64 	%rd113, %rd112, %rd106;
	ld.global.nc.u8 	%rs133, [%rd113];
	cvt.s16.s8 	%rs134, %rs133;
	cvt.rn.f32.s16 	%f375, %rs134;
	fma.rn.f32 	%f376, %f368, %f375, %f374;
	ld.shared.v4.f32 	{%f377, %f378, %f379, %f380}, [%r253+32];
	add.s64 	%rd114, %rd113, %rd106;
	ld.global.nc.u8 	%rs135, [%rd114];
	cvt.s16.s8 	%rs136, %rs135;
	cvt.rn.f32.s16 	%f381, %rs136;
	fma.rn.f32 	%f382, %f377, %f381, %f376;
	add.s64 	%rd115, %rd114, %rd106;
	ld.global.nc.u8 	%rs137, [%rd115];
	cvt.s16.s8 	%rs138, %rs137;
	cvt.rn.f32.s16 	%f383, %rs138;
	fma.rn.f32 	%f384, %f378, %f383, %f382;
	add.s64 	%rd116, %rd115, %rd106;
	ld.global.nc.u8 	%rs139, [%rd116];
	cvt.s16.s8 	%rs140, %rs139;
	cvt.rn.f32.s16 	%f385, %rs140;
	fma.rn.f32 	%f386, %f379, %f385, %f384;
	add.s64 	%rd117, %rd116, %rd106;
	ld.global.nc.u8 	%rs141, [%rd117];
	cvt.s16.s8 	%rs142, %rs141;
	cvt.rn.f32.s16 	%f387, %rs142;
	fma.rn.f32 	%f388, %f380, %f387, %f386;
	ld.shared.v4.f32 	{%f389, %f390, %f391, %f392}, [%r253+48];
	add.s64 	%rd118, %rd117, %rd106;
	ld.global.nc.u8 	%rs143, [%rd118];
	cvt.s16.s8 	%rs144, %rs143;
	cvt.rn.f32.s16 	%f393, %rs144;
	fma.rn.f32 	%f394, %f389, %f393, %f388;
	add.s64 	%rd119, %rd118, %rd106;
	ld.global.nc.u8 	%rs145, [%rd119];
	cvt.s16.s8 	%rs146, %rs145;
	cvt.rn.f32.s16 	%f395, %rs146;
	fma.rn.f32 	%f396, %f390, %f395, %f394;
	add.s64 	%rd120, %rd119, %rd106;
	ld.global.nc.u8 	%rs147, [%rd120];
	cvt.s16.s8 	%rs148, %rs147;
	cvt.rn.f32.s16 	%f397, %rs148;
	fma.rn.f32 	%f398, %f391, %f397, %f396;
	add.s64 	%rd121, %rd120, %rd106;
	ld.global.nc.u8 	%rs149, [%rd121];
	cvt.s16.s8 	%rs150, %rs149;
	cvt.rn.f32.s16 	%f399, %rs150;
	fma.rn.f32 	%f455, %f392, %f399, %f398;
	add.s32 	%r301, %r301, 16;
	add.s32 	%r300, %r300, 16;
	setp.eq.s32 	%p57, %r300, 0;
	@%p57 bra 	$L__BB8_52;
	bra.uni 	$L__BB8_51;
$L__BB8_52:
	setp.eq.s32 	%p58, %r51, 0;
	@%p58 bra 	$L__BB8_61;
	setp.lt.u32 	%p59, %r52, 7;
	@%p59 bra 	$L__BB8_55;
	shl.b32 	%r255, %r301, 2;
	mov.u32 	%r256, shared_mem;
	add.s32 	%r257, %r256, %r255;
	ld.shared.f32 	%f401, [%r257];
	mad.lo.s32 	%r258, %r301, %r92, %r294;
	cvt.s64.s32 	%rd122, %r258;
	add.s64 	%rd123, %rd8, %rd122;
	ld.global.nc.u8 	%rs151, [%rd123];
	cvt.s16.s8 	%rs152, %rs151;
	cvt.rn.f32.s16 	%f402, %rs152;
	fma.rn.f32 	%f403, %f401, %f402, %f455;
	ld.shared.f32 	%f404, [%r257+4];
	cvt.s64.s32 	%rd124, %r92;
	add.s64 	%rd125, %rd123, %rd124;
	ld.global.nc.u8 	%rs153, [%rd125];
	cvt.s16.s8 	%rs154, %rs153;
	cvt.rn.f32.s16 	%f405, %rs154;
	fma.rn.f32 	%f406, %f404, %f405, %f403;
	ld.shared.f32 	%f407, [%r257+8];
	add.s64 	%rd126, %rd125, %rd124;
	ld.global.nc.u8 	%rs155, [%rd126];
	cvt.s16.s8 	%rs156, %rs155;
	cvt.rn.f32.s16 	%f408, %rs156;
	fma.rn.f32 	%f409, %f407, %f408, %f406;
	ld.shared.f32 	%f410, [%r257+12];
	add.s64 	%rd127, %rd126, %rd124;
	ld.global.nc.u8 	%rs157, [%rd127];
	cvt.s16.s8 	%rs158, %rs157;
	cvt.rn.f32.s16 	%f411, %rs158;
	fma.rn.f32 	%f412, %f410, %f411, %f409;
	ld.shared.f32 	%f413, [%r257+16];
	add.s64 	%rd128, %rd127, %rd124;
	ld.global.nc.u8 	%rs159, [%rd128];
	cvt.s16.s8 	%rs160, %rs159;
	cvt.rn.f32.s16 	%f414, %rs160;
	fma.rn.f32 	%f415, %f413, %f414, %f412;
	ld.shared.f32 	%f416, [%r257+20];
	add.s64 	%rd129, %rd128, %rd124;
	ld.global.nc.u8 	%rs161, [%rd129];
	cvt.s16.s8 	%rs162, %rs161;
	cvt.rn.f32.s16 	%f417, %rs162;
	fma.rn.f32 	%f418, %f416, %f417, %f415;
	ld.shared.f32 	%f419, [%r257+24];
	add.s64 	%rd130, %rd129, %rd124;
	ld.global.nc.u8 	%rs163, [%rd130];
	cvt.s16.s8 	%rs164, %rs163;
	cvt.rn.f32.s16 	%f420, %rs164;
	fma.rn.f32 	%f421, %f419, %f420, %f418;
	ld.shared.f32 	%f422, [%r257+28];
	add.s64 	%rd131, %rd130, %rd124;
	ld.global.nc.u8 	%rs165, [%rd131];
	cvt.s16.s8 	%rs166, %rs165;
	cvt.rn.f32.s16 	%f423, %rs166;
	fma.rn.f32 	%f455, %f422, %f423, %f421;
	add.s32 	%r301, %r301, 8;
$L__BB8_55:
	and.b32  	%r259, %r50, 4;
	sub.s32 	%r260, %r91, %r259;
	add.s32 	%r261, %r260, 12;
	and.b32  	%r262, %r261, 7;
	setp.eq.s32 	%p60, %r262, 0;
	@%p60 bra 	$L__BB8_61;
	xor.b32  	%r263, %r91, 4;
	sub.s32 	%r265, %r263, %r259;
	and.b32  	%r266, %r265, 7;
	add.s32 	%r267, %r266, -1;
	setp.lt.u32 	%p61, %r267, 3;
	@%p61 bra 	$L__BB8_58;
	shl.b32 	%r268, %r301, 2;
	mov.u32 	%r269, shared_mem;
	add.s32 	%r270, %r269, %r268;
	ld.shared.f32 	%f424, [%r270];
	mad.lo.s32 	%r271, %r301, %r92, %r294;
	cvt.s64.s32 	%rd132, %r271;
	add.s64 	%rd133, %rd8, %rd132;
	ld.global.nc.u8 	%rs167, [%rd133];
	cvt.s16.s8 	%rs168, %rs167;
	cvt.rn.f32.s16 	%f425, %rs168;
	fma.rn.f32 	%f426, %f424, %f425, %f455;
	ld.shared.f32 	%f427, [%r270+4];
	add.s64 	%rd135, %rd133, %rd139;
	ld.global.nc.u8 	%rs169, [%rd135];
	cvt.s16.s8 	%rs170, %rs169;
	cvt.rn.f32.s16 	%f428, %rs170;
	fma.rn.f32 	%f429, %f427, %f428, %f426;
	ld.shared.f32 	%f430, [%r270+8];
	add.s64 	%rd136, %rd135, %rd139;
	ld.global.nc.u8 	%rs171, [%rd136];
	cvt.s16.s8 	%rs172, %rs171;
	cvt.rn.f32.s16 	%f431, %rs172;
	fma.rn.f32 	%f432, %f430, %f431, %f429;
	ld.shared.f32 	%f433, [%r270+12];
	add.s64 	%rd137, %rd136, %rd139;
	ld.global.nc.u8 	%rs173, [%rd137];
	cvt.s16.s8 	%rs174, %rs173;
	cvt.rn.f32.s16 	%f434, %rs174;
	fma.rn.f32 	%f455, %f433, %f434, %f432;
	add.s32 	%r301, %r301, 4;
$L__BB8_58:
	setp.eq.s32 	%p62, %r51, 1;
	shl.b32 	%r272, %r301, 2;
	mov.u32 	%r273, shared_mem;
	add.s32 	%r74, %r273, %r272;
	ld.shared.f32 	%f435, [%r74];
	mad.lo.s32 	%r274, %r301, %r92, %r294;
	cvt.s64.s32 	%rd138, %r274;
	add.s64 	%rd9, %rd8, %rd138;
	ld.global.nc.u8 	%rs175, [%rd9];
	cvt.s16.s8 	%rs176, %rs175;
	cvt.rn.f32.s16 	%f436, %rs176;
	fma.rn.f32 	%f455, %f435, %f436, %f455;
	@%p62 bra 	$L__BB8_61;
	setp.eq.s32 	%p63, %r51, 2;
	ld.shared.f32 	%f437, [%r74+4];
	add.s64 	%rd10, %rd9, %rd139;
	ld.global.nc.u8 	%rs177, [%rd10];
	cvt.s16.s8 	%rs178, %rs177;
	cvt.rn.f32.s16 	%f438, %rs178;
	fma.rn.f32 	%f455, %f437, %f438, %f455;
	@%p63 bra 	$L__BB8_61;
	ld.shared.f32 	%f439, [%r74+8];
	add.s64 	%rd141, %rd10, %rd139;
	ld.global.nc.u8 	%rs179, [%rd141];
	cvt.s16.s8 	%rs180, %rs179;
	cvt.rn.f32.s16 	%f440, %rs180;
	fma.rn.f32 	%f455, %f439, %f440, %f455;
$L__BB8_61:
	mul.f32 	%f441, %f53, %f455;
	cvt.u64.u32 	%rd142, %r294;
	add.s64 	%rd143, %rd142, %rd3;
	shl.b64 	%rd144, %rd143, 2;
	add.s64 	%rd145, %rd2, %rd144;
	st.global.f32 	[%rd145], %f441;
	add.s32 	%r294, %r294, 128;
	setp.lt.s32 	%p64, %r294, %r92;
	@%p64 bra 	$L__BB8_41;
	bra.uni 	$L__BB8_77;
$L__BB8_62:
	and.b32  	%r78, %r91, 15;
	add.s32 	%r79, %r78, -1;
	and.b32  	%r80, %r91, 7;
	add.s32 	%r81, %r80, -1;
	and.b32  	%r82, %r91, 3;
	cvt.s64.s32 	%rd65, %r92;
$L__BB8_63:
	setp.lt.s32 	%p40, %r91, 1;
	mov.f32 	%f470, 0f00000000;
	@%p40 bra 	$L__BB8_76;
	setp.lt.u32 	%p41, %r91, 16;
	mov.f32 	%f470, 0f00000000;
	mov.b32 	%r307, 0;
	@%p41 bra 	$L__BB8_66;
	ld.shared.v4.f32 	{%f179, %f180, %f181, %f182}, [shared_mem];
	cvt.u64.u32 	%rd30, %r294;
	add.s64 	%rd31, %rd8, %rd30;
	ld.global.nc.u8 	%rs1, [%rd31];
	cvt.s16.s8 	%rs2, %rs1;
	cvt.rn.f32.s16 	%f183, %rs2;
	fma.rn.f32 	%f184, %f179, %f183, 0f00000000;
	add.s64 	%rd33, %rd31, %rd65;
	ld.global.nc.u8 	%rs3, [%rd33];
	cvt.s16.s8 	%rs4, %rs3;
	cvt.rn.f32.s16 	%f185, %rs4;
	fma.rn.f32 	%f186, %f180, %f185, %f184;
	add.s64 	%rd34, %rd33, %rd65;
	ld.global.nc.u8 	%rs5, [%rd34];
	cvt.s16.s8 	%rs6, %rs5;
	cvt.rn.f32.s16 	%f187, %rs6;
	fma.rn.f32 	%f188, %f181, %f187, %f186;
	add.s64 	%rd35, %rd34, %rd65;
	ld.global.nc.u8 	%rs7, [%rd35];
	cvt.s16.s8 	%rs8, %rs7;
	cvt.rn.f32.s16 	%f189, %rs8;
	fma.rn.f32 	%f190, %f182, %f189, %f188;
	ld.shared.v4.f32 	{%f191, %f192, %f193, %f194}, [shared_mem+16];
	add.s64 	%rd36, %rd35, %rd65;
	ld.global.nc.u8 	%rs9, [%rd36];
	cvt.s16.s8 	%rs10, %rs9;
	cvt.rn.f32.s16 	%f195, %rs10;
	fma.rn.f32 	%f196, %f191, %f195, %f190;
	add.s64 	%rd37, %rd36, %rd65;
	ld.global.nc.u8 	%rs11, [%rd37];
	cvt.s16.s8 	%rs12, %rs11;
	cvt.rn.f32.s16 	%f197, %rs12;
	fma.rn.f32 	%f198, %f192, %f197, %f196;
	add.s64 	%rd38, %rd37, %rd65;
	ld.global.nc.u8 	%rs13, [%rd38];
	cvt.s16.s8 	%rs14, %rs13;
	cvt.rn.f32.s16 	%f199, %rs14;
	fma.rn.f32 	%f200, %f193, %f199, %f198;
	add.s64 	%rd39, %rd38, %rd65;
	ld.global.nc.u8 	%rs15, [%rd39];
	cvt.s16.s8 	%rs16, %rs15;
	cvt.rn.f32.s16 	%f201, %rs16;
	fma.rn.f32 	%f202, %f194, %f201, %f200;
	ld.shared.v4.f32 	{%f203, %f204, %f205, %f206}, [shared_mem+32];
	add.s64 	%rd40, %rd39, %rd65;
	ld.global.nc.u8 	%rs17, [%rd40];
	cvt.s16.s8 	%rs18, %rs17;
	cvt.rn.f32.s16 	%f207, %rs18;
	fma.rn.f32 	%f208, %f203, %f207, %f202;
	add.s64 	%rd41, %rd40, %rd65;
	ld.global.nc.u8 	%rs19, [%rd41];
	cvt.s16.s8 	%rs20, %rs19;
	cvt.rn.f32.s16 	%f209, %rs20;
	fma.rn.f32 	%f210, %f204, %f209, %f208;
	add.s64 	%rd42, %rd41, %rd65;
	ld.global.nc.u8 	%rs21, [%rd42];
	cvt.s16.s8 	%rs22, %rs21;
	cvt.rn.f32.s16 	%f211, %rs22;
	fma.rn.f32 	%f212, %f205, %f211, %f210;
	add.s64 	%rd43, %rd42, %rd65;
	ld.global.nc.u8 	%rs23, [%rd43];
	cvt.s16.s8 	%rs24, %rs23;
	cvt.rn.f32.s16 	%f213, %rs24;
	fma.rn.f32 	%f214, %f206, %f213, %f212;
	ld.shared.v4.f32 	{%f215, %f216, %f217, %f218}, [shared_mem+48];
	add.s64 	%rd44, %rd43, %rd65;
	ld.global.nc.u8 	%rs25, [%rd44];
	cvt.s16.s8 	%rs26, %rs25;
	cvt.rn.f32.s16 	%f219, %rs26;
	fma.rn.f32 	%f220, %f215, %f219, %f214;
	add.s64 	%rd45, %rd44, %rd65;
	ld.global.nc.u8 	%rs27, [%rd45];
	cvt.s16.s8 	%rs28, %rs27;
	cvt.rn.f32.s16 	%f221, %rs28;
	fma.rn.f32 	%f222, %f216, %f221, %f220;
	add.s64 	%rd46, %rd45, %rd65;
	ld.global.nc.u8 	%rs29, [%rd46];
	cvt.s16.s8 	%rs30, %rs29;
	cvt.rn.f32.s16 	%f223, %rs30;
	fma.rn.f32 	%f224, %f217, %f223, %f222;
	add.s64 	%rd47, %rd46, %rd65;
	ld.global.nc.u8 	%rs31, [%rd47];
	cvt.s16.s8 	%rs32, %rs31;
	cvt.rn.f32.s16 	%f225, %rs32;
	fma.rn.f32 	%f470, %f218, %f225, %f224;
	mov.b32 	%r307, 16;
$L__BB8_66:
	setp.eq.s32 	%p42, %r78, 0;
	@%p42 bra 	$L__BB8_76;
	setp.lt.u32 	%p43, %r79, 7;
	@%p43 bra 	$L__BB8_69;
	shl.b32 	%r218, %r307, 2;
	add.s32 	%r220, %r100, %r218;
	ld.shared.v4.f32 	{%f227, %f228, %f229, %f230}, [%r220];
	mad.lo.s32 	%r221, %r307, %r92, %r294;
	cvt.s64.s32 	%rd48, %r221;
	add.s64 	%rd49, %rd8, %rd48;
	ld.global.nc.u8 	%rs33, [%rd49];
	cvt.s16.s8 	%rs34, %rs33;
	cvt.rn.f32.s16 	%f231, %rs34;
	fma.rn.f32 	%f232, %f227, %f231, %f470;
	add.s64 	%rd51, %rd49, %rd65;
	ld.global.nc.u8 	%rs35, [%rd51];
	cvt.s16.s8 	%rs36, %rs35;
	cvt.rn.f32.s16 	%f233, %rs36;
	fma.rn.f32 	%f234, %f228, %f233, %f232;
	add.s64 	%rd52, %rd51, %rd65;
	ld.global.nc.u8 	%rs37, [%rd52];
	cvt.s16.s8 	%rs38, %rs37;
	cvt.rn.f32.s16 	%f235, %rs38;
	fma.rn.f32 	%f236, %f229, %f235, %f234;
	add.s64 	%rd53, %rd52, %rd65;
	ld.global.nc.u8 	%rs39, [%rd53];
	cvt.s16.s8 	%rs40, %rs39;
	cvt.rn.f32.s16 	%f237, %rs40;
	fma.rn.f32 	%f238, %f230, %f237, %f236;
	ld.shared.v4.f32 	{%f239, %f240, %f241, %f242}, [%r220+16];
	add.s64 	%rd54, %rd53, %rd65;
	ld.global.nc.u8 	%rs41, [%rd54];
	cvt.s16.s8 	%rs42, %rs41;
	cvt.rn.f32.s16 	%f243, %rs42;
	fma.rn.f32 	%f244, %f239, %f243, %f238;
	add.s64 	%rd55, %rd54, %rd65;
	ld.global.nc.u8 	%rs43, [%rd55];
	cvt.s16.s8 	%rs44, %rs43;
	cvt.rn.f32.s16 	%f245, %rs44;
	fma.rn.f32 	%f246, %f240, %f245, %f244;
	add.s64 	%rd56, %rd55, %rd65;
	ld.global.nc.u8 	%rs45, [%rd56];
	cvt.s16.s8 	%rs46, %rs45;
	cvt.rn.f32.s16 	%f247, %rs46;
	fma.rn.f32 	%f248, %f241, %f247, %f246;
	add.s64 	%rd57, %rd56, %rd65;
	ld.global.nc.u8 	%rs47, [%rd57];
	cvt.s16.s8 	%rs48, %rs47;
	cvt.rn.f32.s16 	%f249, %rs48;
	fma.rn.f32 	%f470, %f242, %f249, %f248;
	add.s32 	%r307, %r307, 8;
$L__BB8_69:
	setp.eq.s32 	%p44, %r80, 0;
	@%p44 bra 	$L__BB8_76;
	setp.lt.u32 	%p45, %r81, 3;
	@%p45 bra 	$L__BB8_72;
	shl.b32 	%r222, %r307, 2;
	add.s32 	%r224, %r100, %r222;
	ld.shared.f32 	%f251, [%r224];
	mad.lo.s32 	%r225, %r307, %r92, %r294;
	cvt.s64.s32 	%rd58, %r225;
	add.s64 	%rd59, %rd8, %rd58;
	ld.global.nc.u8 	%rs49, [%rd59];
	cvt.s16.s8 	%rs50, %rs49;
	cvt.rn.f32.s16 	%f252, %rs50;
	fma.rn.f32 	%f253, %f251, %f252, %f470;
	ld.shared.f32 	%f254, [%r224+4];
	add.s64 	%rd61, %rd59, %rd65;
	ld.global.nc.u8 	%rs51, [%rd61];
	cvt.s16.s8 	%rs52, %rs51;
	cvt.rn.f32.s16 	%f255, %rs52;
	fma.rn.f32 	%f256, %f254, %f255, %f253;
	ld.shared.f32 	%f257, [%r224+8];
	add.s64 	%rd62, %rd61, %rd65;
	ld.global.nc.u8 	%rs53, [%rd62];
	cvt.s16.s8 	%rs54, %rs53;
	cvt.rn.f32.s16 	%f258, %rs54;
	fma.rn.f32 	%f259, %f257, %f258, %f256;
	ld.shared.f32 	%f260, [%r224+12];
	add.s64 	%rd63, %rd62, %rd65;
	ld.global.nc.u8 	%rs55, [%rd63];
	cvt.s16.s8 	%rs56, %rs55;
	cvt.rn.f32.s16 	%f261, %rs56;
	fma.rn.f32 	%f470, %f260, %f261, %f259;
	add.s32 	%r307, %r307, 4;
$L__BB8_72:
	setp.eq.s32 	%p46, %r82, 0;
	@%p46 bra 	$L__BB8_76;
	setp.eq.s32 	%p47, %r82, 1;
	shl.b32 	%r226, %r307, 2;
	add.s32 	%r89, %r100, %r226;
	ld.shared.f32 	%f262, [%r89];
	mad.lo.s32 	%r228, %r307, %r92, %r294;
	cvt.s64.s32 	%rd64, %r228;
	add.s64 	%rd13, %rd8, %rd64;
	ld.global.nc.u8 	%rs57, [%rd13];
	cvt.s16.s8 	%rs58, %rs57;
	cvt.rn.f32.s16 	%f263, %rs58;
	fma.rn.f32 	%f470, %f262, %f263, %f470;
	@%p47 bra 	$L__BB8_76;
	setp.eq.s32 	%p48, %r82, 2;
	ld.shared.f32 	%f264, [%r89+4];
	add.s64 	%rd14, %rd13, %rd65;
	ld.global.nc.u8 	%rs59, [%rd14];
	cvt.s16.s8 	%rs60, %rs59;
	cvt.rn.f32.s16 	%f265, %rs60;
	fma.rn.f32 	%f470, %f264, %f265, %f470;
	@%p48 bra 	$L__BB8_76;
	ld.shared.f32 	%f266, [%r89+8];
	add.s64 	%rd67, %rd14, %rd65;
	ld.global.nc.u8 	%rs61, [%rd67];
	cvt.s16.s8 	%rs62, %rs61;
	cvt.rn.f32.s16 	%f267, %rs62;
	fma.rn.f32 	%f470, %f266, %f267, %f470;
$L__BB8_76:
	mul.f32 	%f268, %f53, %f470;
	cvt.u64.u32 	%rd68, %r294;
	add.s64 	%rd69, %rd68, %rd3;
	shl.b64 	%rd70, %rd69, 2;
	add.s64 	%rd71, %rd2, %rd70;
	st.global.f32 	[%rd71], %f268;
	add.s32 	%r294, %r294, 128;
	setp.lt.s32 	%p49, %r294, %r92;
	@%p49 bra 	$L__BB8_63;
$L__BB8_77:
	ret;

}
	// .globl	_Z39flash_attention_int8_decode_dp4a_kernelPKaS0_S0_Pffffiif
.visible .entry _Z39flash_attention_int8_decode_dp4a_kernelPKaS0_S0_Pffffiif(
	.param .u64 .ptr .align 1 _Z39flash_attention_int8_decode_dp4a_kernelPKaS0_S0_Pffffiif_param_0,
	.param .u64 .ptr .align 1 _Z39flash_attention_int8_decode_dp4a_kernelPKaS0_S0_Pffffiif_param_1,
	.param .u64 .ptr .align 1 _Z39flash_attention_int8_decode_dp4a_kernelPKaS0_S0_Pffffiif_param_2,
	.param .u64 .ptr .align 1 _Z39flash_attention_int8_decode_dp4a_kernelPKaS0_S0_Pffffiif_param_3,
	.param .f32 _Z39flash_attention_int8_decode_dp4a_kernelPKaS0_S0_Pffffiif_param_4,
	.param .f32 _Z39flash_attention_int8_decode_dp4a_kernelPKaS0_S0_Pffffiif_param_5,
	.param .f32 _Z39flash_attention_int8_decode_dp4a_kernelPKaS0_S0_Pffffiif_param_6,
	.param .u32 _Z39flash_attention_int8_decode_dp4a_kernelPKaS0_S0_Pffffiif_param_7,
	.param .u32 _Z39flash_attention_int8_decode_dp4a_kernelPKaS0_S0_Pffffiif_param_8,
	.param .f32 _Z39flash_attention_int8_decode_dp4a_kernelPKaS0_S0_Pffffiif_param_9
)
{
	.reg .pred 	%p<66>;
	.reg .b16 	%rs<31>;
	.reg .b32 	%r<324>;
	.reg .b32 	%f<211>;
	.reg .b64 	%rd<89>;
	// demoted variable
	.shared .align 4 .b8 _ZZ39flash_attention_int8_decode_dp4a_kernelPKaS0_S0_PffffiifE9s_max_sum[32];
	ld.param.u64 	%rd10, [_Z39flash_attention_int8_decode_dp4a_kernelPKaS0_S0_Pffffiif_param_0];
	ld.param.u64 	%rd11, [_Z39flash_attention_int8_decode_dp4a_kernelPKaS0_S0_Pffffiif_param_2];
	ld.param.u64 	%rd12, [_Z39flash_attention_int8_decode_dp4a_kernelPKaS0_S0_Pffffiif_param_3];
	ld.param.f32 	%f32, [_Z39flash_attention_int8_decode_dp4a_kernelPKaS0_S0_Pffffiif_param_6];
	ld.param.u32 	%r122, [_Z39flash_attention_int8_decode_dp4a_kernelPKaS0_S0_Pffffiif_param_7];
	ld.param.u32 	%r123, [_Z39flash_attention_int8_decode_dp4a_kernelPKaS0_S0_Pffffiif_param_8];
	cvta.to.global.u64 	%rd1, %rd10;
	cvta.to.global.u64 	%rd2, %rd11;
	cvta.to.global.u64 	%rd3, %rd12;
	mov.u32 	%r124, %ctaid.x;
	mov.u32 	%r321, %tid.x;
	add.s32 	%r125, %r122, 15;
	shr.s32 	%r126, %r125, 31;
	shr.u32 	%r127, %r126, 28;
	add.s32 	%r128, %r125, %r127;
	shl.b32 	%r129, %r128, 2;
	and.b32  	%r130, %r129, -64;
	mov.u32 	%r131, shared_mem;
	add.s32 	%r2, %r131, %r130;
	mul.lo.s32 	%r132, %r123, %r124;
	cvt.s64.s32 	%rd4, %r132;
	mul.lo.s32 	%r133, %r132, %r122;
	cvt.s64.s32 	%rd5, %r133;
	shr.s32 	%r134, %r123, 31;
	shr.u32 	%r135, %r134, 30;
	add.s32 	%r136, %r123, %r135;
	shr.s32 	%r3, %r136, 2;
	setp.ge.s32 	%p1, %r321, %r3;
	@%p1 bra 	$L__BB9_5;
	add.s64 	%rd6, %rd1, %rd4;
	not.b32 	%r137, %r321;
	add.s32 	%r4, %r3, %r137;
	and.b32  	%r138, %r4, 384;
	setp.eq.s32 	%p2, %r138, 384;
	mov.u32 	%r283, %r321;
	@%p2 bra 	$L__BB9_4;
	shr.u32 	%r140, %r4, 7;
	add.s32 	%r141, %r140, 1;
	and.b32  	%r5, %r141, 3;
	mov.b32 	%r282, 0;
	mov.u32 	%r283, %r321;
$L__BB9_3:
	.pragma "nounroll";
	mul.wide.u32 	%rd13, %r283, 4;
	add.s64 	%rd14, %rd6, %rd13;
	ld.global.nc.u32 	%r142, [%rd14];
	shl.b32 	%r143, %r283, 2;
	add.s32 	%r144, %r2, %r143;
	st.shared.u32 	[%r144], %r142;
	add.s32 	%r283, %r283, 128;
	add.s32 	%r282, %r282, 1;
	setp.ne.s32 	%p3, %r282, %r5;
	@%p3 bra 	$L__BB9_3;
$L__BB9_4:
	setp.lt.u32 	%p4, %r4, 384;
	@%p4 bra 	$L__BB9_5;
	bra.uni 	$L__BB9_77;
$L__BB9_5:
	setp.ge.s32 	%p6, %r321, %r123;
	@%p6 bra 	$L__BB9_18;
	add.s32 	%r151, %r123, 3;
	shr.s32 	%r152, %r151, 31;
	shr.u32 	%r153, %r152, 30;
	add.s32 	%r154, %r151, %r153;
	and.b32  	%r155, %r154, -4;
	add.s32 	%r11, %r2, %r155;
	not.b32 	%r156, %r321;
	add.s32 	%r157, %r123, %r156;
	shr.u32 	%r158, %r157, 7;
	add.s32 	%r12, %r158, 1;
	and.b32  	%r13, %r12, 15;
	setp.lt.u32 	%p7, %r157, 1920;
	mov.u32 	%r287, %r321;
	@%p7 bra 	$L__BB9_9;
	and.b32  	%r14, %r12, 67108848;
	mov.b32 	%r286, 0;
	mov.u32 	%r287, %r321;
$L__BB9_8:
	.pragma "nounroll";
	shl.b32 	%r160, %r287, 2;
	add.s32 	%r161, %r11, %r160;
	mov.b32 	%r162, 0;
	st.shared.u32 	[%r161], %r162;
	st.shared.u32 	[%r161+512], %r162;
	st.shared.u32 	[%r161+1024], %r162;
	st.shared.u32 	[%r161+1536], %r162;
	st.shared.u32 	[%r161+2048], %r162;
	st.shared.u32 	[%r161+2560], %r162;
	st.shared.u32 	[%r161+3072], %r162;
	st.shared.u32 	[%r161+3584], %r162;
	st.shared.u32 	[%r161+4096], %r162;
	st.shared.u32 	[%r161+4608], %r162;
	st.shared.u32 	[%r161+5120], %r162;
	st.shared.u32 	[%r161+5632], %r162;
	st.shared.u32 	[%r161+6144], %r162;
	st.shared.u32 	[%r161+6656], %r162;
	st.shared.u32 	[%r161+7168], %r162;
	st.shared.u32 	[%r161+7680], %r162;
	add.s32 	%r287, %r287, 2048;
	add.s32 	%r286, %r286, 16;
	setp.ne.s32 	%p8, %r286, %r14;
	@%p8 bra 	$L__BB9_8;
$L__BB9_9:
	setp.eq.s32 	%p9, %r13, 0;
	@%p9 bra 	$L__BB9_18;
	and.b32  	%r22, %r12, 7;
	setp.lt.u32 	%p10, %r13, 8;
	@%p10 bra 	$L__BB9_12;
	shl.b32 	%r163, %r287, 2;
	add.s32 	%r164, %r11, %r163;
	mov.b32 	%r165, 0;
	st.shared.u32 	[%r164], %r165;
	st.shared.u32 	[%r164+512], %r165;
	st.shared.u32 	[%r164+1024], %r165;
	st.shared.u32 	[%r164+1536], %r165;
	st.shared.u32 	[%r164+2048], %r165;
	st.shared.u32 	[%r164+2560], %r165;
	st.shared.u32 	[%r164+3072], %r165;
	st.shared.u32 	[%r164+3584], %r165;
	add.s32 	%r287, %r287, 1024;
$L__BB9_12:
	setp.eq.s32 	%p11, %r22, 0;
	@%p11 bra 	$L__BB9_18;
	and.b32  	%r25, %r12, 3;
	setp.lt.u32 	%p12, %r22, 4;
	@%p12 bra 	$L__BB9_15;
	shl.b32 	%r166, %r287, 2;
	add.s32 	%r167, %r11, %r166;
	mov.b32 	%r168, 0;
	st.shared.u32 	[%r167], %r168;
	st.shared.u32 	[%r167+512], %r168;
	st.shared.u32 	[%r167+1024], %r168;
	st.shared.u32 	[%r167+1536], %r168;
	add.s32 	%r287, %r287, 512;
$L__BB9_15:
	setp.eq.s32 	%p13, %r25, 0;
	@%p13 bra 	$L__BB9_18;
	mov.b32 	%r291, 0;
$L__BB9_17:
	.pragma "nounroll";
	shl.b32 	%r170, %r287, 2;
	add.s32 	%r171, %r11, %r170;
	mov.b32 	%r172, 0;
	st.shared.u32 	[%r171], %r172;
	add.s32 	%r287, %r287, 128;
	add.s32 	%r291, %r291, 1;
	setp.ne.s32 	%p14, %r291, %r25;
	@%p14 bra 	$L__BB9_17;
$L__BB9_18:
	bar.sync 	0;
	setp.ge.s32 	%p15, %r321, %r122;
	mov.f32 	%f201, 0fFF7FFFFF;
	@%p15 bra 	$L__BB9_30;
	add.s32 	%r32, %r3, -1;
	and.b32  	%r33, %r3, 3;
	and.b32  	%r34, %r3, 536870908;
	mov.f32 	%f201, 0fFF7FFFFF;
	mov.u32 	%r292, %r321;
$L__BB9_20:
	setp.lt.s32 	%p16, %r123, 4;
	mov.f32 	%f200, 0f00000000;
	@%p16 bra 	$L__BB9_29;
	ld.param.u64 	%rd88, [_Z39flash_attention_int8_decode_dp4a_kernelPKaS0_S0_Pffffiif_param_1];
	mul.lo.s32 	%r175, %r292, %r123;
	cvt.s64.s32 	%rd17, %r175;
	add.s64 	%rd18, %rd17, %rd5;
	cvta.to.global.u64 	%rd19, %rd88;
	add.s64 	%rd7, %rd19, %rd18;
	setp.lt.u32 	%p17, %r32, 3;
	mov.b32 	%r296, 0;
	mov.u32 	%r298, %r296;
	@%p17 bra 	$L__BB9_24;
	mov.b32 	%r293, 0;
	mov.u32 	%r298, %r293;
$L__BB9_23:
	.pragma "nounroll";
	shl.b32 	%r193, %r293, 2;
	add.s32 	%r194, %r2, %r193;
	ld.shared.u32 	%r178, [%r194];
	mul.wide.u32 	%rd20, %r293, 4;
	add.s64 	%rd21, %rd7, %rd20;
	ld.global.nc.u32 	%r179, [%rd21];
	// begin inline asm
	dp4a.s32.s32 %r177, %r178, %r179, %r298;
	// end inline asm
	ld.shared.u32 	%r182, [%r194+4];
	ld.global.nc.u32 	%r183, [%rd21+4];
	// begin inline asm
	dp4a.s32.s32 %r181, %r182, %r183, %r177;
	// end inline asm
	ld.shared.u32 	%r186, [%r194+8];
	ld.global.nc.u32 	%r187, [%rd21+8];
	// begin inline asm
	dp4a.s32.s32 %r185, %r186, %r187, %r181;
	// end inline asm
	ld.shared.u32 	%r190, [%r194+12];
	ld.global.nc.u32 	%r191, [%rd21+12];
	// begin inline asm
	dp4a.s32.s32 %r298, %r190, %r191, %r185;
	// end inline asm
	add.s32 	%r293, %r293, 4;
	setp.ne.s32 	%p18, %r293, %r34;
	mov.u32 	%r296, %r34;
	@%p18 bra 	$L__BB9_23;
$L__BB9_24:
	setp.eq.s32 	%p19, %r33, 0;
	@%p19 bra 	$L__BB9_28;
	setp.eq.s32 	%p20, %r33, 1;
	shl.b32 	%r199, %r296, 2;
	add.s32 	%r43, %r2, %r199;
	ld.shared.u32 	%r196, [%r43];
	mul.wide.u32 	%rd22, %r296, 4;
	add.s64 	%rd8, %rd7, %rd22;
	ld.global.nc.u32 	%r197, [%rd8];
	// begin inline asm
	dp4a.s32.s32 %r298, %r196, %r197, %r298;
	// end inline asm
	@%p20 bra 	$L__BB9_28;
	setp.eq.s32 	%p21, %r33, 2;
	ld.shared.u32 	%r201, [%r43+4];
	ld.global.nc.u32 	%r202, [%rd8+4];
	// begin inline asm
	dp4a.s32.s32 %r298, %r201, %r202, %r298;
	// end inline asm
	@%p21 bra 	$L__BB9_28;
	ld.shared.u32 	%r205, [%r43+8];
	ld.global.nc.u32 	%r206, [%rd8+8];
	// begin inline asm
	dp4a.s32.s32 %r298, %r205, %r206, %r298;
	// end inline asm
$L__BB9_28:
	cvt.rn.f32.s32 	%f200, %r298;
$L__BB9_29:
	ld.param.f32 	%f198, [_Z39flash_attention_int8_decode_dp4a_kernelPKaS0_S0_Pffffiif_param_9];
	ld.param.f32 	%f197, [_Z39flash_attention_int8_decode_dp4a_kernelPKaS0_S0_Pffffiif_param_5];
	ld.param.f32 	%f196, [_Z39flash_attention_int8_decode_dp4a_kernelPKaS0_S0_Pffffiif_param_4];
	mul.f32 	%f37, %f196, %f200;
	mul.f32 	%f38, %f197, %f37;
	mul.f32 	%f39, %f198, %f38;
	shl.b32 	%r208, %r292, 2;
	add.s32 	%r210, %r131, %r208;
	st.shared.f32 	[%r210], %f39;
	max.f32 	%f201, %f201, %f39;
	add.s32 	%r292, %r292, 128;
	setp.lt.s32 	%p22, %r292, %r122;
	@%p22 bra 	$L__BB9_20;
$L__BB9_30:
	bar.sync 	0;
	mov.b32 	%r211, %f201;
	shfl.sync.down.b32	%r212|%p23, %r211, 16, 31, -1;
	mov.b32 	%f40, %r212;
	max.f32 	%f41, %f201, %f40;
	mov.b32 	%r213, %f41;
	shfl.sync.down.b32	%r214|%p24, %r213, 8, 31, -1;
	mov.b32 	%f42, %r214;
	max.f32 	%f43, %f41, %f42;
	mov.b32 	%r215, %f43;
	shfl.sync.down.b32	%r216|%p25, %r215, 4, 31, -1;
	mov.b32 	%f44, %r216;
	max.f32 	%f45, %f43, %f44;
	mov.b32 	%r217, %f45;
	shfl.sync.down.b32	%r218|%p26, %r217, 2, 31, -1;
	mov.b32 	%f46, %r218;
	max.f32 	%f47, %f45, %f46;
	mov.b32 	%r219, %f47;
	shfl.sync.down.b32	%r220|%p27, %r219, 1, 31, -1;
	mov.b32 	%f48, %r220;
	max.f32 	%f6, %f47, %f48;
	and.b32  	%r49, %r321, 31;
	setp.ne.s32 	%p28, %r49, 0;
	shr.u32 	%r221, %r321, 3;
	and.b32  	%r222, %r221, 124;
	mov.u32 	%r223, _ZZ39flash_attention_int8_decode_dp4a_kernelPKaS0_S0_PffffiifE9s_max_sum;
	add.s32 	%r50, %r223, %r222;
	@%p28 bra 	$L__BB9_32;
	st.shared.f32 	[%r50], %f6;
$L__BB9_32:
	bar.sync 	0;
	setp.ne.s32 	%p29, %r321, 0;
	@%p29 bra 	$L__BB9_34;
	ld.shared.f32 	%f49, [_ZZ39flash_attention_int8_decode_dp4a_kernelPKaS0_S0_PffffiifE9s_max_sum];
	ld.shared.f32 	%f50, [_ZZ39flash_attention_int8_decode_dp4a_kernelPKaS0_S0_PffffiifE9s_max_sum+4];
	max.f32 	%f51, %f49, %f50;
	ld.shared.f32 	%f52, [_ZZ39flash_attention_int8_decode_dp4a_kernelPKaS0_S0_PffffiifE9s_max_sum+8];
	max.f32 	%f53, %f51, %f52;
	ld.shared.f32 	%f54, [_ZZ39flash_attention_int8_decode_dp4a_kernelPKaS0_S0_PffffiifE9s_max_sum+12];
	max.f32 	%f55, %f53, %f54;
	st.shared.f32 	[_ZZ39flash_attention_int8_decode_dp4a_kernelPKaS0_S0_PffffiifE9s_max_sum], %f55;
$L__BB9_34:
	setp.ge.s32 	%p30, %r321, %r122;
	bar.sync 	0;
	mov.f32 	%f206, 0f00000000;
	ld.shared.f32 	%f7, [_ZZ39flash_attention_int8_decode_dp4a_kernelPKaS0_S0_PffffiifE9s_max_sum];
	@%p30 bra 	$L__BB9_40;
	not.b32 	%r224, %r321;
	add.s32 	%r51, %r122, %r224;
	and.b32  	%r225, %r51, 384;
	setp.eq.s32 	%p31, %r225, 384;
	mov.f32 	%f206, 0f00000000;
	mov.u32 	%r301, %r321;
	@%p31 bra 	$L__BB9_38;
	shr.u32 	%r227, %r51, 7;
	add.s32 	%r228, %r227, 1;
	and.b32  	%r52, %r228, 3;
	mov.b32 	%r300, 0;
	mov.f32 	%f206, 0f00000000;
	mov.u32 	%r301, %r321;
$L__BB9_37:
	.pragma "nounroll";
	shl.b32 	%r229, %r301, 2;
	add.s32 	%r231, %r131, %r229;
	ld.shared.f32 	%f60, [%r231];
	sub.f32 	%f61, %f60, %f7;
	fma.rn.f32 	%f62, %f61, 0f3BBB989D, 0f3F000000;
	cvt.sat.f32.f32 	%f63, %f62;
	mov.f32 	%f64, 0f4B400001;
	mov.f32 	%f65, 0f437C0000;
	fma.rm.f32 	%f66, %f63, %f65, %f64;
	add.f32 	%f67, %f66, 0fCB40007F;
	neg.f32 	%f68, %f67;
	fma.rn.f32 	%f69, %f61, 0f3FB8AA3B, %f68;
	fma.rn.f32 	%f70, %f61, 0f32A57060, %f69;
	mov.b32 	%r232, %f66;
	shl.b32 	%r233, %r232, 23;
	mov.b32 	%f71, %r233;
	ex2.approx.ftz.f32 	%f72, %f70;
	mul.f32 	%f73, %f72, %f71;
	st.shared.f32 	[%r231], %f73;
	add.f32 	%f206, %f206, %f73;
	add.s32 	%r301, %r301, 128;
	add.s32 	%r300, %r300, 1;
	setp.ne.s32 	%p32, %r300, %r52;
	@%p32 bra 	$L__BB9_37;
$L__BB9_38:
	setp.lt.u32 	%p33, %r51, 384;
	@%p33 bra 	$L__BB9_40;
$L__BB9_39:
	shl.b32 	%r234, %r301, 2;
	add.s32 	%r236, %r131, %r234;
	ld.shared.f32 	%f74, [%r236];
	sub.f32 	%f75, %f74, %f7;
	fma.rn.f32 	%f76, %f75, 0f3BBB989D, 0f3F000000;
	cvt.sat.f32.f32 	%f77, %f76;
	mov.f32 	%f78, 0f4B400001;
	mov.f32 	%f79, 0f437C0000;
	fma.rm.f32 	%f80, %f77, %f79, %f78;
	add.f32 	%f81, %f80, 0fCB40007F;
	neg.f32 	%f82, %f81;
	fma.rn.f32 	%f83, %f75, 0f3FB8AA3B, %f82;
	fma.rn.f32 	%f84, %f75, 0f32A57060, %f83;
	mov.b32 	%r237, %f80;
	shl.b32 	%r238, %r237, 23;
	mov.b32 	%f85, %r238;
	ex2.approx.ftz.f32 	%f86, %f84;
	mul.f32 	%f87, %f86, %f85;
	st.shared.f32 	[%r236], %f87;
	add.f32 	%f88, %f206, %f87;
	ld.shared.f32 	%f89, [%r236+512];
	sub.f32 	%f90, %f89, %f7;
	fma.rn.f32 	%f91, %f90, 0f3BBB989D, 0f3F000000;
	cvt.sat.f32.f32 	%f92, %f91;
	fma.rm.f32 	%f93, %f92, %f79, %f78;
	add.f32 	%f94, %f93, 0fCB40007F;
	neg.f32 	%f95, %f94;
	fma.rn.f32 	%f96, %f90, 0f3FB8AA3B, %f95;
	fma.rn.f32 	%f97, %f90, 0f32A57060, %f96;
	mov.b32 	%r239, %f93;
	shl.b32 	%r240, %r239, 23;
	mov.b32 	%f98, %r240;
	ex2.approx.ftz.f32 	%f99, %f97;
	mul.f32 	%f100, %f99, %f98;
	st.shared.f32 	[%r236+512], %f100;
	add.f32 	%f101, %f88, %f100;
	ld.shared.f32 	%f102, [%r236+1024];
	sub.f32 	%f103, %f102, %f7;
	fma.rn.f32 	%f104, %f103, 0f3BBB989D, 0f3F000000;
	cvt.sat.f32.f32 	%f105, %f104;
	fma.rm.f32 	%f106, %f105, %f79, %f78;
	add.f32 	%f107, %f106, 0fCB40007F;
	neg.f32 	%f108, %f107;
	fma.rn.f32 	%f109, %f103, 0f3FB8AA3B, %f108;
	fma.rn.f32 	%f110, %f103, 0f32A57060, %f109;
	mov.b32 	%r241, %f106;
	shl.b32 	%r242, %r241, 23;
	mov.b32 	%f111, %r242;
	ex2.approx.ftz.f32 	%f112, %f110;
	mul.f32 	%f113, %f112, %f111;
	st.shared.f32 	[%r236+1024], %f113;
	add.f32 	%f114, %f101, %f113;
	ld.shared.f32 	%f115, [%r236+1536];
	sub.f32 	%f116, %f115, %f7;
	fma.rn.f32 	%f117, %f116, 0f3BBB989D, 0f3F000000;
	cvt.sat.f32.f32 	%f118, %f117;
	fma.rm.f32 	%f119, %f118, %f79, %f78;
	add.f32 	%f120, %f119, 0fCB40007F;
	neg.f32 	%f121, %f120;
	fma.rn.f32 	%f122, %f116, 0f3FB8AA3B, %f121;
	fma.rn.f32 	%f123, %f116, 0f32A57060, %f122;
	mov.b32 	%r243, %f119;
	shl.b32 	%r244, %r243, 23;
	mov.b32 	%f124, %r244;
	ex2.approx.ftz.f32 	%f125, %f123;
	mul.f32 	%f126, %f125, %f124;
	st.shared.f32 	[%r236+1536], %f126;
	add.f32 	%f206, %f114, %f126;
	add.s32 	%r301, %r301, 512;
	setp.lt.s32 	%p34, %r301, %r122;
	@%p34 bra 	$L__BB9_39;
$L__BB9_40:
	setp.ne.s32 	%p35, %r49, 0;
	bar.sync 	0;
	mov.b32 	%r245, %f206;
	shfl.sync.down.b32	%r246|%p36, %r245, 16, 31, -1;
	mov.b32 	%f127, %r246;
	add.f32 	%f128, %f206, %f127;
	mov.b32 	%r247, %f128;
	shfl.sync.down.b32	%r248|%p37, %r247, 8, 31, -1;
	mov.b32 	%f129, %r248;
	add.f32 	%f130, %f128, %f129;
	mov.b32 	%r249, %f130;
	shfl.sync.down.b32	%r250|%p38, %r249, 4, 31, -1;
	mov.b32 	%f131, %r250;
	add.f32 	%f132, %f130, %f131;
	mov.b32 	%r251, %f132;
	shfl.sync.down.b32	%r252|%p39, %r251, 2, 31, -1;
	mov.b32 	%f133, %r252;
	add.f32 	%f134, %f132, %f133;
	mov.b32 	%r253, %f134;
	shfl.sync.down.b32	%r254|%p40, %r253, 1, 31, -1;
	mov.b32 	%f135, %r254;
	add.f32 	%f15, %f134, %f135;
	@%p35 bra 	$L__BB9_42;
	st.shared.f32 	[%r50+16], %f15;
$L__BB9_42:
	setp.ne.s32 	%p41, %r321, 0;
	bar.sync 	0;
	@%p41 bra 	$L__BB9_44;
	ld.shared.f32 	%f136, [_ZZ39flash_attention_int8_decode_dp4a_kernelPKaS0_S0_PffffiifE9s_max_sum+16];
	add.f32 	%f137, %f136, 0f00000000;
	ld.shared.f32 	%f138, [_ZZ39flash_attention_int8_decode_dp4a_kernelPKaS0_S0_PffffiifE9s_max_sum+20];
	add.f32 	%f139, %f137, %f138;
	ld.shared.f32 	%f140, [_ZZ39flash_attention_int8_decode_dp4a_kernelPKaS0_S0_PffffiifE9s_max_sum+24];
	add.f32 	%f141, %f139, %f140;
	ld.shared.f32 	%f142, [_ZZ39flash_attention_int8_decode_dp4a_kernelPKaS0_S0_PffffiifE9s_max_sum+28];
	add.f32 	%f143, %f141, %f142;
	st.shared.f32 	[_ZZ39flash_attention_int8_decode_dp4a_kernelPKaS0_S0_PffffiifE9s_max_sum+16], %f143;
$L__BB9_44:
	setp.ge.s32 	%p42, %r321, %r122;
	bar.sync 	0;
	ld.shared.f32 	%f144, [_ZZ39flash_attention_int8_decode_dp4a_kernelPKaS0_S0_PffffiifE9s_max_sum+16];
	rcp.rn.f32 	%f16, %f144;
	@%p42 bra 	$L__BB9_50;
	not.b32 	%r255, %r321;
	add.s32 	%r60, %r122, %r255;
	and.b32  	%r256, %r60, 384;
	setp.eq.s32 	%p43, %r256, 384;
	mov.u32 	%r305, %r321;
	@%p43 bra 	$L__BB9_48;
	shr.u32 	%r258, %r60, 7;
	add.s32 	%r259, %r258, 1;
	and.b32  	%r61, %r259, 3;
	mov.b32 	%r304, 0;
	mov.u32 	%r305, %r321;
$L__BB9_47:
	.pragma "nounroll";
	shl.b32 	%r260, %r305, 2;
	add.s32 	%r262, %r131, %r260;
	ld.shared.f32 	%f145, [%r262];
	mul.f32 	%f146, %f16, %f145;
	st.shared.f32 	[%r262], %f146;
	add.s32 	%r305, %r305, 128;
	add.s32 	%r304, %r304, 1;
	setp.ne.s32 	%p44, %r304, %r61;
	@%p44 bra 	$L__BB9_47;
$L__BB9_48:
	setp.lt.u32 	%p45, %r60, 384;
	@%p45 bra 	$L__BB9_50;
$L__BB9_49:
	shl.b32 	%r263, %r305, 2;
	add.s32 	%r265, %r131, %r263;
	ld.shared.f32 	%f147, [%r265];
	mul.f32 	%f148, %f16, %f147;
	st.shared.f32 	[%r265], %f148;
	ld.shared.f32 	%f149, [%r265+512];
	mul.f32 	%f150, %f16, %f149;
	st.shared.f32 	[%r265+512], %f150;
	ld.shared.f32 	%f151, [%r265+1024];
	mul.f32 	%f152, %f16, %f151;
	st.shared.f32 	[%r265+1024], %f152;
	ld.shared.f32 	%f153, [%r265+1536];
	mul.f32 	%f154, %f16, %f153;
	st.shared.f32 	[%r265+1536], %f154;
	add.s32 	%r305, %r305, 512;
	setp.lt.s32 	%p46, %r305, %r122;
	@%p46 bra 	$L__BB9_49;
$L__BB9_50:
	setp.ge.s32 	%p47, %r321, %r123;
	bar.sync 	0;
	@%p47 bra 	$L__BB9_76;
	setp.lt.s32 	%p48, %r122, 1;
	@%p48 bra 	$L__BB9_65;
	and.b32  	%r69, %r122, 7;
$L__BB9_53:
	setp.lt.u32 	%p56, %r122, 8;
	mov.f32 	%f210, 0f00000000;
	mov.b32 	%r318, 0;
	@%p56 bra 	$L__BB9_56;
	and.b32  	%r273, %r122, 2147483640;
	neg.s32 	%r317, %r273;
	add.s32 	%r316, %r123, %r321;
	shl.b32 	%r274, %r123, 1;
	add.s32 	%r315, %r274, %r321;
	mad.lo.s32 	%r314, %r123, 3, %r321;
	shl.b32 	%r275, %r123, 2;
	add.s32 	%r313, %r275, %r321;
	mad.lo.s32 	%r312, %r123, 5, %r321;
	mad.lo.s32 	%r311, %r123, 6, %r321;
	mad.lo.s32 	%r310, %r123, 7, %r321;
	mov.u32 	%r276, shared_mem;
	add.s32 	%r308, %r276, 16;
	mov.f32 	%f210, 0f00000000;
	mov.u32 	%r309, %r321;
$L__BB9_55:
	.pragma "nounroll";
	and.b32  	%r318, %r122, 2147483640;
	ld.shared.v4.f32 	{%f158, %f159, %f160, %f161}, [%r308+-16];
	cvt.s64.s32 	%rd39, %r309;
	add.s64 	%rd40, %rd39, %rd5;
	add.s64 	%rd41, %rd2, %rd40;
	ld.global.nc.u8 	%rs1, [%rd41];
	cvt.s16.s8 	%rs2, %rs1;
	cvt.rn.f32.s16 	%f162, %rs2;
	fma.rn.f32 	%f163, %f158, %f162, %f210;
	cvt.s64.s32 	%rd42, %r316;
	add.s64 	%rd43, %rd42, %rd5;
	add.s64 	%rd44, %rd2, %rd43;
	ld.global.nc.u8 	%rs3, [%rd44];
	cvt.s16.s8 	%rs4, %rs3;
	cvt.rn.f32.s16 	%f164, %rs4;
	fma.rn.f32 	%f165, %f159, %f164, %f163;
	cvt.s64.s32 	%rd45, %r315;
	add.s64 	%rd46, %rd45, %rd5;
	add.s64 	%rd47, %rd2, %rd46;
	ld.global.nc.u8 	%rs5, [%rd47];
	cvt.s16.s8 	%rs6, %rs5;
	cvt.rn.f32.s16 	%f166, %rs6;
	fma.rn.f32 	%f167, %f160, %f166, %f165;
	cvt.s64.s32 	%rd48, %r314;
	add.s64 	%rd49, %rd48, %rd5;
	add.s64 	%rd50, %rd2, %rd49;
	ld.global.nc.u8 	%rs7, [%rd50];
	cvt.s16.s8 	%rs8, %rs7;
	cvt.rn.f32.s16 	%f168, %rs8;
	fma.rn.f32 	%f169, %f161, %f168, %f167;
	ld.shared.v4.f32 	{%f170, %f171, %f172, %f173}, [%r308];
	cvt.s64.s32 	%rd51, %r313;
	add.s64 	%rd52, %rd51, %rd5;
	add.s64 	%rd53, %rd2, %rd52;
	ld.global.nc.u8 	%rs9, [%rd53];
	cvt.s16.s8 	%rs10, %rs9;
	cvt.rn.f32.s16 	%f174, %rs10;
	fma.rn.f32 	%f175, %f170, %f174, %f169;
	cvt.s64.s32 	%rd54, %r312;
	add.s64 	%rd55, %rd54, %rd5;
	add.s64 	%rd56, %rd2, %rd55;
	ld.global.nc.u8 	%rs11, [%rd56];
	cvt.s16.s8 	%rs12, %rs11;
	cvt.rn.f32.s16 	%f176, %rs12;
	fma.rn.f32 	%f177, %f171, %f176, %f175;
	cvt.s64.s32 	%rd57, %r311;
	add.s64 	%rd58, %rd57, %rd5;
	add.s64 	%rd59, %rd2, %rd58;
	ld.global.nc.u8 	%rs13, [%rd59];
	cvt.s16.s8 	%rs14, %rs13;
	cvt.rn.f32.s16 	%f178, %rs14;
	fma.rn.f32 	%f179, %f172, %f178, %f177;
	cvt.s64.s32 	%rd60, %r310;
	add.s64 	%rd61, %rd60, %rd5;
	add.s64 	%rd62, %rd2, %rd61;
	ld.global.nc.u8 	%rs15, [%rd62];
	cvt.s16.s8 	%rs16, %rs15;
	cvt.rn.f32.s16 	%f180, %rs16;
	fma.rn.f32 	%f210, %f173, %f180, %f179;
	add.s32 	%r317, %r317, 8;
	shl.b32 	%r277, %r123, 3;
	add.s32 	%r316, %r316, %r277;
	add.s32 	%r315, %r315, %r277;
	add.s32 	%r314, %r314, %r277;
	add.s32 	%r313, %r313, %r277;
	add.s32 	%r312, %r312, %r277;
	add.s32 	%r311, %r311, %r277;
	add.s32 	%r310, %r310, %r277;
	add.s32 	%r309, %r309, %r277;
	add.s32 	%r308, %r308, 32;
	setp.ne.s32 	%p57, %r317, 0;
	@%p57 bra 	$L__BB9_55;
$L__BB9_56:
	setp.eq.s32 	%p58, %r69, 0;
	@%p58 bra 	$L__BB9_64;
	setp.eq.s32 	%p59, %r69, 1;
	shl.b32 	%r278, %r318, 2;
	mov.u32 	%r279, shared_mem;
	add.s32 	%r101, %r279, %r278;
	ld.shared.f32 	%f181, [%r101];
	mad.lo.s32 	%r102, %r318, %r123, %r321;
	cvt.s64.s32 	%rd63, %r102;
	add.s64 	%rd64, %rd63, %rd5;
	add.s64 	%rd65, %rd2, %rd64;
	ld.global.nc.u8 	%rs17, [%rd65];
	cvt.s16.s8 	%rs18, %rs17;
	cvt.rn.f32.s16 	%f182, %rs18;
	fma.rn.f32 	%f210, %f181, %f182, %f210;
	@%p59 bra 	$L__BB9_64;
	setp.eq.s32 	%p60, %r69, 2;
	ld.shared.f32 	%f183, [%r101+4];
	add.s32 	%r103, %r102, %r123;
	cvt.s64.s32 	%rd66, %r103;
	add.s64 	%rd67, %rd66, %rd5;
	add.s64 	%rd68, %rd2, %rd67;
	ld.global.nc.u8 	%rs19, [%rd68];
	cvt.s16.s8 	%rs20, %rs19;
	cvt.rn.f32.s16 	%f184, %rs20;
	fma.rn.f32 	%f210, %f183, %f184, %f210;
	@%p60 bra 	$L__BB9_64;
	setp.eq.s32 	%p61, %r69, 3;
	ld.shared.f32 	%f185, [%r101+8];
	add.s32 	%r104, %r103, %r123;
	cvt.s64.s32 	%rd69, %r104;
	add.s64 	%rd70, %rd69, %rd5;
	add.s64 	%rd71, %rd2, %rd70;
	ld.global.nc.u8 	%rs21, [%rd71];
	cvt.s16.s8 	%rs22, %rs21;
	cvt.rn.f32.s16 	%f186, %rs22;
	fma.rn.f32 	%f210, %f185, %f186, %f210;
	@%p61 bra 	$L__BB9_64;
	setp.eq.s32 	%p62, %r69, 4;
	ld.shared.f32 	%f187, [%r101+12];
	add.s32 	%r105, %r104, %r123;
	cvt.s64.s32 	%rd72, %r105;
	add.s64 	%rd73, %rd72, %rd5;
	add.s64 	%rd74, %rd2, %rd73;
	ld.global.nc.u8 	%rs23, [%rd74];
	cvt.s16.s8 	%rs24, %rs23;
	cvt.rn.f32.s16 	%f188, %rs24;
	fma.rn.f32 	%f210, %f187, %f188, %f210;
	@%p62 bra 	$L__BB9_64;
	setp.eq.s32 	%p63, %r69, 5;
	ld.shared.f32 	%f189, [%r101+16];
	add.s32 	%r106, %r105, %r123;
	cvt.s64.s32 	%rd75, %r106;
	add.s64 	%rd76, %rd75, %rd5;
	add.s64 	%rd77, %rd2, %rd76;
	ld.global.nc.u8 	%rs25, [%rd77];
	cvt.s16.s8 	%rs26, %rs25;
	cvt.rn.f32.s16 	%f190, %rs26;
	fma.rn.f32 	%f210, %f189, %f190, %f210;
	@%p63 bra 	$L__BB9_64;
	setp.eq.s32 	%p64, %r69, 6;
	ld.shared.f32 	%f191, [%r101+20];
	add.s32 	%r107, %r106, %r123;
	cvt.s64.s32 	%rd78, %r107;
	add.s64 	%rd79, %rd78, %rd5;
	add.s64 	%rd80, %rd2, %rd79;
	ld.global.nc.u8 	%rs27, [%rd80];
	cvt.s16.s8 	%rs28, %rs27;
	cvt.rn.f32.s16 	%f192, %rs28;
	fma.rn.f32 	%f210, %f191, %f192, %f210;
	@%p64 bra 	$L__BB9_64;
	ld.shared.f32 	%f193, [%r101+24];
	add.s32 	%r280, %r107, %r123;
	cvt.s64.s32 	%rd81, %r280;
	add.s64 	%rd82, %rd81, %rd5;
	add.s64 	%rd83, %rd2, %rd82;
	ld.global.nc.u8 	%rs29, [%rd83];
	cvt.s16.s8 	%rs30, %rs29;
	cvt.rn.f32.s16 	%f194, %rs30;
	fma.rn.f32 	%f210, %f193, %f194, %f210;
$L__BB9_64:
	mul.f32 	%f195, %f32, %f210;
	cvt.u64.u32 	%rd84, %r321;
	add.s64 	%rd85, %rd84, %rd4;
	shl.b64 	%rd86, %rd85, 2;
	add.s64 	%rd87, %rd3, %rd86;
	st.global.f32 	[%rd87], %f195;
	add.s32 	%r321, %r321, 128;
	setp.lt.s32 	%p65, %r321, %r123;
	@%p65 bra 	$L__BB9_53;
	bra.uni 	$L__BB9_76;
$L__BB9_65:
	mul.f32 	%f29, %f32, 0f00000000;
	not.b32 	%r266, %r321;
	add.s32 	%r109, %r123, %r266;
	shr.u32 	%r267, %r109, 7;
	add.s32 	%r110, %r267, 1;
	and.b32  	%r111, %r110, 7;
	setp.lt.u32 	%p49, %r109, 896;
	@%p49 bra 	$L__BB9_68;
	and.b32  	%r112, %r110, 67108856;
	mov.b32 	%r320, 0;
$L__BB9_67:
	.pragma "nounroll";
	cvt.u64.u32 	%rd23, %r321;
	add.s64 	%rd24, %rd23, %rd4;
	shl.b64 	%rd25, %rd24, 2;
	add.s64 	%rd26, %rd3, %rd25;
	st.global.f32 	[%rd26], %f29;
	st.global.f32 	[%rd26+512], %f29;
	st.global.f32 	[%rd26+1024], %f29;
	st.global.f32 	[%rd26+1536], %f29;
	st.global.f32 	[%rd26+2048], %f29;
	st.global.f32 	[%rd26+2560], %f29;
	st.global.f32 	[%rd26+3072], %f29;
	st.global.f32 	[%rd26+3584], %f29;
	add.s32 	%r321, %r321, 1024;
	add.s32 	%r320, %r320, 8;
	setp.ne.s32 	%p50, %r320, %r112;
	@%p50 bra 	$L__BB9_67;
$L__BB9_68:
	setp.eq.s32 	%p51, %r111, 0;
	@%p51 bra 	$L__BB9_76;
	setp.lt.u32 	%p52, %r111, 4;
	@%p52 bra 	$L__BB9_71;
	cvt.u64.u32 	%rd27, %r321;
	add.s64 	%rd28, %rd27, %rd4;
	shl.b64 	%rd29, %rd28, 2;
	add.s64 	%rd30, %rd3, %rd29;
	st.global.f32 	[%rd30], %f29;
	st.global.f32 	[%rd30+512], %f29;
	st.global.f32 	[%rd30+1024], %f29;
	st.global.f32 	[%rd30+1536], %f29;
	add.s32 	%r321, %r321, 512;
$L__BB9_71:
	and.b32  	%r269, %r110, 3;
	setp.eq.s32 	%p53, %r269, 0;
	@%p53 bra 	$L__BB9_76;
	setp.eq.s32 	%p54, %r269, 1;
	@%p54 bra 	$L__BB9_74;
	cvt.u64.u32 	%rd31, %r321;
	add.s64 	%rd32, %rd31, %rd4;
	shl.b64 	%rd33, %rd32, 2;
	add.s64 	%rd34, %rd3, %rd33;
	st.global.f32 	[%rd34], %f29;
	st.global.f32 	[%rd34+512], %f29;
	add.s32 	%r321, %r321, 256;
$L__BB9_74:
	and.b32  	%r270, %r109, 128;
	setp.ne.s32 	%p55, %r270, 0;
	@%p55 bra 	$L__BB9_76;
	cvt.u64.u32 	%rd35, %r321;
	add.s64 	%rd36, %rd35, %rd4;
	shl.b64 	%rd37, %rd36, 2;
	add.s64 	%rd38, %rd3, %rd37;
	st.global.f32 	[%rd38], %f29;
$L__BB9_76:
	ret;
$L__BB9_77:
	mul.wide.u32 	%rd15, %r283, 4;
	add.s64 	%rd16, %rd6, %rd15;
	ld.global.nc.u32 	%r145, [%rd16];
	shl.b32 	%r146, %r283, 2;
	add.s32 	%r147, %r2, %r146;
	st.shared.u32 	[%r147], %r145;
	ld.global.nc.u32 	%r148, [%rd16+512];
	st.shared.u32 	[%r147+512], %r148;
	ld.global.nc.u32 	%r149, [%rd16+1024];
	st.shared.u32 	[%r147+1024], %r149;
	ld.global.nc.u32 	%r150, [%rd16+1536];
	st.shared.u32 	[%r147+1536], %r150;
	add.s32 	%r283, %r283, 512;
	setp.lt.s32 	%p5, %r283, %r3;
	@%p5 bra 	$L__BB9_77;
	bra.uni 	$L__BB9_5;

}
	// .globl	_Z47flash_attention_int8_decode_batched_wmma_kernelPKaS0_S0_Pffffiiif
.visible .entry _Z47flash_attention_int8_decode_batched_wmma_kernelPKaS0_S0_Pffffiiif(
	.param .u64 .ptr .align 1 _Z47flash_attention_int8_decode_batched_wmma_kernelPKaS0_S0_Pffffiiif_param_0,
	.param .u64 .ptr .align 1 _Z47flash_attention_int8_decode_batched_wmma_kernelPKaS0_S0_Pffffiiif_param_1,
	.param .u64 .ptr .align 1 _Z47flash_attention_int8_decode_batched_wmma_kernelPKaS0_S0_Pffffiiif_param_2,
	.param .u64 .ptr .align 1 _Z47flash_attention_int8_decode_batched_wmma_kernelPKaS0_S0_Pffffiiif_param_3,
	.param .f32 _Z47flash_attention_int8_decode_batched_wmma_kernelPKaS0_S0_Pffffiiif_param_4,
	.param .f32 _Z47flash_attention_int8_decode_batched_wmma_kernelPKaS0_S0_Pffffiiif_param_5,
	.param .f32 _Z47flash_attention_int8_decode_batched_wmma_kernelPKaS0_S0_Pffffiiif_param_6,
	.param .u32 _Z47flash_attention_int8_decode_batched_wmma_kernelPKaS0_S0_Pffffiiif_param_7,
	.param .u32 _Z47flash_attention_int8_decode_batched_wmma_kernelPKaS0_S0_Pffffiiif_param_8,
	.param .u32 _Z47flash_attention_int8_decode_batched_wmma_kernelPKaS0_S0_Pffffiiif_param_9,
	.param .f32 _Z47flash_attention_int8_decode_batched_wmma_kernelPKaS0_S0_Pffffiiif_param_10
)
{
	.reg .pred 	%p<76>;
	.reg .b16 	%rs<31>;
	.reg .b32 	%r<479>;
	.reg .b32 	%f<304>;
	.reg .b64 	%rd<73>;
	// demoted variable
	.shared .align 4 .b8 _ZZ47flash_attention_int8_decode_batched_wmma_kernelPKaS0_S0_PffffiiifE5s_max[64];
	// demoted variable
	.shared .align 4 .b8 _ZZ47flash_attention_int8_decode_batched_wmma_kernelPKaS0_S0_PffffiiifE5s_sum[64];
	ld.param.u64 	%rd15, [_Z47flash_attention_int8_decode_batched_wmma_kernelPKaS0_S0_Pffffiiif_param_2];
	ld.param.u64 	%rd16, [_Z47flash_attention_int8_decode_batched_wmma_kernelPKaS0_S0_Pffffiiif_param_3];
	ld.param.f32 	%f38, [_Z47flash_attention_int8_decode_batched_wmma_kernelPKaS0_S0_Pffffiiif_param_4];
	ld.param.f32 	%f39, [_Z47flash_attention_int8_decode_batched_wmma_kernelPKaS0_S0_Pffffiiif_param_5];
	ld.param.u32 	%r199, [_Z47flash_attention_int8_decode_batched_wmma_kernelPKaS0_S0_Pffffiiif_param_7];
	ld.param.u32 	%r200, [_Z47flash_attention_int8_decode_batched_wmma_kernelPKaS0_S0_Pffffiiif_param_8];
	ld.param.u32 	%r201, [_Z47flash_attention_int8_decode_batched_wmma_kernelPKaS0_S0_Pffffiiif_param_9];
	ld.param.f32 	%f41, [_Z47flash_attention_int8_decode_batched_wmma_kernelPKaS0_S0_Pffffiiif_param_10];
	cvta.to.global.u64 	%rd1, %rd15;
	cvta.to.global.u64 	%rd2, %rd16;
	mov.u32 	%r202, %ctaid.x;
	shl.b32 	%r1, %r202, 4;
	mov.u32 	%r2, %tid.x;
	setp.le.s32 	%p1, %r199, %r1;
	@%p1 bra 	$L__BB10_101;
	sub.s32 	%r3, %r199, %r1;
	min.s32 	%r4, %r3, 16;
	add.s32 	%r203, %r200, 15;
	shr.s32 	%r204, %r203, 31;
	shr.u32 	%r205, %r204, 28;
	add.s32 	%r206, %r203, %r205;
	shl.b32 	%r207, %r206, 6;
	and.b32  	%r208, %r207, -1024;
	mov.u32 	%r209, shared_mem;
	add.s32 	%r5, %r209, %r208;
	shr.u32 	%r210, %r2, 1;
	and.b32  	%r449, %r210, 496;
	setp.ge.s32 	%p2, %r449, %r200;
	@%p2 bra 	$L__BB10_17;
	setp.lt.s32 	%p3, %r201, 1;
	mul.lo.s32 	%r211, %r201, %r1;
	cvt.s64.s32 	%rd3, %r211;
	@%p3 bra 	$L__BB10_12;
	add.s32 	%r7, %r201, -1;
	mul.lo.s32 	%r230, %r211, %r200;
	cvt.s64.s32 	%rd18, %r230;
	shr.u32 	%r275, %r7, 4;
	add.s32 	%r276, %r275, 1;
	and.b32  	%r277, %r276, 3;
$L__BB10_4:
	setp.lt.u32 	%p8, %r7, 48;
	mul.lo.s32 	%r228, %r449, %r201;
	cvt.u64.u32 	%rd17, %r228;
	add.s64 	%rd4, %rd17, %rd18;
	mov.b32 	%r446, 0;
	mov.u32 	%r445, %r446;
	mov.u32 	%r444, %r446;
	mov.u32 	%r443, %r446;
	mov.u32 	%r442, %r446;
	mov.u32 	%r441, %r446;
	mov.u32 	%r440, %r446;
	mov.u32 	%r439, %r446;
	mov.u32 	%r438, %r446;
	@%p8 bra 	$L__BB10_7;
	mov.b32 	%r446, 0;
	mov.u32 	%r421, %r446;
$L__BB10_6:
	ld.param.u64 	%rd71, [_Z47flash_attention_int8_decode_batched_wmma_kernelPKaS0_S0_Pffffiiif_param_1];
	ld.param.u64 	%rd69, [_Z47flash_attention_int8_decode_batched_wmma_kernelPKaS0_S0_Pffffiiif_param_0];
	cvt.u64.u32 	%rd19, %r438;
	add.s64 	%rd20, %rd19, %rd3;
	cvta.to.global.u64 	%rd21, %rd69;
	add.s64 	%rd22, %rd21, %rd20;
	wmma.load.a.sync.aligned.row.m16n16k16.global.s8 	{%r232, %r233}, [%rd22], %r201;
	add.s64 	%rd23, %rd4, %rd19;
	cvta.to.global.u64 	%rd24, %rd71;
	add.s64 	%rd25, %rd24, %rd23;
	wmma.load.b.sync.aligned.col.m16n16k16.global.s8 	{%r234, %r235}, [%rd25], %r201;
	wmma.mma.sync.aligned.row.col.m16n16k16.s32.s8.s8.s32 {%r236, %r237, %r238, %r239, %r240, %r241, %r242, %r243}, {%r232, %r233}, {%r234, %r235}, {%r439, %r440, %r441, %r442, %r443, %r444, %r445, %r446};
	add.s64 	%rd26, %rd22, 16;
	wmma.load.a.sync.aligned.row.m16n16k16.global.s8 	{%r244, %r245}, [%rd26], %r201;
	add.s64 	%rd27, %rd25, 16;
	wmma.load.b.sync.aligned.col.m16n16k16.global.s8 	{%r246, %r247}, [%rd27], %r201;
	wmma.mma.sync.aligned.row.col.m16n16k16.s32.s8.s8.s32 {%r248, %r249, %r250, %r251, %r252, %r253, %r254, %r255}, {%r244, %r245}, {%r246, %r247}, {%r236, %r237, %r238, %r239, %r240, %r241, %r242, %r243};
	add.s64 	%rd28, %rd22, 32;
	wmma.load.a.sync.aligned.row.m16n16k16.global.s8 	{%r256, %r257}, [%rd28], %r201;
	add.s64 	%rd29, %rd25, 32;
	wmma.load.b.sync.aligned.col.m16n16k16.global.s8 	{%r258, %r259}, [%rd29], %r201;
	wmma.mma.sync.aligned.row.col.m16n16k16.s32.s8.s8.s32 {%r260, %r261, %r262, %r263, %r264, %r265, %r266, %r267}, {%r256, %r257}, {%r258, %r259}, {%r248, %r249, %r250, %r251, %r252, %r253, %r254, %r255};
	add.s64 	%rd30, %rd22, 48;
	wmma.load.a.sync.aligned.row.m16n16k16.global.s8 	{%r268, %r269}, [%rd30], %r201;
	add.s64 	%rd31, %rd25, 48;
	wmma.load.b.sync.aligned.col.m16n16k16.global.s8 	{%r270, %r271}, [%rd31], %r201;
	wmma.mma.sync.aligned.row.col.m16n16k16.s32.s8.s8.s32 {%r439, %r440, %r441, %r442, %r443, %r444, %r445, %r446}, {%r268, %r269}, {%r270, %r271}, {%r260, %r261, %r262, %r263, %r264, %r265, %r266, %r267};
	add.s32 	%r438, %r438, 64;
	add.s32 	%r421, %r421, 4;
	shr.u32 	%r272, %r7, 4;
	add.s32 	%r273, %r272, 1;
	and.b32  	%r274, %r273, 536870908;
	setp.ne.s32 	%p9, %r421, %r274;
	@%p9 bra 	$L__BB10_6;
$L__BB10_7:
	setp.eq.s32 	%p10, %r277, 0;
	@%p10 bra 	$L__BB10_11;
	ld.param.u64 	%rd72, [_Z47flash_attention_int8_decode_batched_wmma_kernelPKaS0_S0_Pffffiiif_param_1];
	ld.param.u64 	%rd70, [_Z47flash_attention_int8_decode_batched_wmma_kernelPKaS0_S0_Pffffiiif_param_0];
	shr.u32 	%r278, %r7, 4;
	add.s32 	%r279, %r278, 1;
	and.b32  	%r280, %r279, 3;
	setp.eq.s32 	%p11, %r280, 1;
	cvt.u64.u32 	%rd32, %r438;
	add.s64 	%rd33, %rd32, %rd3;
	cvta.to.global.u64 	%rd34, %rd70;
	add.s64 	%rd5, %rd34, %rd33;
	wmma.load.a.sync.aligned.row.m16n16k16.global.s8 	{%r281, %r282}, [%rd5], %r201;
	add.s64 	%rd35, %rd4, %rd32;
	cvta.to.global.u64 	%rd36, %rd72;
	add.s64 	%rd6, %rd36, %rd35;
	wmma.load.b.sync.aligned.col.m16n16k16.global.s8 	{%r283, %r284}, [%rd6], %r201;
	wmma.mma.sync.aligned.row.col.m16n16k16.s32.s8.s8.s32 {%r439, %r440, %r441, %r442, %r443, %r444, %r445, %r446}, {%r281, %r282}, {%r283, %r284}, {%r439, %r440, %r441, %r442, %r443, %r444, %r445, %r446};
	@%p11 bra 	$L__BB10_11;
	setp.eq.s32 	%p12, %r280, 2;
	add.s64 	%rd37, %rd5, 16;
	wmma.load.a.sync.aligned.row.m16n16k16.global.s8 	{%r288, %r289}, [%rd37], %r201;
	add.s64 	%rd38, %rd6, 16;
	wmma.load.b.sync.aligned.col.m16n16k16.global.s8 	{%r290, %r291}, [%rd38], %r201;
	wmma.mma.sync.aligned.row.col.m16n16k16.s32.s8.s8.s32 {%r439, %r440, %r441, %r442, %r443, %r444, %r445, %r446}, {%r288, %r289}, {%r290, %r291}, {%r439, %r440, %r441, %r442, %r443, %r444, %r445, %r446};
	@%p12 bra 	$L__BB10_11;
	add.s64 	%rd39, %rd5, 32;
	wmma.load.a.sync.aligned.row.m16n16k16.global.s8 	{%r292, %r293}, [%rd39], %r201;
	add.s64 	%rd40, %rd6, 32;
	wmma.load.b.sync.aligned.col.m16n16k16.global.s8 	{%r294, %r295}, [%rd40], %r201;
	wmma.mma.sync.aligned.row.col.m16n16k16.s32.s8.s8.s32 {%r439, %r440, %r441, %r442, %r443, %r444, %r445, %r446}, {%r292, %r293}, {%r294, %r295}, {%r439, %r440, %r441, %r442, %r443, %r444, %r445, %r446};
$L__BB10_11:
	shl.b32 	%r296, %r449, 2;
	add.s32 	%r297, %r5, %r296;
	wmma.store.d.sync.aligned.row.m16n16k16.shared.s32 	[%r297], {%r439, %r440, %r441, %r442, %r443, %r444, %r445, %r446}, %r200;
	add.s32 	%r449, %r449, 64;
	setp.lt.s32 	%p13, %r449, %r200;
	@%p13 bra 	$L__BB10_4;
	bra.uni 	$L__BB10_17;
$L__BB10_12:
	not.b32 	%r212, %r449;
	add.s32 	%r79, %r200, %r212;
	and.b32  	%r213, %r79, 192;
	setp.eq.s32 	%p4, %r213, 192;
	@%p4 bra 	$L__BB10_15;
	shr.u32 	%r215, %r79, 6;
	add.s32 	%r216, %r215, 1;
	and.b32  	%r80, %r216, 3;
	mov.b32 	%r448, 0;
$L__BB10_14:
	.pragma "nounroll";
	shl.b32 	%r217, %r449, 2;
	add.s32 	%r218, %r5, %r217;
	mov.b32 	%r219, 0;
	wmma.store.d.sync.aligned.row.m16n16k16.shared.s32 	[%r218], {%r219, %r219, %r219, %r219, %r219, %r219, %r219, %r219}, %r200;
	add.s32 	%r449, %r449, 64;
	add.s32 	%r448, %r448, 1;
	setp.ne.s32 	%p5, %r448, %r80;
	@%p5 bra 	$L__BB10_14;
$L__BB10_15:
	setp.lt.u32 	%p6, %r79, 192;
	@%p6 bra 	$L__BB10_17;
$L__BB10_16:
	shl.b32 	%r220, %r449, 2;
	add.s32 	%r221, %r5, %r220;
	mov.b32 	%r222, 0;
	wmma.store.d.sync.aligned.row.m16n16k16.shared.s32 	[%r221], {%r222, %r222, %r222, %r222, %r222, %r222, %r222, %r222}, %r200;
	add.s32 	%r223, %r221, 256;
	wmma.store.d.sync.aligned.row.m16n16k16.shared.s32 	[%r223], {%r222, %r222, %r222, %r222, %r222, %r222, %r222, %r222}, %r200;
	add.s32 	%r224, %r221, 512;
	wmma.store.d.sync.aligned.row.m16n16k16.shared.s32 	[%r224], {%r222, %r222, %r222, %r222, %r222, %r222, %r222, %r222}, %r200;
	add.s32 	%r225, %r221, 768;
	wmma.store.d.sync.aligned.row.m16n16k16.shared.s32 	[%r225], {%r222, %r222, %r222, %r222, %r222, %r222, %r222, %r222}, %r200;
	add.s32 	%r449, %r449, 256;
	setp.lt.s32 	%p7, %r449, %r200;
	@%p7 bra 	$L__BB10_16;
$L__BB10_17:
	bar.sync 	0;
	setp.lt.s32 	%p14, %r3, 1;
	@%p14 bra 	$L__BB10_27;
	max.s32 	%r88, %r4, 1;
	not.b32 	%r299, %r2;
	add.s32 	%r89, %r200, %r299;
	and.b32  	%r90, %r89, 384;
	add.s32 	%r91, %r2, 128;
	add.s32 	%r92, %r2, 256;
	add.s32 	%r93, %r2, 384;
	mov.b32 	%r451, 0;
$L__BB10_19:
	setp.ge.s32 	%p15, %r2, %r200;
	@%p15 bra 	$L__BB10_26;
	setp.eq.s32 	%p16, %r90, 384;
	mul.lo.s32 	%r95, %r451, %r200;
	mov.u32 	%r452, %r2;
	@%p16 bra 	$L__BB10_24;
	setp.eq.s32 	%p17, %r90, 0;
	add.s32 	%r300, %r2, %r95;
	shl.b32 	%r301, %r300, 2;
	add.s32 	%r96, %r5, %r301;
	ld.shared.u32 	%r302, [%r96];
	cvt.rn.f32.s32 	%f42, %r302;
	mul.f32 	%f43, %f38, %f42;
	mul.f32 	%f44, %f39, %f43;
	mul.f32 	%f45, %f41, %f44;
	mov.u32 	%r303, shared_mem;
	add.s32 	%r97, %r303, %r301;
	st.shared.f32 	[%r97], %f45;
	mov.u32 	%r452, %r91;
	@%p17 bra 	$L__BB10_24;
	setp.eq.s32 	%p18, %r90, 128;
	ld.shared.u32 	%r304, [%r96+512];
	cvt.rn.f32.s32 	%f46, %r304;
	mul.f32 	%f47, %f38, %f46;
	mul.f32 	%f48, %f39, %f47;
	mul.f32 	%f49, %f41, %f48;
	st.shared.f32 	[%r97+512], %f49;
	mov.u32 	%r452, %r92;
	@%p18 bra 	$L__BB10_24;
	ld.shared.u32 	%r305, [%r96+1024];
	cvt.rn.f32.s32 	%f50, %r305;
	mul.f32 	%f51, %f38, %f50;
	mul.f32 	%f52, %f39, %f51;
	mul.f32 	%f53, %f41, %f52;
	st.shared.f32 	[%r97+1024], %f53;
	mov.u32 	%r452, %r93;
$L__BB10_24:
	setp.lt.u32 	%p19, %r89, 384;
	@%p19 bra 	$L__BB10_26;
$L__BB10_25:
	add.s32 	%r306, %r452, %r95;
	shl.b32 	%r307, %r306, 2;
	add.s32 	%r308, %r5, %r307;
	ld.shared.u32 	%r309, [%r308];
	cvt.rn.f32.s32 	%f54, %r309;
	mul.f32 	%f55, %f38, %f54;
	mul.f32 	%f56, %f39, %f55;
	mul.f32 	%f57, %f41, %f56;
	mov.u32 	%r310, shared_mem;
	add.s32 	%r311, %r310, %r307;
	st.shared.f32 	[%r311], %f57;
	ld.shared.u32 	%r312, [%r308+512];
	cvt.rn.f32.s32 	%f58, %r312;
	mul.f32 	%f59, %f38, %f58;
	mul.f32 	%f60, %f39, %f59;
	mul.f32 	%f61, %f41, %f60;
	st.shared.f32 	[%r311+512], %f61;
	ld.shared.u32 	%r313, [%r308+1024];
	cvt.rn.f32.s32 	%f62, %r313;
	mul.f32 	%f63, %f38, %f62;
	mul.f32 	%f64, %f39, %f63;
	mul.f32 	%f65, %f41, %f64;
	st.shared.f32 	[%r311+1024], %f65;
	ld.shared.u32 	%r314, [%r308+1536];
	cvt.rn.f32.s32 	%f66, %r314;
	mul.f32 	%f67, %f38, %f66;
	mul.f32 	%f68, %f39, %f67;
	mul.f32 	%f69, %f41, %f68;
	st.shared.f32 	[%r311+1536], %f69;
	add.s32 	%r452, %r452, 512;
	setp.lt.s32 	%p20, %r452, %r200;
	@%p20 bra 	$L__BB10_25;
$L__BB10_26:
	add.s32 	%r451, %r451, 1;
	setp.ne.s32 	%p21, %r451, %r88;
	@%p21 bra 	$L__BB10_19;
$L__BB10_27:
	bar.sync 	0;
	setp.gt.u32 	%p22, %r2, 15;
	@%p22 bra 	$L__BB10_29;
	shl.b32 	%r315, %r2, 2;
	mov.u32 	%r316, _ZZ47flash_attention_int8_decode_batched_wmma_kernelPKaS0_S0_PffffiiifE5s_max;
	add.s32 	%r317, %r316, %r315;
	mov.b32 	%r318, -8388609;
	st.shared.u32 	[%r317], %r318;
	mov.u32 	%r319, _ZZ47flash_attention_int8_decode_batched_wmma_kernelPKaS0_S0_PffffiiifE5s_sum;
	add.s32 	%r320, %r319, %r315;
	mov.b32 	%r321, 0;
	st.shared.u32 	[%r320], %r321;
$L__BB10_29:
	setp.lt.s32 	%p23, %r3, 1;
	bar.sync 	0;
	@%p23 bra 	$L__BB10_47;
	max.s32 	%r102, %r4, 1;
	not.b32 	%r323, %r2;
	add.s32 	%r103, %r200, %r323;
	shr.u32 	%r324, %r103, 7;
	add.s32 	%r325, %r324, 1;
	and.b32  	%r104, %r325, 15;
	add.s32 	%r105, %r104, -1;
	and.b32  	%r106, %r325, 7;
	add.s32 	%r107, %r106, -1;
	and.b32  	%r108, %r325, 67108848;
	and.b32  	%r109, %r325, 3;
	mov.b32 	%r454, 0;
$L__BB10_31:
	setp.ge.s32 	%p24, %r2, %r200;
	mov.b32 	%r460, -8388609;
	@%p24 bra 	$L__BB10_46;
	setp.lt.u32 	%p25, %r103, 1920;
	mul.lo.s32 	%r111, %r454, %r200;
	mov.f32 	%f295, 0fFF7FFFFF;
	mov.u32 	%r457, %r2;
	@%p25 bra 	$L__BB10_35;
	mov.b32 	%r456, 0;
	mov.f32 	%f295, 0fFF7FFFFF;
	mov.u32 	%r457, %r2;
$L__BB10_34:
	.pragma "nounroll";
	add.s32 	%r328, %r457, %r111;
	shl.b32 	%r329, %r328, 2;
	mov.u32 	%r330, shared_mem;
	add.s32 	%r331, %r330, %r329;
	ld.shared.f32 	%f73, [%r331];
	max.f32 	%f74, %f295, %f73;
	ld.shared.f32 	%f75, [%r331+512];
	max.f32 	%f76, %f74, %f75;
	ld.shared.f32 	%f77, [%r331+1024];
	max.f32 	%f78, %f76, %f77;
	ld.shared.f32 	%f79, [%r331+1536];
	max.f32 	%f80, %f78, %f79;
	ld.shared.f32 	%f81, [%r331+2048];
	max.f32 	%f82, %f80, %f81;
	ld.shared.f32 	%f83, [%r331+2560];
	max.f32 	%f84, %f82, %f83;
	ld.shared.f32 	%f85, [%r331+3072];
	max.f32 	%f86, %f84, %f85;
	ld.shared.f32 	%f87, [%r331+3584];
	max.f32 	%f88, %f86, %f87;
	ld.shared.f32 	%f89, [%r331+4096];
	max.f32 	%f90, %f88, %f89;
	ld.shared.f32 	%f91, [%r331+4608];
	max.f32 	%f92, %f90, %f91;
	ld.shared.f32 	%f93, [%r331+5120];
	max.f32 	%f94, %f92, %f93;
	ld.shared.f32 	%f95, [%r331+5632];
	max.f32 	%f96, %f94, %f95;
	ld.shared.f32 	%f97, [%r331+6144];
	max.f32 	%f98, %f96, %f97;
	ld.shared.f32 	%f99, [%r331+6656];
	max.f32 	%f100, %f98, %f99;
	ld.shared.f32 	%f101, [%r331+7168];
	max.f32 	%f102, %f100, %f101;
	ld.shared.f32 	%f103, [%r331+7680];
	max.f32 	%f295, %f102, %f103;
	add.s32 	%r457, %r457, 2048;
	add.s32 	%r456, %r456, 16;
	setp.ne.s32 	%p26, %r456, %r108;
	@%p26 bra 	$L__BB10_34;
$L__BB10_35:
	setp.eq.s32 	%p27, %r104, 0;
	@%p27 bra 	$L__BB10_45;
	setp.lt.u32 	%p28, %r105, 7;
	@%p28 bra 	$L__BB10_38;
	add.s32 	%r332, %r457, %r111;
	shl.b32 	%r333, %r332, 2;
	mov.u32 	%r334, shared_mem;
	add.s32 	%r335, %r334, %r333;
	ld.shared.f32 	%f105, [%r335];
	max.f32 	%f106, %f295, %f105;
	ld.shared.f32 	%f107, [%r335+512];
	max.f32 	%f108, %f106, %f107;
	ld.shared.f32 	%f109, [%r335+1024];
	max.f32 	%f110, %f108, %f109;
	ld.shared.f32 	%f111, [%r335+1536];
	max.f32 	%f112, %f110, %f111;
	ld.shared.f32 	%f113, [%r335+2048];
	max.f32 	%f114, %f112, %f113;
	ld.shared.f32 	%f115, [%r335+2560];
	max.f32 	%f116, %f114, %f115;
	ld.shared.f32 	%f117, [%r335+3072];
	max.f32 	%f118, %f116, %f117;
	ld.shared.f32 	%f119, [%r335+3584];
	max.f32 	%f295, %f118, %f119;
	add.s32 	%r457, %r457, 1024;
$L__BB10_38:
	setp.eq.s32 	%p29, %r106, 0;
	@%p29 bra 	$L__BB10_45;
	setp.lt.u32 	%p30, %r107, 3;
	@%p30 bra 	$L__BB10_41;
	add.s32 	%r336, %r457, %r111;
	shl.b32 	%r337, %r336, 2;
	mov.u32 	%r338, shared_mem;
	add.s32 	%r339, %r338, %r337;
	ld.shared.f32 	%f121, [%r339];
	max.f32 	%f122, %f295, %f121;
	ld.shared.f32 	%f123, [%r339+512];
	max.f32 	%f124, %f122, %f123;
	ld.shared.f32 	%f125, [%r339+1024];
	max.f32 	%f126, %f124, %f125;
	ld.shared.f32 	%f127, [%r339+1536];
	max.f32 	%f295, %f126, %f127;
	add.s32 	%r457, %r457, 512;
$L__BB10_41:
	setp.eq.s32 	%p31, %r109, 0;
	@%p31 bra 	$L__BB10_45;
	setp.eq.s32 	%p32, %r109, 1;
	add.s32 	%r340, %r457, %r111;
	shl.b32 	%r341, %r340, 2;
	mov.u32 	%r342, shared_mem;
	add.s32 	%r121, %r342, %r341;
	ld.shared.f32 	%f128, [%r121];
	max.f32 	%f295, %f295, %f128;
	@%p32 bra 	$L__BB10_45;
	setp.eq.s32 	%p33, %r109, 2;
	ld.shared.f32 	%f129, [%r121+512];
	max.f32 	%f295, %f295, %f129;
	@%p33 bra 	$L__BB10_45;
	ld.shared.f32 	%f130, [%r121+1024];
	max.f32 	%f295, %f295, %f130;
$L__BB10_45:
	mov.b32 	%r460, %f295;
$L__BB10_46:
	shl.b32 	%r343, %r454, 2;
	mov.u32 	%r344, _ZZ47flash_attention_int8_decode_batched_wmma_kernelPKaS0_S0_PffffiiifE5s_max;
	add.s32 	%r345, %r344, %r343;
	atom.shared.max.s32 	%r346, [%r345], %r460;
	add.s32 	%r454, %r454, 1;
	setp.ne.s32 	%p34, %r454, %r102;
	@%p34 bra 	$L__BB10_31;
$L__BB10_47:
	setp.lt.s32 	%p35, %r3, 1;
	bar.sync 	0;
	@%p35 bra 	$L__BB10_57;
	max.s32 	%r125, %r4, 1;
	not.b32 	%r348, %r2;
	add.s32 	%r126, %r200, %r348;
	and.b32  	%r127, %r126, 384;
	add.s32 	%r128, %r2, 128;
	add.s32 	%r129, %r2, 256;
	add.s32 	%r130, %r2, 384;
	mov.b32 	%r461, 0;
$L__BB10_49:
	setp.ge.s32 	%p36, %r2, %r200;
	mov.f32 	%f299, 0f00000000;
	@%p36 bra 	$L__BB10_56;
	setp.eq.s32 	%p37, %r127, 384;
	mul.lo.s32 	%r132, %r461, %r200;
	shl.b32 	%r349, %r461, 2;
	mov.u32 	%r350, _ZZ47flash_attention_int8_decode_batched_wmma_kernelPKaS0_S0_PffffiiifE5s_max;
	add.s32 	%r351, %r350, %r349;
	ld.shared.f32 	%f15, [%r351];
	mov.f32 	%f299, 0f00000000;
	mov.u32 	%r462, %r2;
	@%p37 bra 	$L__BB10_54;
	setp.eq.s32 	%p38, %r127, 0;
	add.s32 	%r352, %r2, %r132;
	shl.b32 	%r353, %r352, 2;
	mov.u32 	%r354, shared_mem;
	add.s32 	%r133, %r354, %r353;
	ld.shared.f32 	%f134, [%r133];
	sub.f32 	%f135, %f134, %f15;
	fma.rn.f32 	%f136, %f135, 0f3BBB989D, 0f3F000000;
	cvt.sat.f32.f32 	%f137, %f136;
	mov.f32 	%f138, 0f4B400001;
	mov.f32 	%f139, 0f437C0000;
	fma.rm.f32 	%f140, %f137, %f139, %f138;
	add.f32 	%f141, %f140, 0fCB40007F;
	neg.f32 	%f142, %f141;
	fma.rn.f32 	%f143, %f135, 0f3FB8AA3B, %f142;
	fma.rn.f32 	%f144, %f135, 0f32A57060, %f143;
	mov.b32 	%r355, %f140;
	shl.b32 	%r356, %r355, 23;
	mov.b32 	%f145, %r356;
	ex2.approx.ftz.f32 	%f146, %f144;
	mul.f32 	%f147, %f146, %f145;
	st.shared.f32 	[%r133], %f147;
	add.f32 	%f299, %f147, 0f00000000;
	mov.u32 	%r462, %r128;
	@%p38 bra 	$L__BB10_54;
	setp.eq.s32 	%p39, %r127, 128;
	ld.shared.f32 	%f148, [%r133+512];
	sub.f32 	%f149, %f148, %f15;
	fma.rn.f32 	%f150, %f149, 0f3BBB989D, 0f3F000000;
	cvt.sat.f32.f32 	%f151, %f150;
	mov.f32 	%f152, 0f4B400001;
	mov.f32 	%f153, 0f437C0000;
	fma.rm.f32 	%f154, %f151, %f153, %f152;
	add.f32 	%f155, %f154, 0fCB40007F;
	neg.f32 	%f156, %f155;
	fma.rn.f32 	%f157, %f149, 0f3FB8AA3B, %f156;
	fma.rn.f32 	%f158, %f149, 0f32A57060, %f157;
	mov.b32 	%r357, %f154;
	shl.b32 	%r358, %r357, 23;
	mov.b32 	%f159, %r358;
	ex2.approx.ftz.f32 	%f160, %f158;
	mul.f32 	%f161, %f160, %f159;
	st.shared.f32 	[%r133+512], %f161;
	add.f32 	%f299, %f299, %f161;
	mov.u32 	%r462, %r129;
	@%p39 bra 	$L__BB10_54;
	ld.shared.f32 	%f162, [%r133+1024];
	sub.f32 	%f163, %f162, %f15;
	fma.rn.f32 	%f164, %f163, 0f3BBB989D, 0f3F000000;
	cvt.sat.f32.f32 	%f165, %f164;
	mov.f32 	%f166, 0f4B400001;
	mov.f32 	%f167, 0f437C0000;
	fma.rm.f32 	%f168, %f165, %f167, %f166;
	add.f32 	%f169, %f168, 0fCB40007F;
	neg.f32 	%f170, %f169;
	fma.rn.f32 	%f171, %f163, 0f3FB8AA3B, %f170;
	fma.rn.f32 	%f172, %f163, 0f32A57060, %f171;
	mov.b32 	%r359, %f168;
	shl.b32 	%r360, %r359, 23;
	mov.b32 	%f173, %r360;
	ex2.approx.ftz.f32 	%f174, %f172;
	mul.f32 	%f175, %f174, %f173;
	st.shared.f32 	[%r133+1024], %f175;
	add.f32 	%f299, %f299, %f175;
	mov.u32 	%r462, %r130;
$L__BB10_54:
	setp.lt.u32 	%p40, %r126, 384;
	@%p40 bra 	$L__BB10_56;
$L__BB10_55:
	add.s32 	%r361, %r462, %r132;
	shl.b32 	%r362, %r361, 2;
	mov.u32 	%r363, shared_mem;
	add.s32 	%r364, %r363, %r362;
	ld.shared.f32 	%f176, [%r364];
	sub.f32 	%f177, %f176, %f15;
	fma.rn.f32 	%f178, %f177, 0f3BBB989D, 0f3F000000;
	cvt.sat.f32.f32 	%f179, %f178;
	mov.f32 	%f180, 0f4B400001;
	mov.f32 	%f181, 0f437C0000;
	fma.rm.f32 	%f182, %f179, %f181, %f180;
	add.f32 	%f183, %f182, 0fCB40007F;
	neg.f32 	%f184, %f183;
	fma.rn.f32 	%f185, %f177, 0f3FB8AA3B, %f184;
	fma.rn.f32 	%f186, %f177, 0f32A57060, %f185;
	mov.b32 	%r365, %f182;
	shl.b32 	%r366, %r365, 23;
	mov.b32 	%f187, %r366;
	ex2.approx.ftz.f32 	%f188, %f186;
	mul.f32 	%f189, %f188, %f187;
	st.shared.f32 	[%r364], %f189;
	add.f32 	%f190, %f299, %f189;
	ld.shared.f32 	%f191, [%r364+512];
	sub.f32 	%f192, %f191, %f15;
	fma.rn.f32 	%f193, %f192, 0f3BBB989D, 0f3F000000;
	cvt.sat.f32.f32 	%f194, %f193;
	fma.rm.f32 	%f195, %f194, %f181, %f180;
	add.f32 	%f196, %f195, 0fCB40007F;
	neg.f32 	%f197, %f196;
	fma.rn.f32 	%f198, %f192, 0f3FB8AA3B, %f197;
	fma.rn.f32 	%f199, %f192, 0f32A57060, %f198;
	mov.b32 	%r367, %f195;
	shl.b32 	%r368, %r367, 23;
	mov.b32 	%f200, %r368;
	ex2.approx.ftz.f32 	%f201, %f199;
	mul.f32 	%f202, %f201, %f200;
	st.shared.f32 	[%r364+512], %f202;
	add.f32 	%f203, %f190, %f202;
	ld.shared.f32 	%f204, [%r364+1024];
	sub.f32 	%f205, %f204, %f15;
	fma.rn.f32 	%f206, %f205, 0f3BBB989D, 0f3F000000;
	cvt.sat.f32.f32 	%f207, %f206;
	fma.rm.f32 	%f208, %f207, %f181, %f180;
	add.f32 	%f209, %f208, 0fCB40007F;
	neg.f32 	%f210, %f209;
	fma.rn.f32 	%f211, %f205, 0f3FB8AA3B, %f210;
	fma.rn.f32 	%f212, %f205, 0f32A57060, %f211;
	mov.b32 	%r369, %f208;
	shl.b32 	%r370, %r369, 23;
	mov.b32 	%f213, %r370;
	ex2.approx.ftz.f32 	%f214, %f212;
	mul.f32 	%f215, %f214, %f213;
	st.shared.f32 	[%r364+1024], %f215;
	add.f32 	%f216, %f203, %f215;
	ld.shared.f32 	%f217, [%r364+1536];
	sub.f32 	%f218, %f217, %f15;
	fma.rn.f32 	%f219, %f218, 0f3BBB989D, 0f3F000000;
	cvt.sat.f32.f32 	%f220, %f219;
	fma.rm.f32 	%f221, %f220, %f181, %f180;
	add.f32 	%f222, %f221, 0fCB40007F;
	neg.f32 	%f223, %f222;
	fma.rn.f32 	%f224, %f218, 0f3FB8AA3B, %f223;
	fma.rn.f32 	%f225, %f218, 0f32A57060, %f224;
	mov.b32 	%r371, %f221;
	shl.b32 	%r372, %r371, 23;
	mov.b32 	%f226, %r372;
	ex2.approx.ftz.f32 	%f227, %f225;
	mul.f32 	%f228, %f227, %f226;
	st.shared.f32 	[%r364+1536], %f228;
	add.f32 	%f299, %f216, %f228;
	add.s32 	%r462, %r462, 512;
	setp.lt.s32 	%p41, %r462, %r200;
	@%p41 bra 	$L__BB10_55;
$L__BB10_56:
	shl.b32 	%r373, %r461, 2;
	mov.u32 	%r374, _ZZ47flash_attention_int8_decode_batched_wmma_kernelPKaS0_S0_PffffiiifE5s_sum;
	add.s32 	%r375, %r374, %r373;
	atom.shared.add.f32 	%f229, [%r375], %f299;
	add.s32 	%r461, %r461, 1;
	setp.ne.s32 	%p42, %r461, %r125;
	@%p42 bra 	$L__BB10_49;
$L__BB10_57:
	setp.lt.s32 	%p43, %r3, 1;
	bar.sync 	0;
	@%p43 bra 	$L__BB10_67;
	max.s32 	%r138, %r4, 1;
	not.b32 	%r377, %r2;
	add.s32 	%r139, %r200, %r377;
	and.b32  	%r140, %r139, 384;
	add.s32 	%r141, %r2, 128;
	add.s32 	%r142, %r2, 256;
	add.s32 	%r143, %r2, 384;
	mov.b32 	%r464, 0;
$L__BB10_59:
	setp.ge.s32 	%p44, %r2, %r200;
	shl.b32 	%r378, %r464, 2;
	mov.u32 	%r379, _ZZ47flash_attention_int8_decode_batched_wmma_kernelPKaS0_S0_PffffiiifE5s_sum;
	add.s32 	%r380, %r379, %r378;
	ld.shared.f32 	%f230, [%r380];
	rcp.rn.f32 	%f24, %f230;
	@%p44 bra 	$L__BB10_66;
	setp.eq.s32 	%p45, %r140, 384;
	mul.lo.s32 	%r145, %r464, %r200;
	mov.u32 	%r465, %r2;
	@%p45 bra 	$L__BB10_64;
	setp.eq.s32 	%p46, %r140, 0;
	add.s32 	%r381, %r2, %r145;
	shl.b32 	%r382, %r381, 2;
	mov.u32 	%r383, shared_mem;
	add.s32 	%r146, %r383, %r382;
	ld.shared.f32 	%f231, [%r146];
	mul.f32 	%f232, %f24, %f231;
	st.shared.f32 	[%r146], %f232;
	mov.u32 	%r465, %r141;
	@%p46 bra 	$L__BB10_64;
	setp.eq.s32 	%p47, %r140, 128;
	ld.shared.f32 	%f233, [%r146+512];
	mul.f32 	%f234, %f24, %f233;
	st.shared.f32 	[%r146+512], %f234;
	mov.u32 	%r465, %r142;
	@%p47 bra 	$L__BB10_64;
	ld.shared.f32 	%f235, [%r146+1024];
	mul.f32 	%f236, %f24, %f235;
	st.shared.f32 	[%r146+1024], %f236;
	mov.u32 	%r465, %r143;
$L__BB10_64:
	setp.lt.u32 	%p48, %r139, 384;
	@%p48 bra 	$L__BB10_66;
$L__BB10_65:
	add.s32 	%r384, %r465, %r145;
	shl.b32 	%r385, %r384, 2;
	mov.u32 	%r386, shared_mem;
	add.s32 	%r387, %r386, %r385;
	ld.shared.f32 	%f237, [%r387];
	mul.f32 	%f238, %f24, %f237;
	st.shared.f32 	[%r387], %f238;
	ld.shared.f32 	%f239, [%r387+512];
	mul.f32 	%f240, %f24, %f239;
	st.shared.f32 	[%r387+512], %f240;
	ld.shared.f32 	%f241, [%r387+1024];
	mul.f32 	%f242, %f24, %f241;
	st.shared.f32 	[%r387+1024], %f242;
	ld.shared.f32 	%f243, [%r387+1536];
	mul.f32 	%f244, %f24, %f243;
	st.shared.f32 	[%r387+1536], %f244;
	add.s32 	%r465, %r465, 512;
	setp.lt.s32 	%p49, %r465, %r200;
	@%p49 bra 	$L__BB10_65;
$L__BB10_66:
	add.s32 	%r464, %r464, 1;
	setp.ne.s32 	%p50, %r464, %r138;
	@%p50 bra 	$L__BB10_59;
$L__BB10_67:
	setp.lt.s32 	%p51, %r3, 1;
	bar.sync 	0;
	@%p51 bra 	$L__BB10_101;
	setp.lt.s32 	%p52, %r200, 1;
	@%p52 bra 	$L__BB10_86;
	max.s32 	%r400, %r199, %r1;
	sub.s32 	%r151, %r400, %r1;
	max.s32 	%r152, %r4, 1;
	add.s32 	%r153, %r200, -1;
	and.b32  	%r154, %r200, 7;
	and.b32  	%r155, %r200, 2147483640;
	neg.s32 	%r156, %r155;
	mul.lo.s32 	%r157, %r201, %r200;
	shl.b32 	%r158, %r201, 3;
	shl.b32 	%r159, %r200, 2;
	mov.b32 	%r467, 0;
	cvt.s64.s32 	%rd60, %r201;
$L__BB10_70:
	setp.eq.s32 	%p63, %r467, %r151;
	@%p63 bra 	$L__BB10_101;
	setp.ge.s32 	%p64, %r2, %r201;
	@%p64 bra 	$L__BB10_85;
	add.s32 	%r401, %r467, %r1;
	mul.lo.s32 	%r161, %r467, %r200;
	mul.lo.s32 	%r162, %r401, %r200;
	mul.lo.s32 	%r163, %r401, %r201;
	mul.lo.s32 	%r164, %r157, %r401;
	mov.u32 	%r402, shared_mem;
	mad.lo.s32 	%r403, %r159, %r467, %r402;
	add.s32 	%r165, %r403, 16;
	mov.u32 	%r468, %r2;
$L__BB10_73:
	setp.lt.u32 	%p65, %r153, 7;
	mov.f32 	%f303, 0f00000000;
	mov.b32 	%r472, 0;
	@%p65 bra 	$L__BB10_76;
	add.s32 	%r470, %r164, %r468;
	mov.f32 	%f303, 0f00000000;
	mov.u32 	%r469, %r165;
	mov.u32 	%r471, %r156;
$L__BB10_75:
	.pragma "nounroll";
	ld.shared.f32 	%f248, [%r469+-16];
	cvt.s64.s32 	%rd49, %r470;
	add.s64 	%rd50, %rd1, %rd49;
	ld.global.nc.u8 	%rs1, [%rd50];
	cvt.s16.s8 	%rs2, %rs1;
	cvt.rn.f32.s16 	%f249, %rs2;
	fma.rn.f32 	%f250, %f248, %f249, %f303;
	ld.shared.f32 	%f251, [%r469+-12];
	add.s64 	%rd52, %rd50, %rd60;
	ld.global.nc.u8 	%rs3, [%rd52];
	cvt.s16.s8 	%rs4, %rs3;
	cvt.rn.f32.s16 	%f252, %rs4;
	fma.rn.f32 	%f253, %f251, %f252, %f250;
	ld.shared.f32 	%f254, [%r469+-8];
	add.s64 	%rd53, %rd52, %rd60;
	ld.global.nc.u8 	%rs5, [%rd53];
	cvt.s16.s8 	%rs6, %rs5;
	cvt.rn.f32.s16 	%f255, %rs6;
	fma.rn.f32 	%f256, %f254, %f255, %f253;
	ld.shared.f32 	%f257, [%r469+-4];
	add.s64 	%rd54, %rd53, %rd60;
	ld.global.nc.u8 	%rs7, [%rd54];
	cvt.s16.s8 	%rs8, %rs7;
	cvt.rn.f32.s16 	%f258, %rs8;
	fma.rn.f32 	%f259, %f257, %f258, %f256;
	ld.shared.f32 	%f260, [%r469];
	add.s64 	%rd55, %rd54, %rd60;
	ld.global.nc.u8 	%rs9, [%rd55];
	cvt.s16.s8 	%rs10, %rs9;
	cvt.rn.f32.s16 	%f261, %rs10;
	fma.rn.f32 	%f262, %f260, %f261, %f259;
	ld.shared.f32 	%f263, [%r469+4];
	add.s64 	%rd56, %rd55, %rd60;
	ld.global.nc.u8 	%rs11, [%rd56];
	cvt.s16.s8 	%rs12, %rs11;
	cvt.rn.f32.s16 	%f264, %rs12;
	fma.rn.f32 	%f265, %f263, %f264, %f262;
	ld.shared.f32 	%f266, [%r469+8];
	add.s64 	%rd57, %rd56, %rd60;
	ld.global.nc.u8 	%rs13, [%rd57];
	cvt.s16.s8 	%rs14, %rs13;
	cvt.rn.f32.s16 	%f267, %rs14;
	fma.rn.f32 	%f268, %f266, %f267, %f265;
	ld.shared.f32 	%f269, [%r469+12];
	add.s64 	%rd58, %rd57, %rd60;
	ld.global.nc.u8 	%rs15, [%rd58];
	cvt.s16.s8 	%rs16, %rs15;
	cvt.rn.f32.s16 	%f270, %rs16;
	fma.rn.f32 	%f303, %f269, %f270, %f268;
	add.s32 	%r471, %r471, 8;
	add.s32 	%r470, %r470, %r158;
	add.s32 	%r469, %r469, 32;
	setp.ne.s32 	%p66, %r471, 0;
	mov.u32 	%r472, %r155;
	@%p66 bra 	$L__BB10_75;
$L__BB10_76:
	setp.eq.s32 	%p67, %r154, 0;
	@%p67 bra 	$L__BB10_84;
	setp.eq.s32 	%p68, %r154, 1;
	add.s32 	%r405, %r472, %r161;
	shl.b32 	%r406, %r405, 2;
	add.s32 	%r176, %r402, %r406;
	ld.shared.f32 	%f271, [%r176];
	add.s32 	%r408, %r472, %r162;
	mad.lo.s32 	%r409, %r408, %r201, %r468;
	cvt.s64.s32 	%rd59, %r409;
	add.s64 	%rd7, %rd1, %rd59;
	ld.global.nc.u8 	%rs17, [%rd7];
	cvt.s16.s8 	%rs18, %rs17;
	cvt.rn.f32.s16 	%f272, %rs18;
	fma.rn.f32 	%f303, %f271, %f272, %f303;
	@%p68 bra 	$L__BB10_84;
	setp.eq.s32 	%p69, %r154, 2;
	ld.shared.f32 	%f273, [%r176+4];
	add.s64 	%rd8, %rd7, %rd60;
	ld.global.nc.u8 	%rs19, [%rd8];
	cvt.s16.s8 	%rs20, %rs19;
	cvt.rn.f32.s16 	%f274, %rs20;
	fma.rn.f32 	%f303, %f273, %f274, %f303;
	@%p69 bra 	$L__BB10_84;
	setp.eq.s32 	%p70, %r154, 3;
	ld.shared.f32 	%f275, [%r176+8];
	add.s64 	%rd9, %rd8, %rd60;
	ld.global.nc.u8 	%rs21, [%rd9];
	cvt.s16.s8 	%rs22, %rs21;
	cvt.rn.f32.s16 	%f276, %rs22;
	fma.rn.f32 	%f303, %f275, %f276, %f303;
	@%p70 bra 	$L__BB10_84;
	setp.eq.s32 	%p71, %r154, 4;
	ld.shared.f32 	%f277, [%r176+12];
	add.s64 	%rd10, %rd9, %rd60;
	ld.global.nc.u8 	%rs23, [%rd10];
	cvt.s16.s8 	%rs24, %rs23;
	cvt.rn.f32.s16 	%f278, %rs24;
	fma.rn.f32 	%f303, %f277, %f278, %f303;
	@%p71 bra 	$L__BB10_84;
	setp.eq.s32 	%p72, %r154, 5;
	ld.shared.f32 	%f279, [%r176+16];
	add.s64 	%rd11, %rd10, %rd60;
	ld.global.nc.u8 	%rs25, [%rd11];
	cvt.s16.s8 	%rs26, %rs25;
	cvt.rn.f32.s16 	%f280, %rs26;
	fma.rn.f32 	%f303, %f279, %f280, %f303;
	@%p72 bra 	$L__BB10_84;
	setp.eq.s32 	%p73, %r154, 6;
	ld.shared.f32 	%f281, [%r176+20];
	add.s64 	%rd12, %rd11, %rd60;
	ld.global.nc.u8 	%rs27, [%rd12];
	cvt.s16.s8 	%rs28, %rs27;
	cvt.rn.f32.s16 	%f282, %rs28;
	fma.rn.f32 	%f303, %f281, %f282, %f303;
	@%p73 bra 	$L__BB10_84;
	ld.shared.f32 	%f283, [%r176+24];
	add.s64 	%rd66, %rd12, %rd60;
	ld.global.nc.u8 	%rs29, [%rd66];
	cvt.s16.s8 	%rs30, %rs29;
	cvt.rn.f32.s16 	%f284, %rs30;
	fma.rn.f32 	%f303, %f283, %f284, %f303;
$L__BB10_84:
	ld.param.f32 	%f287, [_Z47flash_attention_int8_decode_batched_wmma_kernelPKaS0_S0_Pffffiiif_param_6];
	mul.f32 	%f285, %f287, %f303;
	add.s32 	%r410, %r468, %r163;
	mul.wide.s32 	%rd67, %r410, 4;
	add.s64 	%rd68, %rd2, %rd67;
	st.global.f32 	[%rd68], %f285;
	add.s32 	%r468, %r468, 128;
	setp.lt.s32 	%p74, %r468, %r201;
	@%p74 bra 	$L__BB10_73;
$L__BB10_85:
	add.s32 	%r467, %r467, 1;
	setp.eq.s32 	%p75, %r467, %r152;
	@%p75 bra 	$L__BB10_101;
	bra.uni 	$L__BB10_70;
$L__BB10_86:
	ld.param.f32 	%f286, [_Z47flash_attention_int8_decode_batched_wmma_kernelPKaS0_S0_Pffffiiif_param_6];
	max.s32 	%r389, %r199, %r1;
	sub.s32 	%r178, %r389, %r1;
	max.s32 	%r179, %r4, 1;
	not.b32 	%r390, %r2;
	add.s32 	%r180, %r201, %r390;
	shr.u32 	%r391, %r180, 7;
	add.s32 	%r392, %r391, 1;
	and.b32  	%r181, %r392, 7;
	add.s32 	%r182, %r181, -1;
	mul.f32 	%f37, %f286, 0f00000000;
	and.b32  	%r183, %r392, 67108856;
	and.b32  	%r184, %r392, 3;
	and.b32  	%r185, %r180, 384;
	and.b32  	%r186, %r180, 128;
	mov.b32 	%r473, 0;
$L__BB10_87:
	setp.eq.s32 	%p53, %r473, %r178;
	@%p53 bra 	$L__BB10_101;
	setp.ge.s32 	%p54, %r2, %r201;
	@%p54 bra 	$L__BB10_100;
	setp.lt.u32 	%p55, %r180, 896;
	add.s32 	%r393, %r473, %r1;
	mul.lo.s32 	%r188, %r393, %r201;
	mov.u32 	%r476, %r2;
	@%p55 bra 	$L__BB10_92;
	mov.b32 	%r475, 0;
	mov.u32 	%r476, %r2;
$L__BB10_91:
	.pragma "nounroll";
	add.s32 	%r395, %r476, %r188;
	mul.wide.s32 	%rd41, %r395, 4;
	add.s64 	%rd42, %rd2, %rd41;
	st.global.f32 	[%rd42], %f37;
	st.global.f32 	[%rd42+512], %f37;
	st.global.f32 	[%rd42+1024], %f37;
	st.global.f32 	[%rd42+1536], %f37;
	st.global.f32 	[%rd42+2048], %f37;
	st.global.f32 	[%rd42+2560], %f37;
	st.global.f32 	[%rd42+3072], %f37;
	st.global.f32 	[%rd42+3584], %f37;
	add.s32 	%r476, %r476, 1024;
	add.s32 	%r475, %r475, 8;
	setp.ne.s32 	%p56, %r475, %r183;
	@%p56 bra 	$L__BB10_91;
$L__BB10_92:
	setp.eq.s32 	%p57, %r181, 0;
	@%p57 bra 	$L__BB10_100;
	setp.lt.u32 	%p58, %r182, 3;
	@%p58 bra 	$L__BB10_95;
	add.s32 	%r396, %r476, %r188;
	mul.wide.s32 	%rd43, %r396, 4;
	add.s64 	%rd44, %rd2, %rd43;
	st.global.f32 	[%rd44], %f37;
	st.global.f32 	[%rd44+512], %f37;
	st.global.f32 	[%rd44+1024], %f37;
	st.global.f32 	[%rd44+1536], %f37;
	add.s32 	%r476, %r476, 512;
$L__BB10_95:
	setp.eq.s32 	%p59, %r184, 0;
	@%p59 bra 	$L__BB10_100;
	setp.eq.s32 	%p60, %r185, 0;
	@%p60 bra 	$L__BB10_98;
	add.s32 	%r397, %r476, %r188;
	mul.wide.s32 	%rd45, %r397, 4;
	add.s64 	%rd46, %rd2, %rd45;
	st.global.f32 	[%rd46], %f37;
	st.global.f32 	[%rd46+512], %f37;
	add.s32 	%r476, %r476, 256;
$L__BB10_98:
	setp.ne.s32 	%p61, %r186, 0;
	@%p61 bra 	$L__BB10_100;
	add.s32 	%r398, %r476, %r188;
	mul.wide.s32 	%rd47, %r398, 4;
	add.s64 	%rd48, %rd2, %rd47;
	st.global.f32 	[%rd48], %f37;
$L__BB10_100:
	add.s32 	%r473, %r473, 1;
	setp.ne.s32 	%p62, %r473, %r179;
	@%p62 bra 	$L__BB10_87;
$L__BB10_101:
	ret;

}
	// .globl	attention_fp32_kernel
.visible .entry attention_fp32_kernel(
	.param .u64 .ptr .align 1 attention_fp32_kernel_param_0,
	.param .u64 .ptr .align 1 attention_fp32_kernel_param_1,
	.param .u64 .ptr .align 1 attention_fp32_kernel_param_2,
	.param .u64 .ptr .align 1 attention_fp32_kernel_param_3,
	.param .u32 attention_fp32_kernel_param_4,
	.param .u32 attention_fp32_kernel_param_5,
	.param .f32 attention_fp32_kernel_param_6
)
{
	.reg .pred 	%p<39>;
	.reg .b32 	%r<168>;
	.reg .b32 	%f<176>;
	.reg .b64 	%rd<111>;
	// demoted variable
	.shared .align 4 .b8 _ZZ21attention_fp32_kernelE5s_max[1024];
	// demoted variable
	.shared .align 4 .b8 _ZZ21attention_fp32_kernelE5s_sum[1024];
	ld.param.u64 	%rd7, [attention_fp32_kernel_param_0];
	ld.param.u64 	%rd8, [attention_fp32_kernel_param_1];
	ld.param.u64 	%rd9, [attention_fp32_kernel_param_2];
	ld.param.u64 	%rd10, [attention_fp32_kernel_param_3];
	ld.param.u32 	%r80, [attention_fp32_kernel_param_4];
	ld.param.u32 	%r81, [attention_fp32_kernel_param_5];
	ld.param.f32 	%f34, [attention_fp32_kernel_param_6];
	cvta.to.global.u64 	%rd1, %rd8;
	cvta.to.global.u64 	%rd2, %rd7;
	cvta.to.global.u64 	%rd3, %rd9;
	cvta.to.global.u64 	%rd4, %rd10;
	mov.u32 	%r82, %ctaid.x;
	mov.u32 	%r153, %tid.x;
	mul.lo.s32 	%r83, %r81, %r82;
	cvt.s64.s32 	%rd5, %r83;
	mul.lo.s32 	%r84, %r83, %r80;
	cvt.s64.s32 	%rd6, %r84;
	setp.ge.s32 	%p1, %r153, %r80;
	@%p1 bra 	$L__BB11_17;
	setp.lt.s32 	%p2, %r81, 1;
	mov.u32 	%r2, %ntid.x;
	@%p2 bra 	$L__BB11_15;
	add.s32 	%r3, %r81, -1;
	and.b32  	%r4, %r81, 7;
	add.s32 	%r5, %r4, -1;
	and.b32  	%r6, %r81, 3;
	and.b32  	%r7, %r81, 2147483640;
	and.b32  	%r8, %r81, 1;
	mov.u32 	%r142, %r153;
$L__BB11_3:
	setp.lt.u32 	%p4, %r3, 7;
	mul.lo.s32 	%r10, %r142, %r81;
	mov.f32 	%f163, 0f00000000;
	mov.b32 	%r145, 0;
	@%p4 bra 	$L__BB11_6;
	mov.f32 	%f163, 0f00000000;
	mov.b32 	%r143, 0;
$L__BB11_5:
	.pragma "nounroll";
	cvt.u64.u32 	%rd11, %r143;
	add.s64 	%rd12, %rd11, %rd5;
	shl.b64 	%rd13, %rd12, 2;
	add.s64 	%rd14, %rd2, %rd13;
	ld.global.nc.f32 	%f38, [%rd14];
	add.s32 	%r90, %r143, %r10;
	cvt.s64.s32 	%rd15, %r90;
	add.s64 	%rd16, %rd15, %rd6;
	shl.b64 	%rd17, %rd16, 2;
	add.s64 	%rd18, %rd1, %rd17;
	ld.global.nc.f32 	%f39, [%rd18];
	fma.rn.f32 	%f40, %f38, %f39, %f163;
	ld.global.nc.f32 	%f41, [%rd14+4];
	ld.global.nc.f32 	%f42, [%rd18+4];
	fma.rn.f32 	%f43, %f41, %f42, %f40;
	ld.global.nc.f32 	%f44, [%rd14+8];
	ld.global.nc.f32 	%f45, [%rd18+8];
	fma.rn.f32 	%f46, %f44, %f45, %f43;
	ld.global.nc.f32 	%f47, [%rd14+12];
	ld.global.nc.f32 	%f48, [%rd18+12];
	fma.rn.f32 	%f49, %f47, %f48, %f46;
	ld.global.nc.f32 	%f50, [%rd14+16];
	ld.global.nc.f32 	%f51, [%rd18+16];
	fma.rn.f32 	%f52, %f50, %f51, %f49;
	ld.global.nc.f32 	%f53, [%rd14+20];
	ld.global.nc.f32 	%f54, [%rd18+20];
	fma.rn.f32 	%f55, %f53, %f54, %f52;
	ld.global.nc.f32 	%f56, [%rd14+24];
	ld.global.nc.f32 	%f57, [%rd18+24];
	fma.rn.f32 	%f58, %f56, %f57, %f55;
	ld.global.nc.f32 	%f59, [%rd14+28];
	ld.global.nc.f32 	%f60, [%rd18+28];
	fma.rn.f32 	%f163, %f59, %f60, %f58;
	add.s32 	%r143, %r143, 8;
	setp.ne.s32 	%p5, %r143, %r7;
	mov.u32 	%r145, %r7;
	@%p5 bra 	$L__BB11_5;
$L__BB11_6:
	setp.eq.s32 	%p6, %r4, 0;
	@%p6 bra 	$L__BB11_14;
	setp.lt.u32 	%p7, %r5, 3;
	@%p7 bra 	$L__BB11_9;
	cvt.u64.u32 	%rd19, %r145;
	add.s64 	%rd20, %rd19, %rd5;
	shl.b64 	%rd21, %rd20, 2;
	add.s64 	%rd22, %rd2, %rd21;
	ld.global.nc.f32 	%f62, [%rd22];
	add.s32 	%r91, %r145, %r10;
	cvt.s64.s32 	%rd23, %r91;
	add.s64 	%rd24, %rd23, %rd6;
	shl.b64 	%rd25, %rd24, 2;
	add.s64 	%rd26, %rd1, %rd25;
	ld.global.nc.f32 	%f63, [%rd26];
	fma.rn.f32 	%f64, %f62, %f63, %f163;
	ld.global.nc.f32 	%f65, [%rd22+4];
	ld.global.nc.f32 	%f66, [%rd26+4];
	fma.rn.f32 	%f67, %f65, %f66, %f64;
	ld.global.nc.f32 	%f68, [%rd22+8];
	ld.global.nc.f32 	%f69, [%rd26+8];
	fma.rn.f32 	%f70, %f68, %f69, %f67;
	ld.global.nc.f32 	%f71, [%rd22+12];
	ld.global.nc.f32 	%f72, [%rd26+12];
	fma.rn.f32 	%f163, %f71, %f72, %f70;
	add.s32 	%r145, %r145, 4;
$L__BB11_9:
	setp.eq.s32 	%p8, %r6, 0;
	@%p8 bra 	$L__BB11_14;
	setp.eq.s32 	%p9, %r6, 1;
	@%p9 bra 	$L__BB11_12;
	cvt.u64.u32 	%rd27, %r145;
	add.s64 	%rd28, %rd27, %rd5;
	shl.b64 	%rd29, %rd28, 2;
	add.s64 	%rd30, %rd2, %rd29;
	ld.global.nc.f32 	%f74, [%rd30];
	add.s32 	%r92, %r145, %r10;
	cvt.s64.s32 	%rd31, %r92;
	add.s64 	%rd32, %rd31, %rd6;
	shl.b64 	%rd33, %rd32, 2;
	add.s64 	%rd34, %rd1, %rd33;
	ld.global.nc.f32 	%f75, [%rd34];
	fma.rn.f32 	%f76, %f74, %f75, %f163;
	ld.global.nc.f32 	%f77, [%rd30+4];
	ld.global.nc.f32 	%f78, [%rd34+4];
	fma.rn.f32 	%f163, %f77, %f78, %f76;
	add.s32 	%r145, %r145, 2;
$L__BB11_12:
	setp.eq.s32 	%p10, %r8, 0;
	@%p10 bra 	$L__BB11_14;
	cvt.u64.u32 	%rd35, %r145;
	add.s64 	%rd36, %rd35, %rd5;
	shl.b64 	%rd37, %rd36, 2;
	add.s64 	%rd38, %rd2, %rd37;
	ld.global.nc.f32 	%f79, [%rd38];
	add.s32 	%r93, %r145, %r10;
	cvt.s64.s32 	%rd39, %r93;
	add.s64 	%rd40, %rd39, %rd6;
	shl.b64 	%rd41, %rd40, 2;
	add.s64 	%rd42, %rd1, %rd41;
	ld.global.nc.f32 	%f80, [%rd42];
	fma.rn.f32 	%f163, %f79, %f80, %f163;
$L__BB11_14:
	mul.f32 	%f81, %f34, %f163;
	shl.b32 	%r94, %r142, 2;
	mov.u32 	%r95, smem$1;
	add.s32 	%r96, %r95, %r94;
	st.shared.f32 	[%r96], %f81;
	add.s32 	%r142, %r142, %r2;
	setp.lt.s32 	%p11, %r142, %r80;
	@%p11 bra 	$L__BB11_3;
	bra.uni 	$L__BB11_17;
$L__BB11_15:
	mul.f32 	%f13, %f34, 0f00000000;
	mov.u32 	%r86, smem$1;
	mov.u32 	%r147, %r153;
$L__BB11_16:
	shl.b32 	%r85, %r147, 2;
	add.s32 	%r87, %r86, %r85;
	st.shared.f32 	[%r87], %f13;
	add.s32 	%r147, %r147, %r2;
	setp.lt.s32 	%p3, %r147, %r80;
	@%p3 bra 	$L__BB11_16;
$L__BB11_17:
	setp.ge.s32 	%p12, %r153, %r80;
	bar.sync 	0;
	mov.f32 	%f165, 0fD01502F9;
	@%p12 bra 	$L__BB11_20;
	mov.f32 	%f165, 0fD01502F9;
	mov.u32 	%r21, %ntid.x;
	mov.u32 	%r98, smem$1;
	mov.u32 	%r148, %r153;
$L__BB11_19:
	shl.b32 	%r97, %r148, 2;
	add.s32 	%r99, %r98, %r97;
	ld.shared.f32 	%f84, [%r99];
	max.f32 	%f165, %f165, %f84;
	add.s32 	%r148, %r148, %r21;
	setp.lt.s32 	%p13, %r148, %r80;
	@%p13 bra 	$L__BB11_19;
$L__BB11_20:
	shl.b32 	%r100, %r153, 2;
	mov.u32 	%r101, _ZZ21attention_fp32_kernelE5s_max;
	add.s32 	%r24, %r101, %r100;
	st.shared.f32 	[%r24], %f165;
	bar.sync 	0;
	mov.u32 	%r25, %ntid.x;
	setp.lt.u32 	%p14, %r25, 2;
	@%p14 bra 	$L__BB11_25;
	mov.u32 	%r149, %r25;
$L__BB11_22:
	shr.u32 	%r27, %r149, 1;
	setp.ge.u32 	%p15, %r153, %r27;
	add.s32 	%r103, %r27, %r153;
	setp.ge.u32 	%p16, %r103, %r25;
	or.pred  	%p17, %p15, %p16;
	@%p17 bra 	$L__BB11_24;
	ld.shared.f32 	%f85, [%r24];
	shl.b32 	%r104, %r27, 2;
	add.s32 	%r105, %r24, %r104;
	ld.shared.f32 	%f86, [%r105];
	max.f32 	%f87, %f85, %f86;
	st.shared.f32 	[%r24], %f87;
$L__BB11_24:
	bar.sync 	0;
	setp.gt.u32 	%p18, %r149, 3;
	mov.u32 	%r149, %r27;
	@%p18 bra 	$L__BB11_22;
$L__BB11_25:
	setp.ge.s32 	%p19, %r153, %r80;
	mov.f32 	%f167, 0f00000000;
	@%p19 bra 	$L__BB11_28;
	mov.f32 	%f167, 0f00000000;
	ld.shared.f32 	%f17, [_ZZ21attention_fp32_kernelE5s_max];
	mov.u32 	%r107, smem$1;
	mov.u32 	%r150, %r153;
$L__BB11_27:
	shl.b32 	%r106, %r150, 2;
	add.s32 	%r108, %r107, %r106;
	ld.shared.f32 	%f90, [%r108];
	sub.f32 	%f91, %f90, %f17;
	fma.rn.f32 	%f92, %f91, 0f3BBB989D, 0f3F000000;
	cvt.sat.f32.f32 	%f93, %f92;
	mov.f32 	%f94, 0f4B400001;
	mov.f32 	%f95, 0f437C0000;
	fma.rm.f32 	%f96, %f93, %f95, %f94;
	add.f32 	%f97, %f96, 0fCB40007F;
	neg.f32 	%f98, %f97;
	fma.rn.f32 	%f99, %f91, 0f3FB8AA3B, %f98;
	fma.rn.f32 	%f100, %f91, 0f32A57060, %f99;
	mov.b32 	%r109, %f96;
	shl.b32 	%r110, %r109, 23;
	mov.b32 	%f101, %r110;
	ex2.approx.ftz.f32 	%f102, %f100;
	mul.f32 	%f103, %f102, %f101;
	st.shared.f32 	[%r108], %f103;
	add.f32 	%f167, %f167, %f103;
	add.s32 	%r150, %r150, %r25;
	setp.lt.s32 	%p20, %r150, %r80;
	@%p20 bra 	$L__BB11_27;
$L__BB11_28:
	setp.lt.u32 	%p21, %r25, 2;
	mov.u32 	%r112, _ZZ21attention_fp32_kernelE5s_sum;
	add.s32 	%r30, %r112, %r100;
	st.shared.f32 	[%r30], %f167;
	bar.sync 	0;
	@%p21 bra 	$L__BB11_33;
	mov.u32 	%r151, %r25;
$L__BB11_30:
	shr.u32 	%r32, %r151, 1;
	setp.ge.u32 	%p22, %r153, %r32;
	add.s32 	%r114, %r32, %r153;
	setp.ge.u32 	%p23, %r114, %r25;
	or.pred  	%p24, %p22, %p23;
	@%p24 bra 	$L__BB11_32;
	shl.b32 	%r115, %r32, 2;
	add.s32 	%r116, %r30, %r115;
	ld.shared.f32 	%f104, [%r116];
	ld.shared.f32 	%f105, [%r30];
	add.f32 	%f106, %f104, %f105;
	st.shared.f32 	[%r30], %f106;
$L__BB11_32:
	bar.sync 	0;
	setp.gt.u32 	%p25, %r151, 3;
	mov.u32 	%r151, %r32;
	@%p25 bra 	$L__BB11_30;
$L__BB11_33:
	setp.ge.s32 	%p26, %r153, %r80;
	@%p26 bra 	$L__BB11_36;
	ld.shared.f32 	%f107, [_ZZ21attention_fp32_kernelE5s_sum];
	rcp.rn.f32 	%f21, %f107;
	mov.u32 	%r118, smem$1;
	mov.u32 	%r152, %r153;
$L__BB11_35:
	shl.b32 	%r117, %r152, 2;
	add.s32 	%r119, %r118, %r117;
	ld.shared.f32 	%f108, [%r119];
	mul.f32 	%f109, %f21, %f108;
	st.shared.f32 	[%r119], %f109;
	add.s32 	%r152, %r152, %r25;
	setp.lt.s32 	%p27, %r152, %r80;
	@%p27 bra 	$L__BB11_35;
$L__BB11_36:
	bar.sync 	0;
	setp.ge.s32 	%p28, %r153, %r81;
	@%p28 bra 	$L__BB11_52;
	setp.gt.s32 	%p29, %r80, 0;
	@%p29 bra 	$L__BB11_38;
	bra.uni 	$L__BB11_51;
$L__BB11_38:
	and.b32  	%r35, %r80, 7;
	and.b32  	%r36, %r80, 3;
	and.b32  	%r37, %r80, 2147483640;
	and.b32  	%r38, %r80, 1;
	neg.s32 	%r39, %r37;
	shl.b32 	%r40, %r81, 3;
	shl.b32 	%r41, %r81, 2;
	mul.lo.s32 	%r42, %r81, 5;
	mul.lo.s32 	%r43, %r81, 7;
$L__BB11_39:
	setp.lt.u32 	%p31, %r80, 8;
	mov.f32 	%f175, 0f00000000;
	mov.b32 	%r165, 0;
	@%p31 bra 	$L__BB11_42;
	add.s32 	%r162, %r81, %r153;
	shl.b32 	%r123, %r81, 1;
	add.s32 	%r161, %r123, %r153;
	mad.lo.s32 	%r160, %r81, 3, %r153;
	add.s32 	%r159, %r41, %r153;
	add.s32 	%r158, %r42, %r153;
	mad.lo.s32 	%r157, %r81, 6, %r153;
	add.s32 	%r156, %r43, %r153;
	mov.u32 	%r124, smem$1;
	add.s32 	%r154, %r124, 16;
	mov.f32 	%f175, 0f00000000;
	mov.u32 	%r155, %r153;
	mov.u32 	%r163, %r39;
$L__BB11_41:
	.pragma "nounroll";
	ld.shared.v4.f32 	{%f113, %f114, %f115, %f116}, [%r154+-16];
	cvt.s64.s32 	%rd47, %r155;
	add.s64 	%rd48, %rd47, %rd6;
	shl.b64 	%rd49, %rd48, 2;
	add.s64 	%rd50, %rd3, %rd49;
	ld.global.nc.f32 	%f117, [%rd50];
	fma.rn.f32 	%f118, %f113, %f117, %f175;
	cvt.s64.s32 	%rd51, %r162;
	add.s64 	%rd52, %rd51, %rd6;
	shl.b64 	%rd53, %rd52, 2;
	add.s64 	%rd54, %rd3, %rd53;
	ld.global.nc.f32 	%f119, [%rd54];
	fma.rn.f32 	%f120, %f114, %f119, %f118;
	cvt.s64.s32 	%rd55, %r161;
	add.s64 	%rd56, %rd55, %rd6;
	shl.b64 	%rd57, %rd56, 2;
	add.s64 	%rd58, %rd3, %rd57;
	ld.global.nc.f32 	%f121, [%rd58];
	fma.rn.f32 	%f122, %f115, %f121, %f120;
	cvt.s64.s32 	%rd59, %r160;
	add.s64 	%rd60, %rd59, %rd6;
	shl.b64 	%rd61, %rd60, 2;
	add.s64 	%rd62, %rd3, %rd61;
	ld.global.nc.f32 	%f123, [%rd62];
	fma.rn.f32 	%f124, %f116, %f123, %f122;
	ld.shared.v4.f32 	{%f125, %f126, %f127, %f128}, [%r154];
	cvt.s64.s32 	%rd63, %r159;
	add.s64 	%rd64, %rd63, %rd6;
	shl.b64 	%rd65, %rd64, 2;
	add.s64 	%rd66, %rd3, %rd65;
	ld.global.nc.f32 	%f129, [%rd66];
	fma.rn.f32 	%f130, %f125, %f129, %f124;
	cvt.s64.s32 	%rd67, %r158;
	add.s64 	%rd68, %rd67, %rd6;
	shl.b64 	%rd69, %rd68, 2;
	add.s64 	%rd70, %rd3, %rd69;
	ld.global.nc.f32 	%f131, [%rd70];
	fma.rn.f32 	%f132, %f126, %f131, %f130;
	cvt.s64.s32 	%rd71, %r157;
	add.s64 	%rd72, %rd71, %rd6;
	shl.b64 	%rd73, %rd72, 2;
	add.s64 	%rd74, %rd3, %rd73;
	ld.global.nc.f32 	%f133, [%rd74];
	fma.rn.f32 	%f134, %f127, %f133, %f132;
	cvt.s64.s32 	%rd75, %r156;
	add.s64 	%rd76, %rd75, %rd6;
	shl.b64 	%rd77, %rd76, 2;
	add.s64 	%rd78, %rd3, %rd77;
	ld.global.nc.f32 	%f135, [%rd78];
	fma.rn.f32 	%f175, %f128, %f135, %f134;
	add.s32 	%r163, %r163, 8;
	add.s32 	%r162, %r162, %r40;
	add.s32 	%r161, %r161, %r40;
	add.s32 	%r160, %r160, %r40;
	add.s32 	%r159, %r159, %r40;
	add.s32 	%r158, %r158, %r40;
	add.s32 	%r157, %r157, %r40;
	add.s32 	%r156, %r156, %r40;
	add.s32 	%r155, %r155, %r40;
	add.s32 	%r154, %r154, 32;
	setp.ne.s32 	%p32, %r163, 0;
	mov.u32 	%r165, %r37;
	@%p32 bra 	$L__BB11_41;
$L__BB11_42:
	setp.eq.s32 	%p33, %r35, 0;
	@%p33 bra 	$L__BB11_50;
	add.s32 	%r125, %r35, -1;
	setp.lt.u32 	%p34, %r125, 3;
	@%p34 bra 	$L__BB11_45;
	shl.b32 	%r126, %r165, 2;
	mov.u32 	%r127, smem$1;
	add.s32 	%r128, %r127, %r126;
	ld.shared.f32 	%f137, [%r128];
	mad.lo.s32 	%r129, %r165, %r81, %r153;
	cvt.s64.s32 	%rd79, %r129;
	add.s64 	%rd80, %rd79, %rd6;
	shl.b64 	%rd81, %rd80, 2;
	add.s64 	%rd82, %rd3, %rd81;
	ld.global.nc.f32 	%f138, [%rd82];
	fma.rn.f32 	%f139, %f137, %f138, %f175;
	ld.shared.f32 	%f140, [%r128+4];
	add.s32 	%r130, %r129, %r81;
	cvt.s64.s32 	%rd83, %r130;
	add.s64 	%rd84, %rd83, %rd6;
	shl.b64 	%rd85, %rd84, 2;
	add.s64 	%rd86, %rd3, %rd85;
	ld.global.nc.f32 	%f141, [%rd86];
	fma.rn.f32 	%f142, %f140, %f141, %f139;
	ld.shared.f32 	%f143, [%r128+8];
	add.s32 	%r131, %r130, %r81;
	cvt.s64.s32 	%rd87, %r131;
	add.s64 	%rd88, %rd87, %rd6;
	shl.b64 	%rd89, %rd88, 2;
	add.s64 	%rd90, %rd3, %rd89;
	ld.global.nc.f32 	%f144, [%rd90];
	fma.rn.f32 	%f145, %f143, %f144, %f142;
	ld.shared.f32 	%f146, [%r128+12];
	add.s32 	%r132, %r131, %r81;
	cvt.s64.s32 	%rd91, %r132;
	add.s64 	%rd92, %rd91, %rd6;
	shl.b64 	%rd93, %rd92, 2;
	add.s64 	%rd94, %rd3, %rd93;
	ld.global.nc.f32 	%f147, [%rd94];
	fma.rn.f32 	%f175, %f146, %f147, %f145;
	add.s32 	%r165, %r165, 4;
$L__BB11_45:
	setp.eq.s32 	%p35, %r36, 0;
	@%p35 bra 	$L__BB11_50;
	setp.eq.s32 	%p36, %r36, 1;
	@%p36 bra 	$L__BB11_48;
	shl.b32 	%r133, %r165, 2;
	mov.u32 	%r134, smem$1;
	add.s32 	%r135, %r134, %r133;
	ld.shared.f32 	%f149, [%r135];
	mad.lo.s32 	%r136, %r165, %r81, %r153;
	cvt.s64.s32 	%rd95, %r136;
	add.s64 	%rd96, %rd95, %rd6;
	shl.b64 	%rd97, %rd96, 2;
	add.s64 	%rd98, %rd3, %rd97;
	ld.global.nc.f32 	%f150, [%rd98];
	fma.rn.f32 	%f151, %f149, %f150, %f175;
	ld.shared.f32 	%f152, [%r135+4];
	add.s32 	%r137, %r136, %r81;
	cvt.s64.s32 	%rd99, %r137;
	add.s64 	%rd100, %rd99, %rd6;
	shl.b64 	%rd101, %rd100, 2;
	add.s64 	%rd102, %rd3, %rd101;
	ld.global.nc.f32 	%f153, [%rd102];
	fma.rn.f32 	%f175, %f152, %f153, %f151;
	add.s32 	%r165, %r165, 2;
$L__BB11_48:
	setp.eq.s32 	%p37, %r38, 0;
	@%p37 bra 	$L__BB11_50;
	shl.b32 	%r138, %r165, 2;
	mov.u32 	%r139, smem$1;
	add.s32 	%r140, %r139, %r138;
	ld.shared.f32 	%f154, [%r140];
	mad.lo.s32 	%r141, %r165, %r81, %r153;
	cvt.s64.s32 	%rd103, %r141;
	add.s64 	%rd104, %rd103, %rd6;
	shl.b64 	%rd105, %rd104, 2;
	add.s64 	%rd106, %rd3, %rd105;
	ld.global.nc.f32 	%f155, [%rd106];
	fma.rn.f32 	%f175, %f154, %f155, %f175;
$L__BB11_50:
	cvt.s64.s32 	%rd107, %r153;
	add.s64 	%rd108, %rd107, %rd5;
	shl.b64 	%rd109, %rd108, 2;
	add.s64 	%rd110, %rd4, %rd109;
	st.global.f32 	[%rd110], %f175;
	add.s32 	%r153, %r153, %r25;
	setp.lt.s32 	%p38, %r153, %r81;
	@%p38 bra 	$L__BB11_39;
	bra.uni 	$L__BB11_52;
$L__BB11_51:
	cvt.s64.s32 	%rd43, %r153;
	add.s64 	%rd44, %rd43, %rd5;
	shl.b64 	%rd45, %rd44, 2;
	add.s64 	%rd46, %rd4, %rd45;
	mov.b32 	%r120, 0;
	st.global.u32 	[%rd46], %r120;
	add.s32 	%r153, %r153, %r25;
	setp.lt.s32 	%p30, %r153, %r81;
	@%p30 bra 	$L__BB11_51;
$L__BB11_52:
	ret;

}


// ===== COMPILED SASS (sm_100) =====

	.target	sm_100

	.elftype	@"ET_EXEC"


//--------------------- .note.nv.tkinfo           --------------------------
	.section	.note.nv.tkinfo,"",@"SHT_NOTE"
	.sectionflags	@"SHF_NOTE_NV_TKINFO"
	.tkinfo
        /*0018*/ 	.word	0x00000002
        /*0030*/ 	.string	""
        /*0030*/ 	.string	"ptxas"
        /*0030*/ 	.string	"Cuda compilation tools, release 13.0, V13.0.88"
        /*0030*/ 	.string	"Build cuda_13.0.r13.0/compiler.36424714_0"
        /*0030*/ 	.string	"-arch sm_100 -m 64 "



//--------------------- .note.nv.cuinfo           --------------------------
	.section	.note.nv.cuinfo,"",@"SHT_NOTE"
	.sectionflags	@"SHF_NOTE_NV_CUINFO"
        /*0018*/ 	.short	0x0002
        /*001a*/ 	.short	0x0064
        /*001c*/ 	.short	0x0082
	.zero		2


//--------------------- .nv.info                  --------------------------
	.section	.nv.info,"",@"SHT_CUDA_INFO"
	.align	4


	//----- nvinfo : EIATTR_REGCOUNT
	.align		4
        /*0000*/ 	.byte	0x04, 0x2f
        /*0002*/ 	.short	(.L_1 - .L_0)
	.align		4
.L_0:
        /*0004*/ 	.word	index@(_Z15find_max_kernelPKfPfi)
        /*0008*/ 	.word	0x0000000c


	//----- nvinfo : EIATTR_FRAME_SIZE
	.align		4
.L_1:
        /*000c*/ 	.byte	0x04, 0x11
        /*000e*/ 	.short	(.L_3 - .L_2)
	.align		4
.L_2:
        /*0010*/ 	.word	index@(_Z15find_max_kernelPKfPfi)
        /*0014*/ 	.word	0x00000000


	//----- nvinfo : EIATTR_REGCOUNT
	.align		4
.L_3:
        /*0018*/ 	.byte	0x04, 0x2f
        /*001a*/ 	.short	(.L_5 - .L_4)
	.align		4
.L_4:
        /*001c*/ 	.word	index@(_Z17reduce_max_kernelPfS_i)
        /*0020*/ 	.word	0x0000000b


	//----- nvinfo : EIATTR_FRAME_SIZE
	.align		4
.L_5:
        /*0024*/ 	.byte	0x04, 0x11
        /*0026*/ 	.short	(.L_7 - .L_6)
	.align		4
.L_6:
        /*0028*/ 	.word	index@(_Z17reduce_max_kernelPfS_i)
        /*002c*/ 	.word	0x00000000


	//----- nvinfo : EIATTR_REGCOUNT
	.align		4
.L_7:
        /*0030*/ 	.byte	0x04, 0x2f
        /*0032*/ 	.short	(.L_9 - .L_8)
	.align		4
.L_8:
        /*0034*/ 	.word	index@(_Z15quantize_kernelPKfPafi)
        /*0038*/ 	.word	0x00000010


	//----- nvinfo : EIATTR_FRAME_SIZE
	.align		4
.L_9:
        /*003c*/ 	.byte	0x04, 0x11
        /*003e*/ 	.short	(.L_11 - .L_10)
	.align		4
.L_10:
        /*0040*/ 	.word	index@($__internal_6_$__cuda_sm3x_div_rn_noftz_f32_slowpath)
        /*0044*/ 	.word	0x00000000


	//----- nvinfo : EIATTR_FRAME_SIZE
	.align		4
.L_11:
        /*0048*/ 	.byte	0x04, 0x11
        /*004a*/ 	.short	(.L_13 - .L_12)
	.align		4
.L_12:
        /*004c*/ 	.word	index@(_Z15quantize_kernelPKfPafi)
        /*0050*/ 	.word	0x00000000


	//----- nvinfo : EIATTR_REGCOUNT
	.align		4
.L_13:
        /*0054*/ 	.byte	0x04, 0x2f
        /*0056*/ 	.short	(.L_15 - .L_14)
	.align		4
.L_14:
        /*0058*/ 	.word	index@(_Z28quantize_fp32_to_int8_kernelPKfPaPfi)
        /*005c*/ 	.word	0x00000011


	//----- nvinfo : EIATTR_FRAME_SIZE
	.align		4
.L_15:
        /*0060*/ 	.byte	0x04, 0x11
        /*0062*/ 	.short	(.L_17 - .L_16)
	.align		4
.L_16:
        /*0064*/ 	.word	index@($__internal_5_$__cuda_sm3x_div_rn_noftz_f32_slowpath)
        /*0068*/ 	.word	0x00000000


	//----- nvinfo : EIATTR_FRAME_SIZE
	.align		4
.L_17:
        /*006c*/ 	.byte	0x04, 0x11
        /*006e*/ 	.short	(.L_19 - .L_18)
	.align		4
.L_18:
        /*0070*/ 	.word	index@(_Z28quantize_fp32_to_int8_kernelPKfPaPfi)
        /*0074*/ 	.word	0x00000000


	//----- nvinfo : EIATTR_REGCOUNT
	.align		4
.L_19:
        /*0078*/ 	.byte	0x04, 0x2f
        /*007a*/ 	.short	(.L_21 - .L_20)
	.align		4
.L_20:
        /*007c*/ 	.word	index@(_Z26quantize_with_scale_kernelPKfPafi)
        /*0080*/ 	.word	0x0000000a


	//----- nvinfo : EIATTR_FRAME_SIZE
	.align		4
.L_21:
        /*0084*/ 	.byte	0x04, 0x11
        /*0086*/ 	.short	(.L_23 - .L_22)
	.align		4
.L_22:
        /*0088*/ 	.word	index@(_Z26quantize_with_scale_kernelPKfPafi)
        /*008c*/ 	.word	0x00000000


	//----- nvinfo : EIATTR_REGCOUNT
	.align		4
.L_23:
        /*0090*/ 	.byte	0x04, 0x2f
        /*0092*/ 	.short	(.L_25 - .L_24)
	.align		4
.L_24:
        /*0094*/ 	.word	index@(_Z31dequantize_int32_to_fp32_kernelPKiPfffi)
        /*0098*/ 	.word	0x0000000a


	//----- nvinfo : EIATTR_FRAME_SIZE
	.align		4
.L_25:
        /*009c*/ 	.byte	0x04, 0x11
        /*009e*/ 	.short	(.L_27 - .L_26)
	.align		4
.L_26:
        /*00a0*/ 	.word	index@(_Z31dequantize_int32_to_fp32_kernelPKiPfffi)
        /*00a4*/ 	.word	0x00000000


	//----- nvinfo : EIATTR_REGCOUNT
	.align		4
.L_27:
        /*00a8*/ 	.byte	0x04, 0x2f
        /*00aa*/ 	.short	(.L_29 - .L_28)
	.align		4
.L_28:
        /*00ac*/ 	.word	index@(_Z21int8_gemm_wmma_kernelPKaS0_Piiii)
        /*00b0*/ 	.word	0x00000028


	//----- nvinfo : EIATTR_FRAME_SIZE
	.align		4
.L_29:
        /*00b4*/ 	.byte	0x04, 0x11
        /*00b6*/ 	.short	(.L_31 - .L_30)
	.align		4
.L_30:
        /*00b8*/ 	.word	index@(_Z21int8_gemm_wmma_kernelPKaS0_Piiii)
        /*00bc*/ 	.word	0x00000000


	//----- nvinfo : EIATTR_REGCOUNT
	.align		4
.L_31:
        /*00c0*/ 	.byte	0x04, 0x2f
        /*00c2*/ 	.short	(.L_33 - .L_32)
	.align		4
.L_32:
        /*00c4*/ 	.word	index@(_Z34flash_attention_int8_decode_kernelPKaS0_S0_Pffffiif)
        /*00c8*/ 	.word	0x00000020


	//----- nvinfo : EIATTR_FRAME_SIZE
	.align		4
.L_33:
        /*00cc*/ 	.byte	0x04, 0x11
        /*00ce*/ 	.short	(.L_35 - .L_34)
	.align		4
.L_34:
        /*00d0*/ 	.word	index@($__internal_4_$__cuda_sm20_rcp_rn_f32_slowpath)
        /*00d4*/ 	.word	0x00000000


	//----- nvinfo : EIATTR_FRAME_SIZE
	.align		4
.L_35:
        /*00d8*/ 	.byte	0x04, 0x11
        /*00da*/ 	.short	(.L_37 - .L_36)
	.align		4
.L_36:
        /*00dc*/ 	.word	index@(_Z34flash_attention_int8_decode_kernelPKaS0_S0_Pffffiif)
        /*00e0*/ 	.word	0x00000000


	//----- nvinfo : EIATTR_REGCOUNT
	.align		4
.L_37:
        /*00e4*/ 	.byte	0x04, 0x2f
        /*00e6*/ 	.short	(.L_39 - .L_38)
	.align		4
.L_38:
        /*00e8*/ 	.word	index@(_Z39flash_attention_int8_decode_wmma_kernelPKaS0_S0_Pffffiif)
        /*00ec*/ 	.word	0x00000020


	//----- nvinfo : EIATTR_FRAME_SIZE
	.align		4
.L_39:
        /*00f0*/ 	.byte	0x04, 0x11
        /*00f2*/ 	.short	(.L_41 - .L_40)
	.align		4
.L_40:
        /*00f4*/ 	.word	index@($__internal_3_$__cuda_sm20_rcp_rn_f32_slowpath)
        /*00f8*/ 	.word	0x00000000


	//----- nvinfo : EIATTR_FRAME_SIZE
	.align		4
.L_41:
        /*00fc*/ 	.byte	0x04, 0x11
        /*00fe*/ 	.short	(.L_43 - .L_42)
	.align		4
.L_42:
        /*0100*/ 	.word	index@(_Z39flash_attention_int8_decode_wmma_kernelPKaS0_S0_Pffffiif)
        /*0104*/ 	.word	0x00000000


	//----- nvinfo : EIATTR_REGCOUNT
	.align		4
.L_43:
        /*0108*/ 	.byte	0x04, 0x2f
        /*010a*/ 	.short	(.L_45 - .L_44)
	.align		4
.L_44:
        /*010c*/ 	.word	index@(_Z39flash_attention_int8_decode_dp4a_kernelPKaS0_S0_Pffffiif)
        /*0110*/ 	.word	0x00000020


	//----- nvinfo : EIATTR_FRAME_SIZE
	.align		4
.L_45:
        /*0114*/ 	.byte	0x04, 0x11
        /*0116*/ 	.short	(.L_47 - .L_46)
	.align		4
.L_46:
        /*0118*/ 	.word	index@($__internal_2_$__cuda_sm20_rcp_rn_f32_slowpath)
        /*011c*/ 	.word	0x00000000


	//----- nvinfo : EIATTR_FRAME_SIZE
	.align		4
.L_47:
        /*0120*/ 	.byte	0x04, 0x11
        /*0122*/ 	.short	(.L_49 - .L_48)
	.align		4
.L_48:
        /*0124*/ 	.word	index@(_Z39flash_attention_int8_decode_dp4a_kernelPKaS0_S0_Pffffiif)
        /*0128*/ 	.word	0x00000000


	//----- nvinfo : EIATTR_REGCOUNT
	.align		4
.L_49:
        /*012c*/ 	.byte	0x04, 0x2f
        /*012e*/ 	.short	(.L_51 - .L_50)
	.align		4
.L_50:
        /*0130*/ 	.word	index@(_Z47flash_attention_int8_decode_batched_wmma_kernelPKaS0_S0_Pffffiiif)
        /*0134*/ 	.word	0x00000020


	//----- nvinfo : EIATTR_FRAME_SIZE
	.align		4
.L_51:
        /*0138*/ 	.byte	0x04, 0x11
        /*013a*/ 	.short	(.L_53 - .L_52)
	.align		4
.L_52:
        /*013c*/ 	.word	index@($__internal_1_$__cuda_sm20_rcp_rn_f32_slowpath)
        /*0140*/ 	.word	0x00000000


	//----- nvinfo : EIATTR_FRAME_SIZE
	.align		4
.L_53:
        /*0144*/ 	.byte	0x04, 0x11
        /*0146*/ 	.short	(.L_55 - .L_54)
	.align		4
.L_54:
        /*0148*/ 	.word	index@(_Z47flash_attention_int8_decode_batched_wmma_kernelPKaS0_S0_Pffffiiif)
        /*014c*/ 	.word	0x00000000


	//----- nvinfo : EIATTR_REGCOUNT
	.align		4
.L_55:
        /*0150*/ 	.byte	0x04, 0x2f
        /*0152*/ 	.short	(.L_57 - .L_56)
	.align		4
.L_56:
        /*0154*/ 	.word	index@(attention_fp32_kernel)
        /*0158*/ 	.word	0x00000020


	//----- nvinfo : EIATTR_FRAME_SIZE
	.align		4
.L_57:
        /*015c*/ 	.byte	0x04, 0x11
        /*015e*/ 	.short	(.L_59 - .L_58)
	.align		4
.L_58:
        /*0160*/ 	.word	index@($__internal_0_$__cuda_sm20_rcp_rn_f32_slowpath)
        /*0164*/ 	.word	0x00000000


	//----- nvinfo : EIATTR_FRAME_SIZE
	.align		4
.L_59:
        /*0168*/ 	.byte	0x04, 0x11
        /*016a*/ 	.short	(.L_61 - .L_60)
	.align		4
.L_60:
        /*016c*/ 	.word	index@(attention_fp32_kernel)
        /*0170*/ 	.word	0x00000000


	//----- nvinfo : EIATTR_MIN_STACK_SIZE
	.align		4
.L_61:
        /*0174*/ 	.byte	0x04, 0x12
        /*0176*/ 	.short	(.L_63 - .L_62)
	.align		4
.L_62:
        /*0178*/ 	.word	index@(attention_fp32_kernel)
        /*017c*/ 	.word	0x00000000


	//----- nvinfo : EIATTR_MIN_STACK_SIZE
	.align		4
.L_63:
        /*0180*/ 	.byte	0x04, 0x12
        /*0182*/ 	.short	(.L_65 - .L_64)
	.align		4
.L_64:
        /*0184*/ 	.word	index@(_Z47flash_attention_int8_decode_batched_wmma_kernelPKaS0_S0_Pffffiiif)
        /*0188*/ 	.word	0x00000000


	//----- nvinfo : EIATTR_MIN_STACK_SIZE
	.align		4
.L_65:
        /*018c*/ 	.byte	0x04, 0x12
        /*018e*/ 	.short	(.L_67 - .L_66)
	.align		4
.L_66:
        /*0190*/ 	.word	index@(_Z39flash_attention_int8_decode_dp4a_kernelPKaS0_S0_Pffffiif)
        /*0194*/ 	.word	0x00000000


	//----- nvinfo : EIATTR_MIN_STACK_SIZE
	.align		4
.L_67:
        /*0198*/ 	.byte	0x04, 0x12
        /*019a*/ 	.short	(.L_69 - .L_68)
	.align		4
.L_68:
        /*019c*/ 	.word	index@(_Z39flash_attention_int8_decode_wmma_kernelPKaS0_S0_Pffffiif)
        /*01a0*/ 	.word	0x00000000


	//----- nvinfo : EIATTR_MIN_STACK_SIZE
	.align		4
.L_69:
        /*01a4*/ 	.byte	0x04, 0x12
        /*01a6*/ 	.short	(.L_71 - .L_70)
	.align		4
.L_70:
        /*01a8*/ 	.word	index@(_Z34flash_attention_int8_decode_kernelPKaS0_S0_Pffffiif)
        /*01ac*/ 	.word	0x00000000


	//----- nvinfo : EIATTR_MIN_STACK_SIZE
	.align		4
.L_71:
        /*01b0*/ 	.byte	0x04, 0x12
        /*01b2*/ 	.short	(.L_73 - .L_72)
	.align		4
.L_72:
        /*01b4*/ 	.word	index@(_Z21int8_gemm_wmma_kernelPKaS0_Piiii)
        /*01b8*/ 	.word	0x00000000


	//----- nvinfo : EIATTR_MIN_STACK_SIZE
	.align		4
.L_73:
        /*01bc*/ 	.byte	0x04, 0x12
        /*01be*/ 	.short	(.L_75 - .L_74)
	.align		4
.L_74:
        /*01c0*/ 	.word	index@(_Z31dequantize_int32_to_fp32_kernelPKiPfffi)
        /*01c4*/ 	.word	0x00000000


	//----- nvinfo : EIATTR_MIN_STACK_SIZE
	.align		4
.L_75:
        /*01c8*/ 	.byte	0x04, 0x12
        /*01ca*/ 	.short	(.L_77 - .L_76)
	.align		4
.L_76:
        /*01cc*/ 	.word	index@(_Z26quantize_with_scale_kernelPKfPafi)
        /*01d0*/ 	.word	0x00000000


	//----- nvinfo : EIATTR_MIN_STACK_SIZE
	.align		4
.L_77:
        /*01d4*/ 	.byte	0x04, 0x12
        /*01d6*/ 	.short	(.L_79 - .L_78)
	.align		4
.L_78:
        /*01d8*/ 	.word	index@(_Z28quantize_fp32_to_int8_kernelPKfPaPfi)
        /*01dc*/ 	.word	0x00000000


	//----- nvinfo : EIATTR_MIN_STACK_SIZE
	.align		4
.L_79:
        /*01e0*/ 	.byte	0x04, 0x12
        /*01e2*/ 	.short	(.L_81 - .L_80)
	.align		4
.L_80:
        /*01e4*/ 	.word	index@(_Z15quantize_kernelPKfPafi)
        /*01e8*/ 	.word	0x00000000


	//----- nvinfo : EIATTR_MIN_STACK_SIZE
	.align		4
.L_81:
        /*01ec*/ 	.byte	0x04, 0x12
        /*01ee*/ 	.short	(.L_83 - .L_82)
	.align		4
.L_82:
        /*01f0*/ 	.word	index@(_Z17reduce_max_kernelPfS_i)
        /*01f4*/ 	.word	0x00000000


	//----- nvinfo : EIATTR_MIN_STACK_SIZE
	.align		4
.L_83:
        /*01f8*/ 	.byte	0x04, 0x12
        /*01fa*/ 	.short	(.L_85 - .L_84)
	.align		4
.L_84:
        /*01fc*/ 	.word	index@(_Z15find_max_kernelPKfPfi)
        /*0200*/ 	.word	0x00000000
.L_85:


//--------------------- .nv.compat                --------------------------
	.section	.nv.compat,"",@"SHT_CUDA_COMPAT_INFO"
	.align	4
        /*0000*/ 	.byte	0x02, 0x09, 0x00, 0x00, 0x02, 0x02, 0x01, 0x00, 0x02, 0x05, 0x05, 0x00, 0x03, 0x07, 0x01, 0x01
        /*0010*/ 	.byte	0x02, 0x03, 0x00, 0x00, 0x02, 0x06, 0x01, 0x00, 0x04, 0x0b, 0x08, 0x00, 0x01, 0x00, 0x00, 0x00
        /*0020*/ 	.byte	0x00, 0x00, 0x00, 0x00


//--------------------- .nv.info.attention_fp32_kernel --------------------------
	.section	.nv.info.attention_fp32_kernel,"",@"SHT_CUDA_INFO"
	.sectionflags	@""
	.align	4


	//----- nvinfo : EIATTR_CUDA_API_VERSION
	.align		4
        /*0000*/ 	.byte	0x04, 0x37
        /*0002*/ 	.short	(.L_87 - .L_86)
.L_86:
        /*0004*/ 	.word	0x00000082


	//----- nvinfo : EIATTR_KPARAM_INFO
	.align		4
.L_87:
        /*0008*/ 	.byte	0x04, 0x17
        /*000a*/ 	.short	(.L_89 - .L_88)
.L_88:
        /*000c*/ 	.word	0x00000000
        /*0010*/ 	.short	0x0006
        /*0012*/ 	.short	0x0028
        /*0014*/ 	.byte	0x00, 0xf0, 0x11, 0x00


	//----- nvinfo : EIATTR_KPARAM_INFO
	.align		4
.L_89:
        /*0018*/ 	.byte	0x04, 0x17
        /*001a*/ 	.short	(.L_91 - .L_90)
.L_90:
        /*001c*/ 	.word	0x00000000
        /*0020*/ 	.short	0x0005
        /*0022*/ 	.short	0x0024
        /*0024*/ 	.byte	0x00, 0xf0, 0x11, 0x00


	//----- nvinfo : EIATTR_KPARAM_INFO
	.align		4
.L_91:
        /*0028*/ 	.byte	0x04, 0x17
        /*002a*/ 	.short	(.L_93 - .L_92)
.L_92:
        /*002c*/ 	.word	0x00000000
        /*0030*/ 	.short	0x0004
        /*0032*/ 	.short	0x0020
        /*0034*/ 	.byte	0x00, 0xf0, 0x11, 0x00


	//----- nvinfo : EIATTR_KPARAM_INFO
	.align		4
.L_93:
        /*0038*/ 	.byte	0x04, 0x17
        /*003a*/ 	.short	(.L_95 - .L_94)
.L_94:
        /*003c*/ 	.word	0x00000000
        /*0040*/ 	.short	0x0003
        /*0042*/ 	.short	0x0018
        /*0044*/ 	.byte	0x00, 0xf5, 0x21, 0x00


	//----- nvinfo : EIATTR_KPARAM_INFO
	.align		4
.L_95:
        /*0048*/ 	.byte	0x04, 0x17
        /*004a*/ 	.short	(.L_97 - .L_96)
.L_96:
        /*004c*/ 	.word	0x00000000
        /*0050*/ 	.short	0x0002
        /*0052*/ 	.short	0x0010
        /*0054*/ 	.byte	0x00, 0xf5, 0x21, 0x00


	//----- nvinfo : EIATTR_KPARAM_INFO
	.align		4
.L_97:
        /*0058*/ 	.byte	0x04, 0x17
        /*005a*/ 	.short	(.L_99 - .L_98)
.L_98:
        /*005c*/ 	.word	0x00000000
        /*0060*/ 	.short	0x0001
        /*0062*/ 	.short	0x0008
        /*0064*/ 	.byte	0x00, 0xf5, 0x21, 0x00


	//----- nvinfo : EIATTR_KPARAM_INFO
	.align		4
.L_99:
        /*0068*/ 	.byte	0x04, 0x17
        /*006a*/ 	.short	(.L_101 - .L_100)
.L_100:
        /*006c*/ 	.word	0x00000000
        /*0070*/ 	.short	0x0000
        /*0072*/ 	.short	0x0000
        /*0074*/ 	.byte	0x00, 0xf5, 0x21, 0x00


	//----- nvinfo : EIATTR_SPARSE_MMA_MASK
	.align		4
.L_101:
        /*0078*/ 	.byte	0x03, 0x50
        /*007a*/ 	.short	0x0000


	//----- nvinfo : EIATTR_MAXREG_COUNT
	.align		4
        /*007c*/ 	.byte	0x03, 0x1b
        /*007e*/ 	.short	0x00ff


	//----- nvinfo : EIATTR_NUM_BARRIERS
	.align		4
        /*0080*/ 	.byte	0x02, 0x4c
        /*0082*/ 	.byte	0x01
	.zero		1


	//----- nvinfo : EIATTR_MERCURY_ISA_VERSION
	.align		4
        /*0084*/ 	.byte	0x03, 0x5f
        /*0086*/ 	.short	0x0101


	//----- nvinfo : EIATTR_VRC_CTA_INIT_COUNT
	.align		4
        /*0088*/ 	.byte	0x02, 0x4a
	.zero		1
	.zero		1


	//----- nvinfo : EIATTR_EXIT_INSTR_OFFSETS
	.align		4
        /*008c*/ 	.byte	0x04, 0x1c
        /*008e*/ 	.short	(.L_103 - .L_102)


	//   ....[0]....
.L_102:
        /*0090*/ 	.word	0x00001290


	//   ....[1]....
        /*0094*/ 	.word	0x00001360


	//   ....[2]....
        /*0098*/ 	.word	0x00001fc0


	//----- nvinfo : EIATTR_CRS_STACK_SIZE
	.align		4
.L_103:
        /*009c*/ 	.byte	0x04, 0x1e
        /*009e*/ 	.short	(.L_105 - .L_104)
.L_104:
        /*00a0*/ 	.word	0x00000000


	//----- nvinfo : EIATTR_CBANK_PARAM_SIZE
	.align		4
.L_105:
        /*00a4*/ 	.byte	0x03, 0x19
        /*00a6*/ 	.short	0x002c


	//----- nvinfo : EIATTR_PARAM_CBANK
	.align		4
        /*00a8*/ 	.byte	0x04, 0x0a
        /*00aa*/ 	.short	(.L_107 - .L_106)
	.align		4
.L_106:
        /*00ac*/ 	.word	index@(.nv.constant0.attention_fp32_kernel)
        /*00b0*/ 	.short	0x0380
        /*00b2*/ 	.short	0x002c


	//----- nvinfo : EIATTR_SW_WAR
	.align		4
.L_107:
        /*00b4*/ 	.byte	0x04, 0x36
        /*00b6*/ 	.short	(.L_109 - .L_108)
.L_108:
        /*00b8*/ 	.word	0x00000008
.L_109:


//--------------------- .nv.info._Z47flash_attention_int8_decode_batched_wmma_kernelPKaS0_S0_Pffffiiif --------------------------
	.section	.nv.info._Z47flash_attention_int8_decode_batched_wmma_kernelPKaS0_S0_Pffffiiif,"",@"SHT_CUDA_INFO"
	.sectionflags	@""
	.align	4


	//----- nvinfo : EIATTR_CUDA_API_VERSION
	.align		4
        /*0000*/ 	.byte	0x04, 0x37
        /*0002*/ 	.short	(.L_111 - .L_110)
.L_110:
        /*0004*/ 	.word	0x00000082


	//----- nvinfo : EIATTR_KPARAM_INFO
	.align		4
.L_111:
        /*0008*/ 	.byte	0x04, 0x17
        /*000a*/ 	.short	(.L_113 - .L_112)
.L_112:
        /*000c*/ 	.word	0x00000000
        /*0010*/ 	.short	0x000a
        /*0012*/ 	.short	0x0038
        /*0014*/ 	.byte	0x00, 0xf0, 0x11, 0x00


	//----- nvinfo : EIATTR_KPARAM_INFO
	.align		4
.L_113:
        /*0018*/ 	.byte	0x04, 0x17
        /*001a*/ 	.short	(.L_115 - .L_114)
.L_114:
        /*001c*/ 	.word	0x00000000
        /*0020*/ 	.short	0x0009
        /*0022*/ 	.short	0x0034
        /*0024*/ 	.byte	0x00, 0xf0, 0x11, 0x00


	//----- nvinfo : EIATTR_KPARAM_INFO
	.align		4
.L_115:
        /*0028*/ 	.byte	0x04, 0x17
        /*002a*/ 	.short	(.L_117 - .L_116)
.L_116:
        /*002c*/ 	.word	0x00000000
        /*0030*/ 	.short	0x0008
        /*0032*/ 	.short	0x0030
        /*0034*/ 	.byte	0x00, 0xf0, 0x11, 0x00


	//----- nvinfo : EIATTR_KPARAM_INFO
	.align		4
.L_117:
        /*0038*/ 	.byte	0x04, 0x17
        /*003a*/ 	.short	(.L_119 - .L_118)
.L_118:
        /*003c*/ 	.word	0x00000000
        /*0040*/ 	.short	0x0007
        /*0042*/ 	.short	0x002c
        /*0044*/ 	.byte	0x00, 0xf0, 0x11, 0x00


	//----- nvinfo : EIATTR_KPARAM_INFO
	.align		4
.L_119:
        /*0048*/ 	.byte	0x04, 0x17
        /*004a*/ 	.short	(.L_121 - .L_120)
.L_120:
        /*004c*/ 	.word	0x00000000
        /*0050*/ 	.short	0x0006
        /*0052*/ 	.short	0x0028
        /*0054*/ 	.byte	0x00, 0xf0, 0x11, 0x00


	//----- nvinfo : EIATTR_KPARAM_INFO
	.align		4
.L_121:
        /*0058*/ 	.byte	0x04, 0x17
        /*005a*/ 	.short	(.L_123 - .L_122)
.L_122:
        /*005c*/ 	.word	0x00000000
        /*0060*/ 	.short	0x0005
        /*0062*/ 	.short	0x0024
        /*0064*/ 	.byte	0x00, 0xf0, 0x11, 0x00


	//----- nvinfo : EIATTR_KPARAM_INFO
	.align		4
.L_123:
        /*0068*/ 	.byte	0x04, 0x17
        /*006a*/ 	.short	(.L_125 - .L_124)
.L_124:
        /*006c*/ 	.word	0x00000000
        /*0070*/ 	.short	0x0004
        /*0072*/ 	.short	0x0020
        /*0074*/ 	.byte	0x00, 0xf0, 0x11, 0x00


	//----- nvinfo : EIATTR_KPARAM_INFO
	.align		4
.L_125:
        /*0078*/ 	.byte	0x04, 0x17
        /*007a*/ 	.short	(.L_127 - .L_126)
.L_126:
        /*007c*/ 	.word	0x00000000
        /*0080*/ 	.short	0x0003
        /*0082*/ 	.short	0x0018
        /*0084*/ 	.byte	0x00, 0xf5, 0x21, 0x00


	//----- nvinfo : EIATTR_KPARAM_INFO
	.align		4
.L_127:
        /*0088*/ 	.byte	0x04, 0x17
        /*008a*/ 	.short	(.L_129 - .L_128)
.L_128:
        /*008c*/ 	.word	0x00000000
        /*0090*/ 	.short	0x0002
        /*0092*/ 	.short	0x0010
        /*0094*/ 	.byte	0x00, 0xf5, 0x21, 0x00


	//----- nvinfo : EIATTR_KPARAM_INFO
	.align		4
.L_129:
        /*0098*/ 	.byte	0x04, 0x17
        /*009a*/ 	.short	(.L_131 - .L_130)
.L_130:
        /*009c*/ 	.word	0x00000000
        /*00a0*/ 	.short	0x0001
        /*00a2*/ 	.short	0x0008
        /*00a4*/ 	.byte	0x00, 0xf5, 0x21, 0x00


	//----- nvinfo : EIATTR_KPARAM_INFO
	.align		4
.L_131:
        /*00a8*/ 	.byte	0x04, 0x17
        /*00aa*/ 	.short	(.L_133 - .L_132)
.L_132:
        /*00ac*/ 	.word	0x00000000
        /*00b0*/ 	.short	0x0000
        /*00b2*/ 	.short	0x0000
        /*00b4*/ 	.byte	0x00, 0xf5, 0x21, 0x00


	//----- nvinfo : EIATTR_SPARSE_MMA_MASK
	.align		4
.L_133:
        /*00b8*/ 	.byte	0x03, 0x50
        /*00ba*/ 	.short	0x0000


	//----- nvinfo : EIATTR_WMMA_USED
	.align		4
        /*00bc*/ 	.byte	0x01, 0x2b
	.zero		2


	//----- nvinfo : EIATTR_MAXREG_COUNT
	.align		4
        /*00c0*/ 	.byte	0x03, 0x1b
        /*00c2*/ 	.short	0x00ff


	//----- nvinfo : EIATTR_NUM_BARRIERS
	.align		4
        /*00c4*/ 	.byte	0x02, 0x4c
        /*00c6*/ 	.byte	0x01
	.zero		1


	//----- nvinfo : EIATTR_MERCURY_ISA_VERSION
	.align		4
        /*00c8*/ 	.byte	0x03, 0x5f
        /*00ca*/ 	.short	0x0101


	//----- nvinfo : EIATTR_INT_WARP_WIDE_INSTR_OFFSETS
	.align		4
        /*00cc*/ 	.byte	0x04, 0x31
        /*00ce*/ 	.short	(.L_135 - .L_134)


	//   ....[0]....
.L_134:
        /*00d0*/ 	.word	0x00002030


	//   ....[1]....
        /*00d4*/ 	.word	0x00002040


	//----- nvinfo : EIATTR_VRC_CTA_INIT_COUNT
	.align		4
.L_135:
        /*00d8*/ 	.byte	0x02, 0x4a
	.zero		1
	.zero		1


	//----- nvinfo : EIATTR_EXIT_INSTR_OFFSETS
	.align		4
        /*00dc*/ 	.byte	0x04, 0x1c
        /*00de*/ 	.short	(.L_137 - .L_136)


	//   ....[0]....
.L_136:
        /*00e0*/ 	.word	0x00000050


	//   ....[1]....
        /*00e4*/ 	.word	0x00002ff0


	//   ....[2]....
        /*00e8*/ 	.word	0x00003080


	//   ....[3]....
        /*00ec*/ 	.word	0x00003aa0


	//   ....[4]....
        /*00f0*/ 	.word	0x00003ad0


	//   ....[5]....
        /*00f4*/ 	.word	0x00003be0


	//   ....[6]....
        /*00f8*/ 	.word	0x00003f60


	//----- nvinfo : EIATTR_CRS_STACK_SIZE
	.align		4
.L_137:
        /*00fc*/ 	.byte	0x04, 0x1e
        /*00fe*/ 	.short	(.L_139 - .L_138)
.L_138:
        /*0100*/ 	.word	0x00000000


	//----- nvinfo : EIATTR_CBANK_PARAM_SIZE
	.align		4
.L_139:
        /*0104*/ 	.byte	0x03, 0x19
        /*0106*/ 	.short	0x003c


	//----- nvinfo : EIATTR_PARAM_CBANK
	.align		4
        /*0108*/ 	.byte	0x04, 0x0a
        /*010a*/ 	.short	(.L_141 - .L_140)
	.align		4
.L_140:
        /*010c*/ 	.word	index@(.nv.constant0._Z47flash_attention_int8_decode_batched_wmma_kernelPKaS0_S0_Pffffiiif)
        /*0110*/ 	.short	0x0380
        /*0112*/ 	.short	0x003c


	//----- nvinfo : EIATTR_SW_WAR
	.align		4
.L_141:
        /*0114*/ 	.byte	0x04, 0x36
        /*0116*/ 	.short	(.L_143 - .L_142)
.L_142:
        /*0118*/ 	.word	0x00000008
.L_143:


//--------------------- .nv.info._Z39flash_attention_int8_decode_dp4a_kernelPKaS0_S0_Pffffiif --------------------------
	.section	.nv.info._Z39flash_attention_int8_decode_dp4a_kernelPKaS0_S0_Pffffiif,"",@"SHT_CUDA_INFO"
	.sectionflags	@""
	.align	4


	//----- nvinfo : EIATTR_CUDA_API_VERSION
	.align		4
        /*0000*/ 	.byte	0x04, 0x37
        /*0002*/ 	.short	(.L_145 - .L_144)
.L_144:
        /*0004*/ 	.word	0x00000082


	//----- nvinfo : EIATTR_KPARAM_INFO
	.align		4
.L_145:
        /*0008*/ 	.byte	0x04, 0x17
        /*000a*/ 	.short	(.L_147 - .L_146)
.L_146:
        /*000c*/ 	.word	0x00000000
        /*0010*/ 	.short	0x0009
        /*0012*/ 	.short	0x0034
        /*0014*/ 	.byte	0x00, 0xf0, 0x11, 0x00


	//----- nvinfo : EIATTR_KPARAM_INFO
	.align		4
.L_147:
        /*0018*/ 	.byte	0x04, 0x17
        /*001a*/ 	.short	(.L_149 - .L_148)
.L_148:
        /*001c*/ 	.word	0x00000000
        /*0020*/ 	.short	0x0008
        /*0022*/ 	.short	0x0030
        /*0024*/ 	.byte	0x00, 0xf0, 0x11, 0x00


	//----- nvinfo : EIATTR_KPARAM_INFO
	.align		4
.L_149:
        /*0028*/ 	.byte	0x04, 0x17
        /*002a*/ 	.short	(.L_151 - .L_150)
.L_150:
        /*002c*/ 	.word	0x00000000
        /*0030*/ 	.short	0x0007
        /*0032*/ 	.short	0x002c
        /*0034*/ 	.byte	0x00, 0xf0, 0x11, 0x00


	//----- nvinfo : EIATTR_KPARAM_INFO
	.align		4
.L_151:
        /*0038*/ 	.byte	0x04, 0x17
        /*003a*/ 	.short	(.L_153 - .L_152)
.L_152:
        /*003c*/ 	.word	0x00000000
        /*0040*/ 	.short	0x0006
        /*0042*/ 	.short	0x0028
        /*0044*/ 	.byte	0x00, 0xf0, 0x11, 0x00


	//----- nvinfo : EIATTR_KPARAM_INFO
	.align		4
.L_153:
        /*0048*/ 	.byte	0x04, 0x17
        /*004a*/ 	.short	(.L_155 - .L_154)
.L_154:
        /*004c*/ 	.word	0x00000000
        /*0050*/ 	.short	0x0005
        /*0052*/ 	.short	0x0024
        /*0054*/ 	.byte	0x00, 0xf0, 0x11, 0x00


	//----- nvinfo : EIATTR_KPARAM_INFO
	.align		4
.L_155:
        /*0058*/ 	.byte	0x04, 0x17
        /*005a*/ 	.short	(.L_157 - .L_156)
.L_156:
        /*005c*/ 	.word	0x00000000
        /*0060*/ 	.short	0x0004
        /*0062*/ 	.short	0x0020
        /*0064*/ 	.byte	0x00, 0xf0, 0x11, 0x00


	//----- nvinfo : EIATTR_KPARAM_INFO
	.align		4
.L_157:
        /*0068*/ 	.byte	0x04, 0x17
        /*006a*/ 	.short	(.L_159 - .L_158)
.L_158:
        /*006c*/ 	.word	0x00000000
        /*0070*/ 	.short	0x0003
        /*0072*/ 	.short	0x0018
        /*0074*/ 	.byte	0x00, 0xf5, 0x21, 0x00


	//----- nvinfo : EIATTR_KPARAM_INFO
	.align		4
.L_159:
        /*0078*/ 	.byte	0x04, 0x17
        /*007a*/ 	.short	(.L_161 - .L_160)
.L_160:
        /*007c*/ 	.word	0x00000000
        /*0080*/ 	.short	0x0002
        /*0082*/ 	.short	0x0010
        /*0084*/ 	.byte	0x00, 0xf5, 0x21, 0x00


	//----- nvinfo : EIATTR_KPARAM_INFO
	.align		4
.L_161:
        /*0088*/ 	.byte	0x04, 0x17
        /*008a*/ 	.short	(.L_163 - .L_162)
.L_162:
        /*008c*/ 	.word	0x00000000
        /*0090*/ 	.short	0x0001
        /*0092*/ 	.short	0x0008
        /*0094*/ 	.byte	0x00, 0xf5, 0x21, 0x00


	//----- nvinfo : EIATTR_KPARAM_INFO
	.align		4
.L_163:
        /*0098*/ 	.byte	0x04, 0x17
        /*009a*/ 	.short	(.L_165 - .L_164)
.L_164:
        /*009c*/ 	.word	0x00000000
        /*00a0*/ 	.short	0x0000
        /*00a2*/ 	.short	0x0000
        /*00a4*/ 	.byte	0x00, 0xf5, 0x21, 0x00


	//----- nvinfo : EIATTR_SPARSE_MMA_MASK
	.align		4
.L_165:
        /*00a8*/ 	.byte	0x03, 0x50
        /*00aa*/ 	.short	0x0000


	//----- nvinfo : EIATTR_MAXREG_COUNT
	.align		4
        /*00ac*/ 	.byte	0x03, 0x1b
        /*00ae*/ 	.short	0x00ff


	//----- nvinfo : EIATTR_NUM_BARRIERS
	.align		4
        /*00b0*/ 	.byte	0x02, 0x4c
        /*00b2*/ 	.byte	0x01
	.zero		1


	//----- nvinfo : EIATTR_MERCURY_ISA_VERSION
	.align		4
        /*00b4*/ 	.byte	0x03, 0x5f
        /*00b6*/ 	.short	0x0101


	//----- nvinfo : EIATTR_UNUSED_LOAD_BYTE_OFFSET
	.align		4
        /*00b8*/ 	.byte	0x04, 0x44
        /*00ba*/ 	.short	(.L_167 - .L_166)


	//   ....[0]....
.L_166:
        /*00bc*/ 	.word	0x000010b0
        /*00c0*/ 	.word	0x00000fff


	//   ....[1]....
        /*00c4*/ 	.word	0x00002780
        /*00c8*/ 	.word	0x00000fff


	//----- nvinfo : EIATTR_COOP_GROUP_MASK_REGIDS
	.align		4
.L_167:
        /*00cc*/ 	.byte	0x04, 0x29
        /*00ce*/ 	.short	(.L_169 - .L_168)


	//   ....[0]....
.L_168:
        /*00d0*/ 	.word	0xffffffff


	//   ....[1]....
        /*00d4*/ 	.word	0xffffffff


	//   ....[2]....
        /*00d8*/ 	.word	0xffffffff


	//   ....[3]....
        /*00dc*/ 	.word	0xffffffff


	//   ....[4]....
        /*00e0*/ 	.word	0xffffffff


	//   ....[5]....
        /*00e4*/ 	.word	0xffffffff


	//   ....[6]....
        /*00e8*/ 	.word	0xffffffff


	//   ....[7]....
        /*00ec*/ 	.word	0xffffffff


	//   ....[8]....
        /*00f0*/ 	.word	0xffffffff


	//   ....[9]....
        /*00f4*/ 	.word	0xffffffff


	//----- nvinfo : EIATTR_COOP_GROUP_INSTR_OFFSETS
	.align		4
.L_169:
        /*00f8*/ 	.byte	0x04, 0x28
        /*00fa*/ 	.short	(.L_171 - .L_170)


	//   ....[0]....
.L_170:
        /*00fc*/ 	.word	0x00001230


	//   ....[1]....
        /*0100*/ 	.word	0x000012b0


	//   ....[2]....
        /*0104*/ 	.word	0x000012e0


	//   ....[3]....
        /*0108*/ 	.word	0x00001310


	//   ....[4]....
        /*010c*/ 	.word	0x00001340


	//   ....[5]....
        /*0110*/ 	.word	0x000019b0


	//   ....[6]....
        /*0114*/ 	.word	0x00001a10


	//   ....[7]....
        /*0118*/ 	.word	0x00001a30


	//   ....[8]....
        /*011c*/ 	.word	0x00001a50


	//   ....[9]....
        /*0120*/ 	.word	0x00001a70


	//----- nvinfo : EIATTR_VRC_CTA_INIT_COUNT
	.align		4
.L_171:
        /*0124*/ 	.byte	0x02, 0x4a
	.zero		1
	.zero		1


	//----- nvinfo : EIATTR_EXIT_INSTR_OFFSETS
	.align		4
        /*0128*/ 	.byte	0x04, 0x1c
        /*012a*/ 	.short	(.L_173 - .L_172)


	//   ....[0]....
.L_172:
        /*012c*/ 	.word	0x00001eb0


	//   ....[1]....
        /*0130*/ 	.word	0x00002990


	//   ....[2]....
        /*0134*/ 	.word	0x00002b80


	//   ....[3]....
        /*0138*/ 	.word	0x00002c80


	//   ....[4]....
        /*013c*/ 	.word	0x00002d60


	//   ....[5]....
        /*0140*/ 	.word	0x00002dd0


	//----- nvinfo : EIATTR_CRS_STACK_SIZE
	.align		4
.L_173:
        /*0144*/ 	.byte	0x04, 0x1e
        /*0146*/ 	.short	(.L_175 - .L_174)
.L_174:
        /*0148*/ 	.word	0x00000000


	//----- nvinfo : EIATTR_CBANK_PARAM_SIZE
	.align		4
.L_175:
        /*014c*/ 	.byte	0x03, 0x19
        /*014e*/ 	.short	0x0038


	//----- nvinfo : EIATTR_PARAM_CBANK
	.align		4
        /*0150*/ 	.byte	0x04, 0x0a
        /*0152*/ 	.short	(.L_177 - .L_176)
	.align		4
.L_176:
        /*0154*/ 	.word	index@(.nv.constant0._Z39flash_attention_int8_decode_dp4a_kernelPKaS0_S0_Pffffiif)
        /*0158*/ 	.short	0x0380
        /*015a*/ 	.short	0x0038


	//----- nvinfo : EIATTR_SW_WAR
	.align		4
.L_177:
        /*015c*/ 	.byte	0x04, 0x36
        /*015e*/ 	.short	(.L_179 - .L_178)
.L_178:
        /*0160*/ 	.word	0x00000008
.L_179:


//--------------------- .nv.info._Z39flash_attention_int8_decode_wmma_kernelPKaS0_S0_Pffffiif --------------------------
	.section	.nv.info._Z39flash_attention_int8_decode_wmma_kernelPKaS0_S0_Pffffiif,"",@"SHT_CUDA_INFO"
	.sectionflags	@""
	.align	4


	//----- nvinfo : EIATTR_CUDA_API_VERSION
	.align		4
        /*0000*/ 	.byte	0x04, 0x37
        /*0002*/ 	.short	(.L_181 - .L_180)
.L_180:
        /*0004*/ 	.word	0x00000082


	//----- nvinfo : EIATTR_KPARAM_INFO
	.align		4
.L_181:
        /*0008*/ 	.byte	0x04, 0x17
        /*000a*/ 	.short	(.L_183 - .L_182)
.L_182:
        /*000c*/ 	.word	0x00000000
        /*0010*/ 	.short	0x0009
        /*0012*/ 	.short	0x0034
        /*0014*/ 	.byte	0x00, 0xf0, 0x11, 0x00


	//----- nvinfo : EIATTR_KPARAM_INFO
	.align		4
.L_183:
        /*0018*/ 	.byte	0x04, 0x17
        /*001a*/ 	.short	(.L_185 - .L_184)
.L_184:
        /*001c*/ 	.word	0x00000000
        /*0020*/ 	.short	0x0008
        /*0022*/ 	.short	0x0030
        /*0024*/ 	.byte	0x00, 0xf0, 0x11, 0x00


	//----- nvinfo : EIATTR_KPARAM_INFO
	.align		4
.L_185:
        /*0028*/ 	.byte	0x04, 0x17
        /*002a*/ 	.short	(.L_187 - .L_186)
.L_186:
        /*002c*/ 	.word	0x00000000
        /*0030*/ 	.short	0x0007
        /*0032*/ 	.short	0x002c
        /*0034*/ 	.byte	0x00, 0xf0, 0x11, 0x00


	//----- nvinfo : EIATTR_KPARAM_INFO
	.align		4
.L_187:
        /*0038*/ 	.byte	0x04, 0x17
        /*003a*/ 	.short	(.L_189 - .L_188)
.L_188:
        /*003c*/ 	.word	0x00000000
        /*0040*/ 	.short	0x0006
        /*0042*/ 	.short	0x0028
        /*0044*/ 	.byte	0x00, 0xf0, 0x11, 0x00


	//----- nvinfo : EIATTR_KPARAM_INFO
	.align		4
.L_189:
        /*0048*/ 	.byte	0x04, 0x17
        /*004a*/ 	.short	(.L_191 - .L_190)
.L_190:
        /*004c*/ 	.word	0x00000000
        /*0050*/ 	.short	0x0005
        /*0052*/ 	.short	0x0024
        /*0054*/ 	.byte	0x00, 0xf0, 0x11, 0x00


	//----- nvinfo : EIATTR_KPARAM_INFO
	.align		4
.L_191:
        /*0058*/ 	.byte	0x04, 0x17
        /*005a*/ 	.short	(.L_193 - .L_192)
.L_192:
        /*005c*/ 	.word	0x00000000
        /*0060*/ 	.short	0x0004
        /*0062*/ 	.short	0x0020
        /*0064*/ 	.byte	0x00, 0xf0, 0x11, 0x00


	//----- nvinfo : EIATTR_KPARAM_INFO
	.align		4
.L_193:
        /*0068*/ 	.byte	0x04, 0x17
        /*006a*/ 	.short	(.L_195 - .L_194)
.L_194:
        /*006c*/ 	.word	0x00000000
        /*0070*/ 	.short	0x0003
        /*0072*/ 	.short	0x0018
        /*0074*/ 	.byte	0x00, 0xf5, 0x21, 0x00


	//----- nvinfo : EIATTR_KPARAM_INFO
	.align		4
.L_195:
        /*0078*/ 	.byte	0x04, 0x17
        /*007a*/ 	.short	(.L_197 - .L_196)
.L_196:
        /*007c*/ 	.word	0x00000000
        /*0080*/ 	.short	0x0002
        /*0082*/ 	.short	0x0010
        /*0084*/ 	.byte	0x00, 0xf5, 0x21, 0x00


	//----- nvinfo : EIATTR_KPARAM_INFO
	.align		4
.L_197:
        /*0088*/ 	.byte	0x04, 0x17
        /*008a*/ 	.short	(.L_199 - .L_198)
.L_198:
        /*008c*/ 	.word	0x00000000
        /*0090*/ 	.short	0x0001
        /*0092*/ 	.short	0x0008
        /*0094*/ 	.byte	0x00, 0xf5, 0x21, 0x00


	//----- nvinfo : EIATTR_KPARAM_INFO
	.align		4
.L_199:
        /*0098*/ 	.byte	0x04, 0x17
        /*009a*/ 	.short	(.L_201 - .L_200)
.L_200:
        /*009c*/ 	.word	0x00000000
        /*00a0*/ 	.short	0x0000
        /*00a2*/ 	.short	0x0000
        /*00a4*/ 	.byte	0x00, 0xf5, 0x21, 0x00


	//----- nvinfo : EIATTR_SPARSE_MMA_MASK
	.align		4
.L_201:
        /*00a8*/ 	.byte	0x03, 0x50
        /*00aa*/ 	.short	0x0000


	//----- nvinfo : EIATTR_MAXREG_COUNT
	.align		4
        /*00ac*/ 	.byte	0x03, 0x1b
        /*00ae*/ 	.short	0x00ff


	//----- nvinfo : EIATTR_NUM_BARRIERS
	.align		4
        /*00b0*/ 	.byte	0x02, 0x4c
        /*00b2*/ 	.byte	0x01
	.zero		1


	//----- nvinfo : EIATTR_MERCURY_ISA_VERSION
	.align		4
        /*00b4*/ 	.byte	0x03, 0x5f
        /*00b6*/ 	.short	0x0101


	//----- nvinfo : EIATTR_UNUSED_LOAD_BYTE_OFFSET
	.align		4
        /*00b8*/ 	.byte	0x04, 0x44
        /*00ba*/ 	.short	(.L_203 - .L_202)


	//   ....[0]....
.L_202:
        /*00bc*/ 	.word	0x00000bd0
        /*00c0*/ 	.word	0x00000fff


	//   ....[1]....
        /*00c4*/ 	.word	0x000033e0
        /*00c8*/ 	.word	0x00000fff


	//   ....[2]....
        /*00cc*/ 	.word	0x00004190
        /*00d0*/ 	.word	0x00000fff


	//----- nvinfo : EIATTR_COOP_GROUP_MASK_REGIDS
	.align		4
.L_203:
        /*00d4*/ 	.byte	0x04, 0x29
        /*00d6*/ 	.short	(.L_205 - .L_204)


	//   ....[0]....
.L_204:
        /*00d8*/ 	.word	0xffffffff


	//   ....[1]....
        /*00dc*/ 	.word	0xffffffff


	//   ....[2]....
        /*00e0*/ 	.word	0xffffffff


	//   ....[3]....
        /*00e4*/ 	.word	0xffffffff


	//   ....[4]....
        /*00e8*/ 	.word	0xffffffff


	//   ....[5]....
        /*00ec*/ 	.word	0xffffffff


	//   ....[6]....
        /*00f0*/ 	.word	0xffffffff


	//   ....[7]....
        /*00f4*/ 	.word	0xffffffff


	//   ....[8]....
        /*00f8*/ 	.word	0xffffffff


	//   ....[9]....
        /*00fc*/ 	.word	0xffffffff


	//----- nvinfo : EIATTR_COOP_GROUP_INSTR_OFFSETS
	.align		4
.L_205:
        /*0100*/ 	.byte	0x04, 0x28
        /*0102*/ 	.short	(.L_207 - .L_206)


	//   ....[0]....
.L_206:
        /*0104*/ 	.word	0x00000d50


	//   ....[1]....
        /*0108*/ 	.word	0x00000de0


	//   ....[2]....
        /*010c*/ 	.word	0x00000e20


	//   ....[3]....
        /*0110*/ 	.word	0x00000e40


	//   ....[4]....
        /*0114*/ 	.word	0x00000e60


	//   ....[5]....
        /*0118*/ 	.word	0x000014d0


	//   ....[6]....
        /*011c*/ 	.word	0x00001560


	//   ....[7]....
        /*0120*/ 	.word	0x00001580


	//   ....[8]....
        /*0124*/ 	.word	0x000015a0


	//   ....[9]....
        /*0128*/ 	.word	0x000015c0


	//----- nvinfo : EIATTR_VRC_CTA_INIT_COUNT
	.align		4
.L_207:
        /*012c*/ 	.byte	0x02, 0x4a
	.zero		1
	.zero		1


	//----- nvinfo : EIATTR_EXIT_INSTR_OFFSETS
	.align		4
        /*0130*/ 	.byte	0x04, 0x1c
        /*0132*/ 	.short	(.L_209 - .L_208)


	//   ....[0]....
.L_208:
        /*0134*/ 	.word	0x00001a00


	//   ....[1]....
        /*0138*/ 	.word	0x00003590


	//   ....[2]....
        /*013c*/ 	.word	0x00004310


	//----- nvinfo : EIATTR_CRS_STACK_SIZE
	.align		4
.L_209:
        /*0140*/ 	.byte	0x04, 0x1e
        /*0142*/ 	.short	(.L_211 - .L_210)
.L_210:
        /*0144*/ 	.word	0x00000000


	//----- nvinfo : EIATTR_CBANK_PARAM_SIZE
	.align		4
.L_211:
        /*0148*/ 	.byte	0x03, 0x19
        /*014a*/ 	.short	0x0038


	//----- nvinfo : EIATTR_PARAM_CBANK
	.align		4
        /*014c*/ 	.byte	0x04, 0x0a
        /*014e*/ 	.short	(.L_213 - .L_212)
	.align		4
.L_212:
        /*0150*/ 	.word	index@(.nv.constant0._Z39flash_attention_int8_decode_wmma_kernelPKaS0_S0_Pffffiif)
        /*0154*/ 	.short	0x0380
        /*0156*/ 	.short	0x0038


	//----- nvinfo : EIATTR_SW_WAR
	.align		4
.L_213:
        /*0158*/ 	.byte	0x04, 0x36
        /*015a*/ 	.short	(.L_215 - .L_214)
.L_214:
        /*015c*/ 	.word	0x00000008
.L_215:


//--------------------- .nv.info._Z34flash_attention_int8_decode_kernelPKaS0_S0_Pffffiif --------------------------
	.section	.nv.info._Z34flash_attention_int8_decode_kernelPKaS0_S0_Pffffiif,"",@"SHT_CUDA_INFO"
	.sectionflags	@""
	.align	4


	//----- nvinfo : EIATTR_CUDA_API_VERSION
	.align		4
        /*0000*/ 	.byte	0x04, 0x37
        /*0002*/ 	.short	(.L_217 - .L_216)
.L_216:
        /*0004*/ 	.word	0x00000082


	//----- nvinfo : EIATTR_KPARAM_INFO
	.align		4
.L_217:
        /*0008*/ 	.byte	0x04, 0x17
        /*000a*/ 	.short	(.L_219 - .L_218)
.L_218:
        /*000c*/ 	.word	0x00000000
        /*0010*/ 	.short	0x0009
        /*0012*/ 	.short	0x0034
        /*0014*/ 	.byte	0x00, 0xf0, 0x11, 0x00


	//----- nvinfo : EIATTR_KPARAM_INFO
	.align		4
.L_219:
        /*0018*/ 	.byte	0x04, 0x17
        /*001a*/ 	.short	(.L_221 - .L_220)
.L_220:
        /*001c*/ 	.word	0x00000000
        /*0020*/ 	.short	0x0008
        /*0022*/ 	.short	0x0030
        /*0024*/ 	.byte	0x00, 0xf0, 0x11, 0x00


	//----- nvinfo : EIATTR_KPARAM_INFO
	.align		4
.L_221:
        /*0028*/ 	.byte	0x04, 0x17
        /*002a*/ 	.short	(.L_223 - .L_222)
.L_222:
        /*002c*/ 	.word	0x00000000
        /*0030*/ 	.short	0x0007
        /*0032*/ 	.short	0x002c
        /*0034*/ 	.byte	0x00, 0xf0, 0x11, 0x00


	//----- nvinfo : EIATTR_KPARAM_INFO
	.align		4
.L_223:
        /*0038*/ 	.byte	0x04, 0x17
        /*003a*/ 	.short	(.L_225 - .L_224)
.L_224:
        /*003c*/ 	.word	0x00000000
        /*0040*/ 	.short	0x0006
        /*0042*/ 	.short	0x0028
        /*0044*/ 	.byte	0x00, 0xf0, 0x11, 0x00


	//----- nvinfo : EIATTR_KPARAM_INFO
	.align		4
.L_225:
        /*0048*/ 	.byte	0x04, 0x17
        /*004a*/ 	.short	(.L_227 - .L_226)
.L_226:
        /*004c*/ 	.word	0x00000000
        /*0050*/ 	.short	0x0005
        /*0052*/ 	.short	0x0024
        /*0054*/ 	.byte	0x00, 0xf0, 0x11, 0x00


	//----- nvinfo : EIATTR_KPARAM_INFO
	.align		4
.L_227:
        /*0058*/ 	.byte	0x04, 0x17
        /*005a*/ 	.short	(.L_229 - .L_228)
.L_228:
        /*005c*/ 	.word	0x00000000
        /*0060*/ 	.short	0x0004
        /*0062*/ 	.short	0x0020
        /*0064*/ 	.byte	0x00, 0xf0, 0x11, 0x00


	//----- nvinfo : EIATTR_KPARAM_INFO
	.align		4
.L_229:
        /*0068*/ 	.byte	0x04, 0x17
        /*006a*/ 	.short	(.L_231 - .L_230)
.L_230:
        /*006c*/ 	.word	0x00000000
        /*0070*/ 	.short	0x0003
        /*0072*/ 	.short	0x0018
        /*0074*/ 	.byte	0x00, 0xf5, 0x21, 0x00


	//----- nvinfo : EIATTR_KPARAM_INFO
	.align		4
.L_231:
        /*0078*/ 	.byte	0x04, 0x17
        /*007a*/ 	.short	(.L_233 - .L_232)
.L_232:
        /*007c*/ 	.word	0x00000000
        /*0080*/ 	.short	0x0002
        /*0082*/ 	.short	0x0010
        /*0084*/ 	.byte	0x00, 0xf5, 0x21, 0x00


	//----- nvinfo : EIATTR_KPARAM_INFO
	.align		4
.L_233:
        /*0088*/ 	.byte	0x04, 0x17
        /*008a*/ 	.short	(.L_235 - .L_234)
.L_234:
        /*008c*/ 	.word	0x00000000
        /*0090*/ 	.short	0x0001
        /*0092*/ 	.short	0x0008
        /*0094*/ 	.byte	0x00, 0xf5, 0x21, 0x00


	//----- nvinfo : EIATTR_KPARAM_INFO
	.align		4
.L_235:
        /*0098*/ 	.byte	0x04, 0x17
        /*009a*/ 	.short	(.L_237 - .L_236)
.L_236:
        /*009c*/ 	.word	0x00000000
        /*00a0*/ 	.short	0x0000
        /*00a2*/ 	.short	0x0000
        /*00a4*/ 	.byte	0x00, 0xf5, 0x21, 0x00


	//----- nvinfo : EIATTR_SPARSE_MMA_MASK
	.align		4
.L_237:
        /*00a8*/ 	.byte	0x03, 0x50
        /*00aa*/ 	.short	0x0000


	//----- nvinfo : EIATTR_MAXREG_COUNT
	.align		4
        /*00ac*/ 	.byte	0x03, 0x1b
        /*00ae*/ 	.short	0x00ff


	//----- nvinfo : EIATTR_NUM_BARRIERS
	.align		4
        /*00b0*/ 	.byte	0x02, 0x4c
        /*00b2*/ 	.byte	0x01
	.zero		1


	//----- nvinfo : EIATTR_MERCURY_ISA_VERSION
	.align		4
        /*00b4*/ 	.byte	0x03, 0x5f
        /*00b6*/ 	.short	0x0101


	//----- nvinfo : EIATTR_INT_WARP_WIDE_INSTR_OFFSETS
	.align		4
        /*00b8*/ 	.byte	0x04, 0x31
        /*00ba*/ 	.short	(.L_239 - .L_238)


	//   ....[0]....
.L_238:
        /*00bc*/ 	.word	0x00001b80


	//   ....[1]....
        /*00c0*/ 	.word	0x00001bc0


	//----- nvinfo : EIATTR_VRC_CTA_INIT_COUNT
	.align		4
.L_239:
        /*00c4*/ 	.byte	0x02, 0x4a
	.zero		1
	.zero		1


	//----- nvinfo : EIATTR_EXIT_INSTR_OFFSETS
	.align		4
        /*00c8*/ 	.byte	0x04, 0x1c
        /*00ca*/ 	.short	(.L_241 - .L_240)


	//   ....[0]....
.L_240:
        /*00cc*/ 	.word	0x000027b0


	//   ....[1]....
        /*00d0*/ 	.word	0x000034d0


	//   ....[2]....
        /*00d4*/ 	.word	0x00003680


	//   ....[3]....
        /*00d8*/ 	.word	0x00003720


	//   ....[4]....
        /*00dc*/ 	.word	0x000037b0


	//   ....[5]....
        /*00e0*/ 	.word	0x00003810


	//----- nvinfo : EIATTR_CRS_STACK_SIZE
	.align		4
.L_241:
        /*00e4*/ 	.byte	0x04, 0x1e
        /*00e6*/ 	.short	(.L_243 - .L_242)
.L_242:
        /*00e8*/ 	.word	0x00000000


	//----- nvinfo : EIATTR_CBANK_PARAM_SIZE
	.align		4
.L_243:
        /*00ec*/ 	.byte	0x03, 0x19
        /*00ee*/ 	.short	0x0038


	//----- nvinfo : EIATTR_PARAM_CBANK
	.align		4
        /*00f0*/ 	.byte	0x04, 0x0a
        /*00f2*/ 	.short	(.L_245 - .L_244)
	.align		4
.L_244:
        /*00f4*/ 	.word	index@(.nv.constant0._Z34flash_attention_int8_decode_kernelPKaS0_S0_Pffffiif)
        /*00f8*/ 	.short	0x0380
        /*00fa*/ 	.short	0x0038


	//----- nvinfo : EIATTR_SW_WAR
	.align		4
.L_245:
        /*00fc*/ 	.byte	0x04, 0x36
        /*00fe*/ 	.short	(.L_247 - .L_246)
.L_246:
        /*0100*/ 	.word	0x00000008
.L_247:


//--------------------- .nv.info._Z21int8_gemm_wmma_kernelPKaS0_Piiii --------------------------
	.section	.nv.info._Z21int8_gemm_wmma_kernelPKaS0_Piiii,"",@"SHT_CUDA_INFO"
	.sectionflags	@""
	.align	4


	//----- nvinfo : EIATTR_CUDA_API_VERSION
	.align		4
        /*0000*/ 	.byte	0x04, 0x37
        /*0002*/ 	.short	(.L_249 - .L_248)
.L_248:
        /*0004*/ 	.word	0x00000082


	//----- nvinfo : EIATTR_KPARAM_INFO
	.align		4
.L_249:
        /*0008*/ 	.byte	0x04, 0x17
        /*000a*/ 	.short	(.L_251 - .L_250)
.L_250:
        /*000c*/ 	.word	0x00000000
        /*0010*/ 	.short	0x0005
        /*0012*/ 	.short	0x0020
        /*0014*/ 	.byte	0x00, 0xf0, 0x11, 0x00


	//----- nvinfo : EIATTR_KPARAM_INFO
	.align		4
.L_251:
        /*0018*/ 	.byte	0x04, 0x17
        /*001a*/ 	.short	(.L_253 - .L_252)
.L_252:
        /*001c*/ 	.word	0x00000000
        /*0020*/ 	.short	0x0004
        /*0022*/ 	.short	0x001c
        /*0024*/ 	.byte	0x00, 0xf0, 0x11, 0x00


	//----- nvinfo : EIATTR_KPARAM_INFO
	.align		4
.L_253:
        /*0028*/ 	.byte	0x04, 0x17
        /*002a*/ 	.short	(.L_255 - .L_254)
.L_254:
        /*002c*/ 	.word	0x00000000
        /*0030*/ 	.short	0x0003
        /*0032*/ 	.short	0x0018
        /*0034*/ 	.byte	0x00, 0xf0, 0x11, 0x00


	//----- nvinfo : EIATTR_KPARAM_INFO
	.align		4
.L_255:
        /*0038*/ 	.byte	0x04, 0x17
        /*003a*/ 	.short	(.L_257 - .L_256)
.L_256:
        /*003c*/ 	.word	0x00000000
        /*0040*/ 	.short	0x0002
        /*0042*/ 	.short	0x0010
        /*0044*/ 	.byte	0x00, 0xf5, 0x21, 0x00


	//----- nvinfo : EIATTR_KPARAM_INFO
	.align		4
.L_257:
        /*0048*/ 	.byte	0x04, 0x17
        /*004a*/ 	.short	(.L_259 - .L_258)
.L_258:
        /*004c*/ 	.word	0x00000000
        /*0050*/ 	.short	0x0001
        /*0052*/ 	.short	0x0008
        /*0054*/ 	.byte	0x00, 0xf5, 0x21, 0x00


	//----- nvinfo : EIATTR_KPARAM_INFO
	.align		4
.L_259:
        /*0058*/ 	.byte	0x04, 0x17
        /*005a*/ 	.short	(.L_261 - .L_260)
.L_260:
        /*005c*/ 	.word	0x00000000
        /*0060*/ 	.short	0x0000
        /*0062*/ 	.short	0x0000
        /*0064*/ 	.byte	0x00, 0xf5, 0x21, 0x00


	//----- nvinfo : EIATTR_SPARSE_MMA_MASK
	.align		4
.L_261:
        /*0068*/ 	.byte	0x03, 0x50
        /*006a*/ 	.short	0x0000


	//----- nvinfo : EIATTR_WMMA_USED
	.align		4
        /*006c*/ 	.byte	0x01, 0x2b
	.zero		2


	//----- nvinfo : EIATTR_MAXREG_COUNT
	.align		4
        /*0070*/ 	.byte	0x03, 0x1b
        /*0072*/ 	.short	0x00ff


	//----- nvinfo : EIATTR_MERCURY_ISA_VERSION
	.align		4
        /*0074*/ 	.byte	0x03, 0x5f
        /*0076*/ 	.short	0x0101


	//----- nvinfo : EIATTR_VRC_CTA_INIT_COUNT
	.align		4
        /*0078*/ 	.byte	0x02, 0x4a
	.zero		1
	.zero		1


	//----- nvinfo : EIATTR_EXIT_INSTR_OFFSETS
	.align		4
        /*007c*/ 	.byte	0x04, 0x1c
        /*007e*/ 	.short	(.L_263 - .L_262)


	//   ....[0]....
.L_262:
        /*0080*/ 	.word	0x000002a0


	//   ....[1]....
        /*0084*/ 	.word	0x00000c00


	//----- nvinfo : EIATTR_CBANK_PARAM_SIZE
	.align		4
.L_263:
        /*0088*/ 	.byte	0x03, 0x19
        /*008a*/ 	.short	0x0024


	//----- nvinfo : EIATTR_PARAM_CBANK
	.align		4
        /*008c*/ 	.byte	0x04, 0x0a
        /*008e*/ 	.short	(.L_265 - .L_264)
	.align		4
.L_264:
        /*0090*/ 	.word	index@(.nv.constant0._Z21int8_gemm_wmma_kernelPKaS0_Piiii)
        /*0094*/ 	.short	0x0380
        /*0096*/ 	.short	0x0024


	//----- nvinfo : EIATTR_SW_WAR
	.align		4
.L_265:
        /*0098*/ 	.byte	0x04, 0x36
        /*009a*/ 	.short	(.L_267 - .L_266)
.L_266:
        /*009c*/ 	.word	0x00000008
.L_267:


//--------------------- .nv.info._Z31dequantize_int32_to_fp32_kernelPKiPfffi --------------------------
	.section	.nv.info._Z31dequantize_int32_to_fp32_kernelPKiPfffi,"",@"SHT_CUDA_INFO"
	.sectionflags	@""
	.align	4


	//----- nvinfo : EIATTR_CUDA_API_VERSION
	.align		4
        /*0000*/ 	.byte	0x04, 0x37
        /*0002*/ 	.short	(.L_269 - .L_268)
.L_268:
        /*0004*/ 	.word	0x00000082


	//----- nvinfo : EIATTR_KPARAM_INFO
	.align		4
.L_269:
        /*0008*/ 	.byte	0x04, 0x17
        /*000a*/ 	.short	(.L_271 - .L_270)
.L_270:
        /*000c*/ 	.word	0x00000000
        /*0010*/ 	.short	0x0004
        /*0012*/ 	.short	0x0018
        /*0014*/ 	.byte	0x00, 0xf0, 0x11, 0x00


	//----- nvinfo : EIATTR_KPARAM_INFO
	.align		4
.L_271:
        /*0018*/ 	.byte	0x04, 0x17
        /*001a*/ 	.short	(.L_273 - .L_272)
.L_272:
        /*001c*/ 	.word	0x00000000
        /*0020*/ 	.short	0x0003
        /*0022*/ 	.short	0x0014
        /*0024*/ 	.byte	0x00, 0xf0, 0x11, 0x00


	//----- nvinfo : EIATTR_KPARAM_INFO
	.align		4
.L_273:
        /*0028*/ 	.byte	0x04, 0x17
        /*002a*/ 	.short	(.L_275 - .L_274)
.L_274:
        /*002c*/ 	.word	0x00000000
        /*0030*/ 	.short	0x0002
        /*0032*/ 	.short	0x0010
        /*0034*/ 	.byte	0x00, 0xf0, 0x11, 0x00


	//----- nvinfo : EIATTR_KPARAM_INFO
	.align		4
.L_275:
        /*0038*/ 	.byte	0x04, 0x17
        /*003a*/ 	.short	(.L_277 - .L_276)
.L_276:
        /*003c*/ 	.word	0x00000000
        /*0040*/ 	.short	0x0001
        /*0042*/ 	.short	0x0008
        /*0044*/ 	.byte	0x00, 0xf5, 0x21, 0x00


	//----- nvinfo : EIATTR_KPARAM_INFO
	.align		4
.L_277:
        /*0048*/ 	.byte	0x04, 0x17
        /*004a*/ 	.short	(.L_279 - .L_278)
.L_278:
        /*004c*/ 	.word	0x00000000
        /*0050*/ 	.short	0x0000
        /*0052*/ 	.short	0x0000
        /*0054*/ 	.byte	0x00, 0xf5, 0x21, 0x00


	//----- nvinfo : EIATTR_SPARSE_MMA_MASK
	.align		4
.L_279:
        /*0058*/ 	.byte	0x03, 0x50
        /*005a*/ 	.short	0x0000


	//----- nvinfo : EIATTR_MAXREG_COUNT
	.align		4
        /*005c*/ 	.byte	0x03, 0x1b
        /*005e*/ 	.short	0x00ff


	//----- nvinfo : EIATTR_MERCURY_ISA_VERSION
	.align		4
        /*0060*/ 	.byte	0x03, 0x5f
        /*0062*/ 	.short	0x0101


	//----- nvinfo : EIATTR_VRC_CTA_INIT_COUNT
	.align		4
        /*0064*/ 	.byte	0x02, 0x4a
	.zero		1
	.zero		1


	//----- nvinfo : EIATTR_EXIT_INSTR_OFFSETS
	.align		4
        /*0068*/ 	.byte	0x04, 0x1c
        /*006a*/ 	.short	(.L_281 - .L_280)


	//   ....[0]....
.L_280:
        /*006c*/ 	.word	0x00000070


	//   ....[1]....
        /*0070*/ 	.word	0x00000130


	//----- nvinfo : EIATTR_CBANK_PARAM_SIZE
	.align		4
.L_281:
        /*0074*/ 	.byte	0x03, 0x19
        /*0076*/ 	.short	0x001c


	//----- nvinfo : EIATTR_PARAM_CBANK
	.align		4
        /*0078*/ 	.byte	0x04, 0x0a
        /*007a*/ 	.short	(.L_283 - .L_282)
	.align		4
.L_282:
        /*007c*/ 	.word	index@(.nv.constant0._Z31dequantize_int32_to_fp32_kernelPKiPfffi)
        /*0080*/ 	.short	0x0380
        /*0082*/ 	.short	0x001c


	//----- nvinfo : EIATTR_SW_WAR
	.align		4
.L_283:
        /*0084*/ 	.byte	0x04, 0x36
        /*0086*/ 	.short	(.L_285 - .L_284)
.L_284:
        /*0088*/ 	.word	0x00000008
.L_285:


//--------------------- .nv.info._Z26quantize_with_scale_kernelPKfPafi --------------------------
	.section	.nv.info._Z26quantize_with_scale_kernelPKfPafi,"",@"SHT_CUDA_INFO"
	.sectionflags	@""
	.align	4


	//----- nvinfo : EIATTR_CUDA_API_VERSION
	.align		4
        /*0000*/ 	.byte	0x04, 0x37
        /*0002*/ 	.short	(.L_287 - .L_286)
.L_286:
        /*0004*/ 	.word	0x00000082


	//----- nvinfo : EIATTR_KPARAM_INFO
	.align		4
.L_287:
        /*0008*/ 	.byte	0x04, 0x17
        /*000a*/ 	.short	(.L_289 - .L_288)
.L_288:
        /*000c*/ 	.word	0x00000000
        /*0010*/ 	.short	0x0003
        /*0012*/ 	.short	0x0014
        /*0014*/ 	.byte	0x00, 0xf0, 0x11, 0x00


	//----- nvinfo : EIATTR_KPARAM_INFO
	.align		4
.L_289:
        /*0018*/ 	.byte	0x04, 0x17
        /*001a*/ 	.short	(.L_291 - .L_290)
.L_290:
        /*001c*/ 	.word	0x00000000
        /*0020*/ 	.short	0x0002
        /*0022*/ 	.short	0x0010
        /*0024*/ 	.byte	0x00, 0xf0, 0x11, 0x00


	//----- nvinfo : EIATTR_KPARAM_INFO
	.align		4
.L_291:
        /*0028*/ 	.byte	0x04, 0x17
        /*002a*/ 	.short	(.L_293 - .L_292)
.L_292:
        /*002c*/ 	.word	0x00000000
        /*0030*/ 	.short	0x0001
        /*0032*/ 	.short	0x0008
        /*0034*/ 	.byte	0x00, 0xf5, 0x21, 0x00


	//----- nvinfo : EIATTR_KPARAM_INFO
	.align		4
.L_293:
        /*0038*/ 	.byte	0x04, 0x17
        /*003a*/ 	.short	(.L_295 - .L_294)
.L_294:
        /*003c*/ 	.word	0x00000000
        /*0040*/ 	.short	0x0000
        /*0042*/ 	.short	0x0000
        /*0044*/ 	.byte	0x00, 0xf5, 0x21, 0x00


	//----- nvinfo : EIATTR_SPARSE_MMA_MASK
	.align		4
.L_295:
        /*0048*/ 	.byte	0x03, 0x50
        /*004a*/ 	.short	0x0000


	//----- nvinfo : EIATTR_MAXREG_COUNT
	.align		4
        /*004c*/ 	.byte	0x03, 0x1b
        /*004e*/ 	.short	0x00ff


	//----- nvinfo : EIATTR_MERCURY_ISA_VERSION
	.align		4
        /*0050*/ 	.byte	0x03, 0x5f
        /*0052*/ 	.short	0x0101


	//----- nvinfo : EIATTR_VRC_CTA_INIT_COUNT
	.align		4
        /*0054*/ 	.byte	0x02, 0x4a
	.zero		1
	.zero		1


	//----- nvinfo : EIATTR_EXIT_INSTR_OFFSETS
	.align		4
        /*0058*/ 	.byte	0x04, 0x1c
        /*005a*/ 	.short	(.L_297 - .L_296)


	//   ....[0]....
.L_296:
        /*005c*/ 	.word	0x00000070


	//   ....[1]....
        /*0060*/ 	.word	0x00000150


	//----- nvinfo : EIATTR_CBANK_PARAM_SIZE
	.align		4
.L_297:
        /*0064*/ 	.byte	0x03, 0x19
        /*0066*/ 	.short	0x0018


	//----- nvinfo : EIATTR_PARAM_CBANK
	.align		4
        /*0068*/ 	.byte	0x04, 0x0a
        /*006a*/ 	.short	(.L_299 - .L_298)
	.align		4
.L_298:
        /*006c*/ 	.word	index@(.nv.constant0._Z26quantize_with_scale_kernelPKfPafi)
        /*0070*/ 	.short	0x0380
        /*0072*/ 	.short	0x0018


	//----- nvinfo : EIATTR_SW_WAR
	.align		4
.L_299:
        /*0074*/ 	.byte	0x04, 0x36
        /*0076*/ 	.short	(.L_301 - .L_300)
.L_300:
        /*0078*/ 	.word	0x00000008
.L_301:


//--------------------- .nv.info._Z28quantize_fp32_to_int8_kernelPKfPaPfi --------------------------
	.section	.nv.info._Z28quantize_fp32_to_int8_kernelPKfPaPfi,"",@"SHT_CUDA_INFO"
	.sectionflags	@""
	.align	4


	//----- nvinfo : EIATTR_CUDA_API_VERSION
	.align		4
        /*0000*/ 	.byte	0x04, 0x37
        /*0002*/ 	.short	(.L_303 - .L_302)
.L_302:
        /*0004*/ 	.word	0x00000082


	//----- nvinfo : EIATTR_KPARAM_INFO
	.align		4
.L_303:
        /*0008*/ 	.byte	0x04, 0x17
        /*000a*/ 	.short	(.L_305 - .L_304)
.L_304:
        /*000c*/ 	.word	0x00000000
        /*0010*/ 	.short	0x0003
        /*0012*/ 	.short	0x0018
        /*0014*/ 	.byte	0x00, 0xf0, 0x11, 0x00


	//----- nvinfo : EIATTR_KPARAM_INFO
	.align		4
.L_305:
        /*0018*/ 	.byte	0x04, 0x17
        /*001a*/ 	.short	(.L_307 - .L_306)
.L_306:
        /*001c*/ 	.word	0x00000000
        /*0020*/ 	.short	0x0002
        /*0022*/ 	.short	0x0010
        /*0024*/ 	.byte	0x00, 0xf5, 0x21, 0x00


	//----- nvinfo : EIATTR_KPARAM_INFO
	.align		4
.L_307:
        /*0028*/ 	.byte	0x04, 0x17
        /*002a*/ 	.short	(.L_309 - .L_308)
.L_308:
        /*002c*/ 	.word	0x00000000
        /*0030*/ 	.short	0x0001
        /*0032*/ 	.short	0x0008
        /*0034*/ 	.byte	0x00, 0xf5, 0x21, 0x00


	//----- nvinfo : EIATTR_KPARAM_INFO
	.align		4
.L_309:
        /*0038*/ 	.byte	0x04, 0x17
        /*003a*/ 	.short	(.L_311 - .L_310)
.L_310:
        /*003c*/ 	.word	0x00000000
        /*0040*/ 	.short	0x0000
        /*0042*/ 	.short	0x0000
        /*0044*/ 	.byte	0x00, 0xf5, 0x21, 0x00


	//----- nvinfo : EIATTR_SPARSE_MMA_MASK
	.align		4
.L_311:
        /*0048*/ 	.byte	0x03, 0x50
        /*004a*/ 	.short	0x0000


	//----- nvinfo : EIATTR_MAXREG_COUNT
	.align		4
        /*004c*/ 	.byte	0x03, 0x1b
        /*004e*/ 	.short	0x00ff


	//----- nvinfo : EIATTR_NUM_BARRIERS
	.align		4
        /*0050*/ 	.byte	0x02, 0x4c
        /*0052*/ 	.byte	0x01
	.zero		1


	//----- nvinfo : EIATTR_MERCURY_ISA_VERSION
	.align		4
        /*0054*/ 	.byte	0x03, 0x5f
        /*0056*/ 	.short	0x0101


	//----- nvinfo : EIATTR_VRC_CTA_INIT_COUNT
	.align		4
        /*0058*/ 	.byte	0x02, 0x4a
	.zero		1
	.zero		1


	//----- nvinfo : EIATTR_EXIT_INSTR_OFFSETS
	.align		4
        /*005c*/ 	.byte	0x04, 0x1c
        /*005e*/ 	.short	(.L_313 - .L_312)


	//   ....[0]....
.L_312:
        /*0060*/ 	.word	0x00000460


	//   ....[1]....
        /*0064*/ 	.word	0x00000660


	//----- nvinfo : EIATTR_CRS_STACK_SIZE
	.align		4
.L_313:
        /*0068*/ 	.byte	0x04, 0x1e
        /*006a*/ 	.short	(.L_315 - .L_314)
.L_314:
        /*006c*/ 	.word	0x00000000


	//----- nvinfo : EIATTR_CBANK_PARAM_SIZE
	.align		4
.L_315:
        /*0070*/ 	.byte	0x03, 0x19
        /*0072*/ 	.short	0x001c


	//----- nvinfo : EIATTR_PARAM_CBANK
	.align		4
        /*0074*/ 	.byte	0x04, 0x0a
        /*0076*/ 	.short	(.L_317 - .L_316)
	.align		4
.L_316:
        /*0078*/ 	.word	index@(.nv.constant0._Z28quantize_fp32_to_int8_kernelPKfPaPfi)
        /*007c*/ 	.short	0x0380
        /*007e*/ 	.short	0x001c


	//----- nvinfo : EIATTR_SW_WAR
	.align		4
.L_317:
        /*0080*/ 	.byte	0x04, 0x36
        /*0082*/ 	.short	(.L_319 - .L_318)
.L_318:
        /*0084*/ 	.word	0x00000008
.L_319:


//--------------------- .nv.info._Z15quantize_kernelPKfPafi --------------------------
	.section	.nv.info._Z15quantize_kernelPKfPafi,"",@"SHT_CUDA_INFO"
	.sectionflags	@""
	.align	4


	//----- nvinfo : EIATTR_CUDA_API_VERSION
	.align		4
        /*0000*/ 	.byte	0x04, 0x37
        /*0002*/ 	.short	(.L_321 - .L_320)
.L_320:
        /*0004*/ 	.word	0x00000082


	//----- nvinfo : EIATTR_KPARAM_INFO
	.align		4
.L_321:
        /*0008*/ 	.byte	0x04, 0x17
        /*000a*/ 	.short	(.L_323 - .L_322)
.L_322:
        /*000c*/ 	.word	0x00000000
        /*0010*/ 	.short	0x0003
        /*0012*/ 	.short	0x0014
        /*0014*/ 	.byte	0x00, 0xf0, 0x11, 0x00


	//----- nvinfo : EIATTR_KPARAM_INFO
	.align		4
.L_323:
        /*0018*/ 	.byte	0x04, 0x17
        /*001a*/ 	.short	(.L_325 - .L_324)
.L_324:
        /*001c*/ 	.word	0x00000000
        /*0020*/ 	.short	0x0002
        /*0022*/ 	.short	0x0010
        /*0024*/ 	.byte	0x00, 0xf0, 0x11, 0x00


	//----- nvinfo : EIATTR_KPARAM_INFO
	.align		4
.L_325:
        /*0028*/ 	.byte	0x04, 0x17
        /*002a*/ 	.short	(.L_327 - .L_326)
.L_326:
        /*002c*/ 	.word	0x00000000
        /*0030*/ 	.short	0x0001
        /*0032*/ 	.short	0x0008
        /*0034*/ 	.byte	0x00, 0xf5, 0x21, 0x00


	//----- nvinfo : EIATTR_KPARAM_INFO
	.align		4
.L_327:
        /*0038*/ 	.byte	0x04, 0x17
        /*003a*/ 	.short	(.L_329 - .L_328)
.L_328:
        /*003c*/ 	.word	0x00000000
        /*0040*/ 	.short	0x0000
        /*0042*/ 	.short	0x0000
        /*0044*/ 	.byte	0x00, 0xf5, 0x21, 0x00


	//----- nvinfo : EIATTR_SPARSE_MMA_MASK
	.align		4
.L_329:
        /*0048*/ 	.byte	0x03, 0x50
        /*004a*/ 	.short	0x0000


	//----- nvinfo : EIATTR_MAXREG_COUNT
	.align		4
        /*004c*/ 	.byte	0x03, 0x1b
        /*004e*/ 	.short	0x00ff


	//----- nvinfo : EIATTR_MERCURY_ISA_VERSION
	.align		4
        /*0050*/ 	.byte	0x03, 0x5f
        /*0052*/ 	.short	0x0101


	//----- nvinfo : EIATTR_VRC_CTA_INIT_COUNT
	.align		4
        /*0054*/ 	.byte	0x02, 0x4a
	.zero		1
	.zero		1


	//----- nvinfo : EIATTR_EXIT_INSTR_OFFSETS
	.align		4
        /*0058*/ 	.byte	0x04, 0x1c
        /*005a*/ 	.short	(.L_331 - .L_330)


	//   ....[0]....
.L_330:
        /*005c*/ 	.word	0x00000070


	//   ....[1]....
        /*0060*/ 	.word	0x000002b0


	//----- nvinfo : EIATTR_CRS_STACK_SIZE
	.align		4
.L_331:
        /*0064*/ 	.byte	0x04, 0x1e
        /*0066*/ 	.short	(.L_333 - .L_332)
.L_332:
        /*0068*/ 	.word	0x00000000


	//----- nvinfo : EIATTR_CBANK_PARAM_SIZE
	.align		4
.L_333:
        /*006c*/ 	.byte	0x03, 0x19
        /*006e*/ 	.short	0x0018


	//----- nvinfo : EIATTR_PARAM_CBANK
	.align		4
        /*0070*/ 	.byte	0x04, 0x0a
        /*0072*/ 	.short	(.L_335 - .L_334)
	.align		4
.L_334:
        /*0074*/ 	.word	index@(.nv.constant0._Z15quantize_kernelPKfPafi)
        /*0078*/ 	.short	0x0380
        /*007a*/ 	.short	0x0018


	//----- nvinfo : EIATTR_SW_WAR
	.align		4
.L_335:
        /*007c*/ 	.byte	0x04, 0x36
        /*007e*/ 	.short	(.L_337 - .L_336)
.L_336:
        /*0080*/ 	.word	0x00000008
.L_337:


//--------------------- .nv.info._Z17reduce_max_kernelPfS_i --------------------------
	.section	.nv.info._Z17reduce_max_kernelPfS_i,"",@"SHT_CUDA_INFO"
	.sectionflags	@""
	.align	4


	//----- nvinfo : EIATTR_CUDA_API_VERSION
	.align		4
        /*0000*/ 	.byte	0x04, 0x37
        /*0002*/ 	.short	(.L_339 - .L_338)
.L_338:
        /*0004*/ 	.word	0x00000082


	//----- nvinfo : EIATTR_KPARAM_INFO
	.align		4
.L_339:
        /*0008*/ 	.byte	0x04, 0x17
        /*000a*/ 	.short	(.L_341 - .L_340)
.L_340:
        /*000c*/ 	.word	0x00000000
        /*0010*/ 	.short	0x0002
        /*0012*/ 	.short	0x0010
        /*0014*/ 	.byte	0x00, 0xf0, 0x11, 0x00


	//----- nvinfo : EIATTR_KPARAM_INFO
	.align		4
.L_341:
        /*0018*/ 	.byte	0x04, 0x17
        /*001a*/ 	.short	(.L_343 - .L_342)
.L_342:
        /*001c*/ 	.word	0x00000000
        /*0020*/ 	.short	0x0001
        /*0022*/ 	.short	0x0008
        /*0024*/ 	.byte	0x00, 0xf5, 0x21, 0x00


	//----- nvinfo : EIATTR_KPARAM_INFO
	.align		4
.L_343:
        /*0028*/ 	.byte	0x04, 0x17
        /*002a*/ 	.short	(.L_345 - .L_344)
.L_344:
        /*002c*/ 	.word	0x00000000
        /*0030*/ 	.short	0x0000
        /*0032*/ 	.short	0x0000
        /*0034*/ 	.byte	0x00, 0xf5, 0x21, 0x00


	//----- nvinfo : EIATTR_SPARSE_MMA_MASK
	.align		4
.L_345:
        /*0038*/ 	.byte	0x03, 0x50
        /*003a*/ 	.short	0x0000


	//----- nvinfo : EIATTR_MAXREG_COUNT
	.align		4
        /*003c*/ 	.byte	0x03, 0x1b
        /*003e*/ 	.short	0x00ff


	//----- nvinfo : EIATTR_NUM_BARRIERS
	.align		4
        /*0040*/ 	.byte	0x02, 0x4c
        /*0042*/ 	.byte	0x01
	.zero		1


	//----- nvinfo : EIATTR_MERCURY_ISA_VERSION
	.align		4
        /*0044*/ 	.byte	0x03, 0x5f
        /*0046*/ 	.short	0x0101


	//----- nvinfo : EIATTR_VRC_CTA_INIT_COUNT
	.align		4
        /*0048*/ 	.byte	0x02, 0x4a
	.zero		1
	.zero		1


	//----- nvinfo : EIATTR_EXIT_INSTR_OFFSETS
	.align		4
        /*004c*/ 	.byte	0x04, 0x1c
        /*004e*/ 	.short	(.L_347 - .L_346)


	//   ....[0]....
.L_346:
        /*0050*/ 	.word	0x000002b0


	//   ....[1]....
        /*0054*/ 	.word	0x00000320


	//----- nvinfo : EIATTR_CRS_STACK_SIZE
	.align		4
.L_347:
        /*0058*/ 	.byte	0x04, 0x1e
        /*005a*/ 	.short	(.L_349 - .L_348)
.L_348:
        /*005c*/ 	.word	0x00000000


	//----- nvinfo : EIATTR_CBANK_PARAM_SIZE
	.align		4
.L_349:
        /*0060*/ 	.byte	0x03, 0x19
        /*0062*/ 	.short	0x0014


	//----- nvinfo : EIATTR_PARAM_CBANK
	.align		4
        /*0064*/ 	.byte	0x04, 0x0a
        /*0066*/ 	.short	(.L_351 - .L_350)
	.align		4
.L_350:
        /*0068*/ 	.word	index@(.nv.constant0._Z17reduce_max_kernelPfS_i)
        /*006c*/ 	.short	0x0380
        /*006e*/ 	.short	0x0014


	//----- nvinfo : EIATTR_SW_WAR
	.align		4
.L_351:
        /*0070*/ 	.byte	0x04, 0x36
        /*0072*/ 	.short	(.L_353 - .L_352)
.L_352:
        /*0074*/ 	.word	0x00000008
.L_353:


//--------------------- .nv.info._Z15find_max_kernelPKfPfi --------------------------
	.section	.nv.info._Z15find_max_kernelPKfPfi,"",@"SHT_CUDA_INFO"
	.sectionflags	@""
	.align	4


	//----- nvinfo : EIATTR_CUDA_API_VERSION
	.align		4
        /*0000*/ 	.byte	0x04, 0x37
        /*0002*/ 	.short	(.L_355 - .L_354)
.L_354:
        /*0004*/ 	.word	0x00000082


	//----- nvinfo : EIATTR_KPARAM_INFO
	.align		4
.L_355:
        /*0008*/ 	.byte	0x04, 0x17
        /*000a*/ 	.short	(.L_357 - .L_356)
.L_356:
        /*000c*/ 	.word	0x00000000
        /*0010*/ 	.short	0x0002
        /*0012*/ 	.short	0x0010
        /*0014*/ 	.byte	0x00, 0xf0, 0x11, 0x00


	//----- nvinfo : EIATTR_KPARAM_INFO
	.align		4
.L_357:
        /*0018*/ 	.byte	0x04, 0x17
        /*001a*/ 	.short	(.L_359 - .L_358)
.L_358:
        /*001c*/ 	.word	0x00000000
        /*0020*/ 	.short	0x0001
        /*0022*/ 	.short	0x0008
        /*0024*/ 	.byte	0x00, 0xf5, 0x21, 0x00


	//----- nvinfo : EIATTR_KPARAM_INFO
	.align		4
.L_359:
        /*0028*/ 	.byte	0x04, 0x17
        /*002a*/ 	.short	(.L_361 - .L_360)
.L_360:
        /*002c*/ 	.word	0x00000000
        /*0030*/ 	.short	0x0000
        /*0032*/ 	.short	0x0000
        /*0034*/ 	.byte	0x00, 0xf5, 0x21, 0x00


	//----- nvinfo : EIATTR_SPARSE_MMA_MASK
	.align		4
.L_361:
        /*0038*/ 	.byte	0x03, 0x50
        /*003a*/ 	.short	0x0000


	//----- nvinfo : EIATTR_MAXREG_COUNT
	.align		4
        /*003c*/ 	.byte	0x03, 0x1b
        /*003e*/ 	.short	0x00ff


	//----- nvinfo : EIATTR_NUM_BARRIERS
	.align		4
        /*0040*/ 	.byte	0x02, 0x4c
        /*0042*/ 	.byte	0x01
	.zero		1


	//----- nvinfo : EIATTR_MERCURY_ISA_VERSION
	.align		4
        /*0044*/ 	.byte	0x03, 0x5f
        /*0046*/ 	.short	0x0101


	//----- nvinfo : EIATTR_VRC_CTA_INIT_COUNT
	.align		4
        /*0048*/ 	.byte	0x02, 0x4a
	.zero		1
	.zero		1


	//----- nvinfo : EIATTR_EXIT_INSTR_OFFSETS
	.align		4
        /*004c*/ 	.byte	0x04, 0x1c
        /*004e*/ 	.short	(.L_363 - .L_362)


	//   ....[0]....
.L_362:
        /*0050*/ 	.word	0x000002d0


	//   ....[1]....
        /*0054*/ 	.word	0x00000350


	//----- nvinfo : EIATTR_CRS_STACK_SIZE
	.align		4
.L_363:
        /*0058*/ 	.byte	0x04, 0x1e
        /*005a*/ 	.short	(.L_365 - .L_364)
.L_364:
        /*005c*/ 	.word	0x00000000


	//----- nvinfo : EIATTR_CBANK_PARAM_SIZE
	.align		4
.L_365:
        /*0060*/ 	.byte	0x03, 0x19
        /*0062*/ 	.short	0x0014


	//----- nvinfo : EIATTR_PARAM_CBANK
	.align		4
        /*0064*/ 	.byte	0x04, 0x0a
        /*0066*/ 	.short	(.L_367 - .L_366)
	.align		4
.L_366:
        /*0068*/ 	.word	index@(.nv.constant0._Z15find_max_kernelPKfPfi)
        /*006c*/ 	.short	0x0380
        /*006e*/ 	.short	0x0014


	//----- nvinfo : EIATTR_SW_WAR
	.align		4
.L_367:
        /*0070*/ 	.byte	0x04, 0x36
        /*0072*/ 	.short	(.L_369 - .L_368)
.L_368:
        /*0074*/ 	.word	0x00000008
.L_369:


//--------------------- .nv.callgraph             --------------------------
	.section	.nv.callgraph,"",@"SHT_CUDA_CALLGRAPH"
	.align	4
	.sectionentsize	8
	.align		4
        /*0000*/ 	.word	0x00000000
	.align		4
        /*0004*/ 	.word	0xffffffff
	.align		4
        /*0008*/ 	.word	0x00000000
	.align		4
        /*000c*/ 	.word	0xfffffffe
	.align		4
        /*0010*/ 	.word	0x00000000
	.align		4
        /*0014*/ 	.word	0xfffffffd
	.align		4
        /*0018*/ 	.word	0x00000000
	.align		4
        /*001c*/ 	.word	0xfffffffc


//--------------------- .text.attention_fp32_kernel --------------------------
	.section	.text.attention_fp32_kernel,"ax",@progbits
	.align	128
        .global         attention_fp32_kernel
        .type           attention_fp32_kernel,@function
        .size           attention_fp32_kernel,(.L_x_317 - attention_fp32_kernel)
        .other          attention_fp32_kernel,@"STO_CUDA_ENTRY STV_DEFAULT"
attention_fp32_kernel:
.text.attention_fp32_kernel:
[----:B------:R-:W-:Y:S01]  /*0000*/  LDC R1, c[0x0][0x37c] ;  /* 0x0000df00ff017b82 */ /* 0x000fe20000000800 */
[----:B------:R-:W0:Y:S07]  /*0010*/  S2R R3, SR_TID.X ;  /* 0x0000000000037919 */ /* 0x000e2e0000002100 */
[----:B------:R-:W0:Y:S01]  /*0020*/  LDC.64 R10, c[0x0][0x3a0] ;  /* 0x0000e800ff0a7b82 */ /* 0x000e220000000a00 */
[----:B------:R-:W1:Y:S01]  /*0030*/  LDCU.64 UR6, c[0x0][0x358] ;  /* 0x00006b00ff0677ac */ /* 0x000e620008000a00 */
[----:B------:R-:W-:Y:S01]  /*0040*/  BSSY.RECONVERGENT B0, `(.L_x_0) ;  /* 0x000009d000007945 */ /* 0x000fe20003800200 */
[----:B------:R-:W2:Y:S05]  /*0050*/  LDCU UR9, c[0x0][0x3a4] ;  /* 0x00007480ff0977ac */ /* 0x000eaa0008000800 */
[----:B------:R-:W3:Y:S01]  /*0060*/  S2UR UR4, SR_CTAID.X ;  /* 0x00000000000479c3 */ /* 0x000ee20000002500 */
[----:B0-----:R-:W-:Y:S01]  /*0070*/  ISETP.GE.AND P0, PT, R3, R10, PT ;  /* 0x0000000a0300720c */ /* 0x001fe20003f06270 */
[----:B---3--:R-:W-:-:S04]  /*0080*/  IMAD R0, R11, UR4, RZ ;  /* 0x000000040b007c24 */ /* 0x008fc8000f8e02ff */
[----:B------:R-:W-:Y:S01]  /*0090*/  IMAD R2, R0, R10, RZ ;  /* 0x0000000a00027224 */ /* 0x000fe200078e02ff */
[----:B------:R-:W-:-:S04]  /*00a0*/  SHF.R.S32.HI R4, RZ, 0x1f, R0 ;  /* 0x0000001fff047819 */ /* 0x000fc80000011400 */
[----:B------:R-:W-:-:S03]  /*00b0*/  SHF.R.S32.HI R5, RZ, 0x1f, R2 ;  /* 0x0000001fff057819 */ /* 0x000fc60000011402 */
[----:B-12---:R-:W-:Y:S05]  /*00c0*/  @P0 BRA `(.L_x_1) ;  /* 0x0000000800500947 */ /* 0x006fea0003800000 */
[----:B------:R-:W0:Y:S01]  /*00d0*/  LDC R6, c[0x0][0x360] ;  /* 0x0000d800ff067b82 */ /* 0x000e220000000800 */
[----:B------:R-:W-:-:S13]  /*00e0*/  ISETP.GE.AND P0, PT, R11, 0x1, PT ;  /* 0x000000010b00780c */ /* 0x000fda0003f06270 */
[----:B------:R-:W-:Y:S05]  /*00f0*/  @!P0 BRA `(.L_x_2) ;  /* 0x0000000800148947 */ /* 0x000fea0003800000 */
[C---:B------:R-:W-:Y:S01]  /*0100*/  LOP3.LUT R7, R11.reuse, 0x7, RZ, 0xc0, !PT ;  /* 0x000000070b077812 */ /* 0x040fe200078ec0ff */
[----:B------:R-:W-:Y:S01]  /*0110*/  VIADD R8, R11, 0xffffffff ;  /* 0xffffffff0b087836 */ /* 0x000fe20000000000 */
[----:B------:R-:W-:Y:S01]  /*0120*/  BSSY.RECONVERGENT B1, `(.L_x_3) ;  /* 0x0000081000017945 */ /* 0x000fe20003800200 */
[----:B------:R-:W-:Y:S02]  /*0130*/  IMAD.MOV.U32 R19, RZ, RZ, R3 ;  /* 0x000000ffff137224 */ /* 0x000fe400078e0003 */
[----:B------:R-:W-:Y:S01]  /*0140*/  VIADD R9, R7, 0xffffffff ;  /* 0xffffffff07097836 */ /* 0x000fe20000000000 */
[----:B------:R-:W-:Y:S02]  /*0150*/  ISETP.GE.U32.AND P0, PT, R8, 0x7, PT ;  /* 0x000000070800780c */ /* 0x000fe40003f06070 */
[----:B------:R-:W-:Y:S02]  /*0160*/  LOP3.LUT R8, R11, 0x3, RZ, 0xc0, !PT ;  /* 0x000000030b087812 */ /* 0x000fe400078ec0ff */
[----:B------:R-:W-:-:S02]  /*0170*/  ISETP.GE.U32.AND P1, PT, R9, 0x3, PT ;  /* 0x000000030900780c */ /* 0x000fc40003f26070 */
[----:B------:R-:W-:-:S11]  /*0180*/  LOP3.LUT R9, R11, 0x7ffffff8, RZ, 0xc0, !PT ;  /* 0x7ffffff80b097812 */ /* 0x000fd600078ec0ff */
.L_x_8:
[----:B------:R-:W-:Y:S02]  /*0190*/  IMAD.MOV.U32 R18, RZ, RZ, RZ ;  /* 0x000000ffff127224 */ /* 0x000fe400078e00ff */
[----:B------:R-:W-:Y:S01]  /*01a0*/  IMAD.MOV.U32 R20, RZ, RZ, RZ ;  /* 0x000000ffff147224 */ /* 0x000fe200078e00ff */
[----:B------:R-:W-:Y:S06]  /*01b0*/  @!P0 BRA `(.L_x_4) ;  /* 0x0000000000a48947 */ /* 0x000fec0003800000 */
[----:B------:R-:W-:Y:S02]  /*01c0*/  IMAD.MOV.U32 R18, RZ, RZ, RZ ;  /* 0x000000ffff127224 */ /* 0x000fe400078e00ff */
[----:B------:R-:W-:-:S07]  /*01d0*/  IMAD.MOV.U32 R14, RZ, RZ, RZ ;  /* 0x000000ffff0e7224 */ /* 0x000fce00078e00ff */
.L_x_5:
[----:B------:R-:W1:Y:S01]  /*01e0*/  LDC.64 R12, c[0x0][0x380] ;  /* 0x0000e000ff0c7b82 */ /* 0x000e620000000a00 */
[----:B------:R-:W-:Y:S01]  /*01f0*/  IMAD R15, R19, UR9, R14 ;  /* 0x00000009130f7c24 */ /* 0x000fe2000f8e020e */
[----:B------:R-:W-:-:S04]  /*0200*/  IADD3 R17, P2, PT, R0, R14, RZ ;  /* 0x0000000e00117210 */ /* 0x000fc80007f5e0ff */
[----:B------:R-:W-:Y:S01]  /*0210*/  IADD3 R16, P3, PT, R2, R15, RZ ;  /* 0x0000000f02107210 */ /* 0x000fe20007f7e0ff */
[----:B------:R-:W-:Y:S01]  /*0220*/  IMAD.X R20, RZ, RZ, R4, P2 ;  /* 0x000000ffff147224 */ /* 0x000fe200010e0604 */
[----:B------:R-:W2:Y:S02]  /*0230*/  LDC.64 R10, c[0x0][0x388] ;  /* 0x0000e200ff0a7b82 */ /* 0x000ea40000000a00 */
[----:B------:R-:W-:Y:S02]  /*0240*/  LEA.HI.X.SX32 R15, R15, R5, 0x1, P3 ;  /* 0x000000050f0f7211 */ /* 0x000fe400018f0eff */
[----:B-1----:R-:W-:-:S04]  /*0250*/  LEA R12, P2, R17, R12, 0x2 ;  /* 0x0000000c110c7211 */ /* 0x002fc800078410ff */
[----:B------:R-:W-:Y:S02]  /*0260*/  LEA.HI.X R13, R17, R13, R20, 0x2, P2 ;  /* 0x0000000d110d7211 */ /* 0x000fe400010f1414 */
[----:B--2---:R-:W-:-:S03]  /*0270*/  LEA R10, P3, R16, R10, 0x2 ;  /* 0x0000000a100a7211 */ /* 0x004fc600078610ff */
[----:B------:R-:W2:Y:S01]  /*0280*/  LDG.E.CONSTANT R21, desc[UR6][R12.64] ;  /* 0x000000060c157981 */ /* 0x000ea2000c1e9900 */
[----:B------:R-:W-:-:S03]  /*0290*/  LEA.HI.X R11, R16, R11, R15, 0x2, P3 ;  /* 0x0000000b100b7211 */ /* 0x000fc600018f140f */
[----:B------:R-:W3:Y:S04]  /*02a0*/  LDG.E.CONSTANT R23, desc[UR6][R12.64+0x4] ;  /* 0x000004060c177981 */ /* 0x000ee8000c1e9900 */
[----:B------:R-:W2:Y:S04]  /*02b0*/  LDG.E.CONSTANT R22, desc[UR6][R10.64] ;  /* 0x000000060a167981 */ /* 0x000ea8000c1e9900 */
[----:B------:R-:W3:Y:S04]  /*02c0*/  LDG.E.CONSTANT R24, desc[UR6][R10.64+0x4] ;  /* 0x000004060a187981 */ /* 0x000ee8000c1e9900 */
[----:B------:R-:W4:Y:S04]  /*02d0*/  LDG.E.CONSTANT R20, desc[UR6][R12.64+0x8] ;  /* 0x000008060c147981 */ /* 0x000f28000c1e9900 */
[----:B------:R-:W4:Y:S04]  /*02e0*/  LDG.E.CONSTANT R15, desc[UR6][R10.64+0x8] ;  /* 0x000008060a0f7981 */ /* 0x000f28000c1e9900 */
[----:B------:R-:W5:Y:S04]  /*02f0*/  LDG.E.CONSTANT R16, desc[UR6][R12.64+0xc] ;  /* 0x00000c060c107981 */ /* 0x000f68000c1e9900 */
[----:B------:R-:W5:Y:S04]  /*0300*/  LDG.E.CONSTANT R17, desc[UR6][R10.64+0xc] ;  /* 0x00000c060a117981 */ /* 0x000f68000c1e9900 */
[----:B------:R-:W5:Y:S04]  /*0310*/  LDG.E.CONSTANT R27, desc[UR6][R10.64+0x18] ;  /* 0x000018060a1b7981 */ /* 0x000f68000c1e9900 */
[----:B------:R-:W5:Y:S04]  /*0320*/  LDG.E.CONSTANT R25, desc[UR6][R12.64+0x1c] ;  /* 0x00001c060c197981 */ /* 0x000f68000c1e9900 */
[----:B------:R-:W5:Y:S01]  /*0330*/  LDG.E.CONSTANT R26, desc[UR6][R10.64+0x1c] ;  /* 0x00001c060a1a7981 */ /* 0x000f62000c1e9900 */
[----:B--2---:R-:W-:-:S03]  /*0340*/  FFMA R22, R21, R22, R18 ;  /* 0x0000001615167223 */ /* 0x004fc60000000012 */
[----:B------:R-:W2:Y:S04]  /*0350*/  LDG.E.CONSTANT R18, desc[UR6][R12.64+0x10] ;  /* 0x000010060c127981 */ /* 0x000ea8000c1e9900 */
[----:B------:R-:W2:Y:S01]  /*0360*/  LDG.E.CONSTANT R21, desc[UR6][R10.64+0x10] ;  /* 0x000010060a157981 */ /* 0x000ea2000c1e9900 */
[----:B---3--:R-:W-:-:S03]  /*0370*/  FFMA R29, R23, R24, R22 ;  /* 0x00000018171d7223 */ /* 0x008fc60000000016 */
[----:B------:R-:W3:Y:S04]  /*0380*/  LDG.E.CONSTANT R23, desc[UR6][R12.64+0x14] ;  /* 0x000014060c177981 */ /* 0x000ee8000c1e9900 */
[----:B------:R-:W3:Y:S04]  /*0390*/  LDG.E.CONSTANT R24, desc[UR6][R10.64+0x14] ;  /* 0x000014060a187981 */ /* 0x000ee8000c1e9900 */
[----:B------:R-:W3:Y:S01]  /*03a0*/  LDG.E.CONSTANT R22, desc[UR6][R12.64+0x18] ;  /* 0x000018060c167981 */ /* 0x000ee2000c1e9900 */
[----:B----4-:R-:W-:Y:S01]  /*03b0*/  FFMA R15, R20, R15, R29 ;  /* 0x0000000f140f7223 */ /* 0x010fe2000000001d */
[----:B------:R-:W-:-:S03]  /*03c0*/  VIADD R14, R14, 0x8 ;  /* 0x000000080e0e7836 */ /* 0x000fc60000000000 */
[----:B-----5:R-:W-:Y:S02]  /*03d0*/  FFMA R15, R16, R17, R15 ;  /* 0x00000011100f7223 */ /* 0x020fe4000000000f */
[----:B------:R-:W-:Y:S02]  /*03e0*/  ISETP.NE.AND P2, PT, R14, R9, PT ;  /* 0x000000090e00720c */ /* 0x000fe40003f45270 */
[----:B--2---:R-:W-:-:S04]  /*03f0*/  FFMA R18, R18, R21, R15 ;  /* 0x0000001512127223 */ /* 0x004fc8000000000f */
[----:B---3--:R-:W-:-:S04]  /*0400*/  FFMA R23, R23, R24, R18 ;  /* 0x0000001817177223 */ /* 0x008fc80000000012 */
[----:B------:R-:W-:-:S04]  /*0410*/  FFMA R22, R22, R27, R23 ;  /* 0x0000001b16167223 */ /* 0x000fc80000000017 */
[----:B------:R-:W-:Y:S01]  /*0420*/  FFMA R18, R25, R26, R22 ;  /* 0x0000001a19127223 */ /* 0x000fe20000000016 */
[----:B------:R-:W-:Y:S06]  /*0430*/  @P2 BRA `(.L_x_5) ;  /* 0xfffffffc00682947 */ /* 0x000fec000383ffff */
[----:B------:R-:W-:-:S07]  /*0440*/  IMAD.MOV.U32 R20, RZ, RZ, R9 ;  /* 0x000000ffff147224 */ /* 0x000fce00078e0009 */
.L_x_4:
[----:B------:R-:W-:-:S13]  /*0450*/  ISETP.NE.AND P2, PT, R7, RZ, PT ;  /* 0x000000ff0700720c */ /* 0x000fda0003f45270 */
[----:B------:R-:W-:Y:S05]  /*0460*/  @!P2 BRA `(.L_x_6) ;  /* 0x0000000000fca947 */ /* 0x000fea0003800000 */
[----:B------:R-:W-:Y:S01]  /*0470*/  ISETP.NE.AND P2, PT, R8, RZ, PT ;  /* 0x000000ff0800720c */ /* 0x000fe20003f45270 */
[----:B------:R-:W-:-:S12]  /*0480*/  @!P1 BRA `(.L_x_7) ;  /* 0x0000000000649947 */ /* 0x000fd80003800000 */
[----:B------:R-:W1:Y:S01]  /*0490*/  LDCU UR4, c[0x0][0x3a4] ;  /* 0x00007480ff0477ac */ /* 0x000e620008000800 */
[----:B------:R-:W2:Y:S01]  /*04a0*/  LDC.64 R10, c[0x0][0x380] ;  /* 0x0000e000ff0a7b82 */ /* 0x000ea20000000a00 */
[----:B------:R-:W-:-:S05]  /*04b0*/  IADD3 R16, P3, PT, R0, R20, RZ ;  /* 0x0000001400107210 */ /* 0x000fca0007f7e0ff */
[----:B------:R-:W-:Y:S02]  /*04c0*/  IMAD.X R17, RZ, RZ, R4, P3 ;  /* 0x000000ffff117224 */ /* 0x000fe400018e0604 */
[----:B------:R-:W3:Y:S01]  /*04d0*/  LDC.64 R12, c[0x0][0x388] ;  /* 0x0000e200ff0c7b82 */ /* 0x000ee20000000a00 */
[----:B-1----:R-:W-:-:S05]  /*04e0*/  IMAD R14, R19, UR4, R20 ;  /* 0x00000004130e7c24 */ /* 0x002fca000f8e0214 */
[----:B------:R-:W-:Y:S02]  /*04f0*/  IADD3 R15, P4, PT, R2, R14, RZ ;  /* 0x0000000e020f7210 */ /* 0x000fe40007f9e0ff */
[----:B--2---:R-:W-:Y:S02]  /*0500*/  LEA R10, P3, R16, R10, 0x2 ;  /* 0x0000000a100a7211 */ /* 0x004fe400078610ff */
[----:B------:R-:W-:Y:S02]  /*0510*/  LEA.HI.X.SX32 R14, R14, R5, 0x1, P4 ;  /* 0x000000050e0e7211 */ /* 0x000fe400020f0eff */
[----:B------:R-:W-:Y:S02]  /*0520*/  LEA.HI.X R11, R16, R11, R17, 0x2, P3 ;  /* 0x0000000b100b7211 */ /* 0x000fe400018f1411 */
[----:B---3--:R-:W-:-:S03]  /*0530*/  LEA R12, P4, R15, R12, 0x2 ;  /* 0x0000000c0f0c7211 */ /* 0x008fc600078810ff */
[----:B------:R-:W2:Y:S01]  /*0540*/  LDG.E.CONSTANT R17, desc[UR6][R10.64+0x4] ;  /* 0x000004060a117981 */ /* 0x000ea2000c1e9900 */
[----:B------:R-:W-:-:S03]  /*0550*/  LEA.HI.X R13, R15, R13, R14, 0x2, P4 ;  /* 0x0000000d0f0d7211 */ /* 0x000fc600020f140e */
[----:B------:R-:W3:Y:S04]  /*0560*/  LDG.E.CONSTANT R21, desc[UR6][R10.64+0x8] ;  /* 0x000008060a157981 */ /* 0x000ee8000c1e9900 */
[----:B------:R-:W4:Y:S04]  /*0570*/  LDG.E.CONSTANT R15, desc[UR6][R10.64] ;  /* 0x000000060a0f7981 */ /* 0x000f28000c1e9900 */
[----:B------:R-:W4:Y:S04]  /*0580*/  LDG.E.CONSTANT R14, desc[UR6][R12.64] ;  /* 0x000000060c0e7981 */ /* 0x000f28000c1e9900 */
[----:B------:R-:W2:Y:S04]  /*0590*/  LDG.E.CONSTANT R16, desc[UR6][R12.64+0x4] ;  /* 0x000004060c107981 */ /* 0x000ea8000c1e9900 */
[----:B------:R-:W3:Y:S04]  /*05a0*/  LDG.E.CONSTANT R22, desc[UR6][R12.64+0x8] ;  /* 0x000008060c167981 */ /* 0x000ee8000c1e9900 */
[----:B------:R-:W5:Y:S04]  /*05b0*/  LDG.E.CONSTANT R23, desc[UR6][R10.64+0xc] ;  /* 0x00000c060a177981 */ /* 0x000f68000c1e9900 */
[----:B------:R-:W5:Y:S01]  /*05c0*/  LDG.E.CONSTANT R24, desc[UR6][R12.64+0xc] ;  /* 0x00000c060c187981 */ /* 0x000f62000c1e9900 */
[----:B------:R-:W-:-:S02]  /*05d0*/  VIADD R20, R20, 0x4 ;  /* 0x0000000414147836 */ /* 0x000fc40000000000 */
[----:B----4-:R-:W-:-:S04]  /*05e0*/  FFMA R14, R15, R14, R18 ;  /* 0x0000000e0f0e7223 */ /* 0x010fc80000000012 */
[----:B--2---:R-:W-:-:S04]  /*05f0*/  FFMA R14, R17, R16, R14 ;  /* 0x00000010110e7223 */ /* 0x004fc8000000000e */
[----:B---3--:R-:W-:-:S04]  /*0600*/  FFMA R14, R21, R22, R14 ;  /* 0x00000016150e7223 */ /* 0x008fc8000000000e */
[----:B-----5:R-:W-:-:S07]  /*0610*/  FFMA R18, R23, R24, R14 ;  /* 0x0000001817127223 */ /* 0x020fce000000000e */
.L_x_7:
[----:B------:R-:W-:Y:S05]  /*0620*/  @!P2 BRA `(.L_x_6) ;  /* 0x00000000008ca947 */ /* 0x000fea0003800000 */
[----:B------:R-:W1:Y:S01]  /*0630*/  LDC R23, c[0x0][0x3a4] ;  /* 0x0000e900ff177b82 */ /* 0x000e620000000800 */
[----:B------:R-:W-:-:S07]  /*0640*/  ISETP.NE.AND P3, PT, R8, 0x1, PT ;  /* 0x000000010800780c */ /* 0x000fce0003f65270 */
[----:B------:R-:W2:Y:S06]  /*0650*/  LDC.64 R16, c[0x0][0x380] ;  /* 0x0000e000ff107b82 */ /* 0x000eac0000000a00 */
[----:B------:R-:W-:Y:S02]  /*0660*/  @P3 IADD3 R21, P4, PT, R0, R20, RZ ;  /* 0x0000001400153210 */ /* 0x000fe40007f9e0ff */
[----:B------:R-:W3:Y:S03]  /*0670*/  LDC.64 R10, c[0x0][0x388] ;  /* 0x0000e200ff0a7b82 */ /* 0x000ee60000000a00 */
[----:B------:R-:W-:-:S05]  /*0680*/  @P3 IMAD.X R22, RZ, RZ, R4, P4 ;  /* 0x000000ffff163224 */ /* 0x000fca00020e0604 */
[----:B------:R-:W4:Y:S01]  /*0690*/  LDC.64 R12, c[0x0][0x380] ;  /* 0x0000e000ff0c7b82 */ /* 0x000f220000000a00 */
[----:B-1----:R-:W-:Y:S01]  /*06a0*/  LOP3.LUT P2, RZ, R23, 0x1, RZ, 0xc0, !PT ;  /* 0x0000000117ff7812 */ /* 0x002fe2000784c0ff */
[----:B------:R-:W-:Y:S02]  /*06b0*/  @P3 IMAD R24, R19, R23, R20 ;  /* 0x0000001713183224 */ /* 0x000fe400078e0214 */
[----:B------:R-:W-:-:S04]  /*06c0*/  @P3 VIADD R20, R20, 0x2 ;  /* 0x0000000214143836 */ /* 0x000fc80000000000 */
[----:B------:R-:W1:Y:S01]  /*06d0*/  LDC.64 R14, c[0x0][0x388] ;  /* 0x0000e200ff0e7b82 */ /* 0x000e620000000a00 */
[----:B--2---:R-:W-:-:S04]  /*06e0*/  @P3 LEA R16, P4, R21, R16, 0x2 ;  /* 0x0000001015103211 */ /* 0x004fc800078810ff */
[----:B------:R-:W-:Y:S02]  /*06f0*/  @P3 LEA.HI.X R17, R21, R17, R22, 0x2, P4 ;  /* 0x0000001115113211 */ /* 0x000fe400020f1416 */
[----:B------:R-:W-:Y:S02]  /*0700*/  @P3 IADD3 R22, P4, PT, R2, R24, RZ ;  /* 0x0000001802163210 */ /* 0x000fe40007f9e0ff */
[----:B------:R-:W-:Y:S01]  /*0710*/  @P2 IADD3 R21, P5, PT, R0, R20, RZ ;  /* 0x0000001400152210 */ /* 0x000fe20007fbe0ff */
[----:B------:R-:W-:Y:S01]  /*0720*/  @P2 IMAD R20, R19, R23, R20 ;  /* 0x0000001713142224 */ /* 0x000fe200078e0214 */
[----:B------:R-:W-:Y:S02]  /*0730*/  @P3 LEA.HI.X.SX32 R23, R24, R5, 0x1, P4 ;  /* 0x0000000518173211 */ /* 0x000fe400020f0eff */
[----:B---3--:R-:W-:Y:S01]  /*0740*/  @P3 LEA R10, P4, R22, R10, 0x2 ;  /* 0x0000000a160a3211 */ /* 0x008fe200078810ff */
[----:B------:R-:W-:Y:S01]  /*0750*/  @P2 IMAD.X R24, RZ, RZ, R4, P5 ;  /* 0x000000ffff182224 */ /* 0x000fe200028e0604 */
[----:B----4-:R-:W-:-:S02]  /*0760*/  @P2 LEA R12, P5, R21, R12, 0x2 ;  /* 0x0000000c150c2211 */ /* 0x010fc400078a10ff */
[----:B------:R-:W-:Y:S02]  /*0770*/  @P3 LEA.HI.X R11, R22, R11, R23, 0x2, P4 ;  /* 0x0000000b160b3211 */ /* 0x000fe400020f1417 */
[----:B------:R-:W-:Y:S02]  /*0780*/  @P2 IADD3 R22, P4, PT, R2, R20, RZ ;  /* 0x0000001402162210 */ /* 0x000fe40007f9e0ff */
[----:B------:R-:W-:Y:S01]  /*0790*/  @P2 LEA.HI.X R13, R21, R13, R24, 0x2, P5 ;  /* 0x0000000d150d2211 */ /* 0x000fe200028f1418 */
[----:B------:R-:W2:Y:S01]  /*07a0*/  @P3 LDG.E.CONSTANT R23, desc[UR6][R10.64] ;  /* 0x000000060a173981 */ /* 0x000ea2000c1e9900 */
[----:B------:R-:W-:Y:S02]  /*07b0*/  @P2 LEA.HI.X.SX32 R20, R20, R5, 0x1, P4 ;  /* 0x0000000514142211 */ /* 0x000fe400020f0eff */
[C---:B-1----:R-:W-:Y:S01]  /*07c0*/  @P2 LEA R14, P4, R22.reuse, R14, 0x2 ;  /* 0x0000000e160e2211 */ /* 0x042fe200078810ff */
[----:B------:R-:W2:Y:S03]  /*07d0*/  @P3 LDG.E.CONSTANT R21, desc[UR6][R16.64] ;  /* 0x0000000610153981 */ /* 0x000ea6000c1e9900 */
[----:B------:R-:W-:Y:S01]  /*07e0*/  @P2 LEA.HI.X R15, R22, R15, R20, 0x2, P4 ;  /* 0x0000000f160f2211 */ /* 0x000fe200020f1414 */
[----:B------:R-:W3:Y:S04]  /*07f0*/  @P2 LDG.E.CONSTANT R13, desc[UR6][R12.64] ;  /* 0x000000060c0d2981 */ /* 0x000ee8000c1e9900 */
[----:B------:R-:W4:Y:S04]  /*0800*/  @P3 LDG.E.CONSTANT R20, desc[UR6][R16.64+0x4] ;  /* 0x0000040610143981 */ /* 0x000f28000c1e9900 */
[----:B------:R-:W4:Y:S04]  /*0810*/  @P3 LDG.E.CONSTANT R22, desc[UR6][R10.64+0x4] ;  /* 0x000004060a163981 */ /* 0x000f28000c1e9900 */
[----:B------:R-:W3:Y:S01]  /*0820*/  @P2 LDG.E.CONSTANT R14, desc[UR6][R14.64] ;  /* 0x000000060e0e2981 */ /* 0x000ee2000c1e9900 */
[----:B--2---:R-:W-:-:S04]  /*0830*/  @P3 FFMA R21, R21, R23, R18 ;  /* 0x0000001715153223 */ /* 0x004fc80000000012 */
[----:B----4-:R-:W-:-:S04]  /*0840*/  @P3 FFMA R18, R20, R22, R21 ;  /* 0x0000001614123223 */ /* 0x010fc80000000015 */
[----:B---3--:R-:W-:-:S07]  /*0850*/  @P2 FFMA R18, R13, R14, R18 ;  /* 0x0000000e0d122223 */ /* 0x008fce0000000012 */
.L_x_6:
[----:B------:R-:W1:Y:S01]  /*0860*/  S2UR UR5, SR_CgaCtaId ;  /* 0x00000000000579c3 */ /* 0x000e620000008800 */
[----:B------:R-:W2:Y:S01]  /*0870*/  LDCU UR8, c[0x0][0x3a8] ;  /* 0x00007500ff0877ac */ /* 0x000ea20008000800 */
[----:B------:R-:W3:Y:S01]  /*0880*/  LDCU UR10, c[0x0][0x3a0] ;  /* 0x00007400ff0a77ac */ /* 0x000ee20008000800 */
[----:B------:R-:W-:Y:S02]  /*0890*/  UMOV UR4, 0x400 ;  /* 0x0000040000047882 */ /* 0x000fe40000000000 */
[----:B------:R-:W-:Y:S01]  /*08a0*/  UIADD3 UR4, UPT, UPT, UR4, 0x800, URZ ;  /* 0x0000080004047890 */ /* 0x000fe2000fffe0ff */
[----:B--2---:R-:W-:Y:S01]  /*08b0*/  FMUL R18, R18, UR8 ;  /* 0x0000000812127c20 */ /* 0x004fe20008400000 */
[----:B---3--:R-:W-:Y:S02]  /*08c0*/  IMAD.U32 R10, RZ, RZ, UR10 ;  /* 0x0000000aff0a7e24 */ /* 0x008fe4000f8e00ff */
[----:B-1----:R-:W-:-:S06]  /*08d0*/  ULEA UR4, UR5, UR4, 0x18 ;  /* 0x0000000405047291 */ /* 0x002fcc000f8ec0ff */
[----:B------:R-:W-:Y:S01]  /*08e0*/  LEA R11, R19, UR4, 0x2 ;  /* 0x00000004130b7c11 */ /* 0x000fe2000f8e10ff */
[----:B0-----:R-:W-:-:S04]  /*08f0*/  IMAD.IADD R19, R6, 0x1, R19 ;  /* 0x0000000106137824 */ /* 0x001fc800078e0213 */
[----:B------:R1:W-:Y:S01]  /*0900*/  STS [R11], R18 ;  /* 0x000000120b007388 */ /* 0x0003e20000000800 */
[----:B------:R-:W-:-:S13]  /*0910*/  ISETP.GE.AND P2, PT, R19, R10, PT ;  /* 0x0000000a1300720c */ /* 0x000fda0003f46270 */
[----:B-1----:R-:W-:Y:S05]  /*0920*/  @!P2 BRA `(.L_x_8) ;  /* 0xfffffff80018a947 */ /* 0x002fea000383ffff */
[----:B------:R-:W-:Y:S05]  /*0930*/  BSYNC.RECONVERGENT B1 ;  /* 0x0000000000017941 */ /* 0x000fea0003800200 */
.L_x_3:
[----:B------:R-:W-:Y:S05]  /*0940*/  BRA `(.L_x_1) ;  /* 0x0000000000307947 */ /* 0x000fea0003800000 */
.L_x_2:
[----:B------:R-:W1:Y:S01]  /*0950*/  S2R R9, SR_CgaCtaId ;  /* 0x0000000000097919 */ /* 0x000e620000008800 */
[----:B------:R-:W2:Y:S01]  /*0960*/  LDCU UR4, c[0x0][0x3a8] ;  /* 0x00007500ff0477ac */ /* 0x000ea20008000800 */
[----:B------:R-:W-:Y:S01]  /*0970*/  MOV R5, 0x400 ;  /* 0x0000040000057802 */ /* 0x000fe20000000f00 */
[----:B------:R-:W-:-:S04]  /*0980*/  IMAD.MOV.U32 R7, RZ, RZ, R3 ;  /* 0x000000ffff077224 */ /* 0x000fc800078e0003 */
[----:B------:R-:W-:Y:S02]  /*0990*/  VIADD R8, R5, 0x800 ;  /* 0x0000080005087836 */ /* 0x000fe40000000000 */
[----:B--2---:R-:W-:-:S03]  /*09a0*/  FMUL R5, RZ, UR4 ;  /* 0x00000004ff057c20 */ /* 0x004fc60008400000 */
[----:B-1----:R-:W-:-:S07]  /*09b0*/  LEA R12, R9, R8, 0x18 ;  /* 0x00000008090c7211 */ /* 0x002fce00078ec0ff */
.L_x_9:
[----:B------:R-:W-:Y:S02]  /*09c0*/  IMAD R8, R7, 0x4, R12 ;  /* 0x0000000407087824 */ /* 0x000fe400078e020c */
[----:B0-----:R-:W-:-:S03]  /*09d0*/  IMAD.IADD R7, R6, 0x1, R7 ;  /* 0x0000000106077824 */ /* 0x001fc600078e0207 */
[----:B------:R1:W-:Y:S02]  /*09e0*/  STS [R8], R5 ;  /* 0x0000000508007388 */ /* 0x0003e40000000800 */
[----:B------:R-:W-:-:S13]  /*09f0*/  ISETP.GE.AND P0, PT, R7, R10, PT ;  /* 0x0000000a0700720c */ /* 0x000fda0003f06270 */
[----:B-1----:R-:W-:Y:S05]  /*0a00*/  @!P0 BRA `(.L_x_9) ;  /* 0xfffffffc00ec8947 */ /* 0x002fea000383ffff */
.L_x_1:
[----:B------:R-:W-:Y:S05]  /*0a10*/  BSYNC.RECONVERGENT B0 ;  /* 0x0000000000007941 */ /* 0x000fea0003800200 */
.L_x_0:
[----:B------:R-:W-:Y:S01]  /*0a20*/  BAR.SYNC.DEFER_BLOCKING 0x0 ;  /* 0x0000000000007b1d */ /* 0x000fe20000010000 */
[----:B------:R-:W-:Y:S01]  /*0a30*/  ISETP.GE.AND P0, PT, R3, R10, PT ;  /* 0x0000000a0300720c */ /* 0x000fe20003f06270 */
[----:B------:R-:W-:-:S04]  /*0a40*/  IMAD.MOV.U32 R6, RZ, RZ, -0x2feafd07 ;  /* 0xd01502f9ff067424 */ /* 0x000fc800078e00ff */
[----:B------:R-:W-:Y:S08]  /*0a50*/  BSSY.RECONVERGENT B0, `(.L_x_10) ;  /* 0x000000f000007945 */ /* 0x000ff00003800200 */
[----:B------:R-:W-:Y:S05]  /*0a60*/  @P0 BRA `(.L_x_11) ;  /* 0x0000000000340947 */ /* 0x000fea0003800000 */
[----:B------:R-:W0:Y:S01]  /*0a70*/  S2R R12, SR_CgaCtaId ;  /* 0x00000000000c7919 */ /* 0x000e220000008800 */
[----:B------:R-:W1:Y:S01]  /*0a80*/  LDC R8, c[0x0][0x360] ;  /* 0x0000d800ff087b82 */ /* 0x000e620000000800 */
[----:B------:R-:W-:Y:S01]  /*0a90*/  MOV R5, 0x400 ;  /* 0x0000040000057802 */ /* 0x000fe20000000f00 */
[----:B------:R-:W-:-:S04]  /*0aa0*/  IMAD.MOV.U32 R6, RZ, RZ, -0x2feafd07 ;  /* 0xd01502f9ff067424 */ /* 0x000fc800078e00ff */
[----:B------:R-:W-:-:S05]  /*0ab0*/  VIADD R5, R5, 0x800 ;  /* 0x0000080005057836 */ /* 0x000fca0000000000 */
[----:B0-----:R-:W-:Y:S01]  /*0ac0*/  LEA R12, R12, R5, 0x18 ;  /* 0x000000050c0c7211 */ /* 0x001fe200078ec0ff */
[----:B------:R-:W-:-:S07]  /*0ad0*/  IMAD.MOV.U32 R5, RZ, RZ, R3 ;  /* 0x000000ffff057224 */ /* 0x000fce00078e0003 */
.L_x_12:
[----:B------:R-:W-:Y:S02]  /*0ae0*/  IMAD R7, R5, 0x4, R12 ;  /* 0x0000000405077824 */ /* 0x000fe400078e020c */
[----:B-1----:R-:W-:-:S04]  /*0af0*/  IMAD.IADD R5, R8, 0x1, R5 ;  /* 0x0000000108057824 */ /* 0x002fc800078e0205 */
[----:B------:R-:W0:Y:S01]  /*0b00*/  LDS R7, [R7] ;  /* 0x0000000007077984 */ /* 0x000e220000000800 */
[----:B------:R-:W-:Y:S02]  /*0b10*/  ISETP.GE.AND P0, PT, R5, R10, PT ;  /* 0x0000000a0500720c */ /* 0x000fe40003f06270 */
[----:B0-----:R-:W-:-:S11]  /*0b20*/  FMNMX R6, R7, R6, !PT ;  /* 0x0000000607067209 */ /* 0x001fd60007800000 */
[----:B------:R-:W-:Y:S05]  /*0b30*/  @!P0 BRA `(.L_x_12) ;  /* 0xfffffffc00e88947 */ /* 0x000fea000383ffff */
.L_x_11:
[----:B------:R-:W-:Y:S05]  /*0b40*/  BSYNC.RECONVERGENT B0 ;  /* 0x0000000000007941 */ /* 0x000fea0003800200 */
.L_x_10:
[----:B------:R-:W0:Y:S01]  /*0b50*/  S2UR UR5, SR_CgaCtaId ;  /* 0x00000000000579c3 */ /* 0x000e220000008800 */
[----:B------:R-:W-:Y:S01]  /*0b60*/  UMOV UR4, 0x400 ;  /* 0x0000040000047882 */ /* 0x000fe20000000000 */
[----:B------:R-:W1:Y:S01]  /*0b70*/  LDCU UR8, c[0x0][0x360] ;  /* 0x00006c00ff0877ac */ /* 0x000e620008000800 */
[----:B------:R-:W-:Y:S01]  /*0b80*/  IMAD.MOV.U32 R5, RZ, RZ, RZ ;  /* 0x000000ffff057224 */ /* 0x000fe200078e00ff */
[----:B------:R-:W2:Y:S01]  /*0b90*/  LDCU UR9, c[0x0][0x3a0] ;  /* 0x00007400ff0977ac */ /* 0x000ea20008000800 */
[----:B-1----:R-:W-:Y:S02]  /*0ba0*/  UISETP.GE.U32.AND UP0, UPT, UR8, 0x2, UPT ;  /* 0x000000020800788c */ /* 0x002fe4000bf06070 */
[----:B0-----:R-:W-:Y:S01]  /*0bb0*/  ULEA UR4, UR5, UR4, 0x18 ;  /* 0x0000000405047291 */ /* 0x001fe2000f8ec0ff */
[----:B--2---:R-:W-:-:S05]  /*0bc0*/  ISETP.GE.AND P1, PT, R3, UR9, PT ;  /* 0x0000000903007c0c */ /* 0x004fca000bf26270 */
[----:B------:R-:W-:-:S05]  /*0bd0*/  LEA R9, R3, UR4, 0x2 ;  /* 0x0000000403097c11 */ /* 0x000fca000f8e10ff */
[----:B------:R0:W-:Y:S01]  /*0be0*/  STS [R9], R6 ;  /* 0x0000000609007388 */ /* 0x0001e20000000800 */
[----:B------:R-:W-:Y:S06]  /*0bf0*/  BAR.SYNC.DEFER_BLOCKING 0x0 ;  /* 0x0000000000007b1d */ /* 0x000fec0000010000 */
[----:B------:R-:W-:Y:S05]  /*0c00*/  BRA.U !UP0, `(.L_x_13) ;  /* 0x0000000108387547 */ /* 0x000fea000b800000 */
[----:B0-----:R-:W-:-:S07]  /*0c10*/  IMAD.U32 R6, RZ, RZ, UR8 ;  /* 0x00000008ff067e24 */ /* 0x001fce000f8e00ff */
.L_x_14:
[----:B------:R-:W-:-:S05]  /*0c20*/  SHF.R.U32.HI R10, RZ, 0x1, R6 ;  /* 0x00000001ff0a7819 */ /* 0x000fca0000011606 */
[----:B------:R-:W-:-:S05]  /*0c30*/  IMAD.IADD R7, R3, 0x1, R10 ;  /* 0x0000000103077824 */ /* 0x000fca00078e020a */
[----:B------:R-:W-:-:S04]  /*0c40*/  ISETP.GE.U32.AND P0, PT, R7, UR8, PT ;  /* 0x0000000807007c0c */ /* 0x000fc8000bf06070 */
[----:B------:R-:W-:-:S13]  /*0c50*/  ISETP.GE.U32.OR P0, PT, R3, R10, P0 ;  /* 0x0000000a0300720c */ /* 0x000fda0000706470 */
[----:B------:R-:W-:Y:S01]  /*0c60*/  @!P0 IMAD R8, R10, 0x4, R9 ;  /* 0x000000040a088824 */ /* 0x000fe200078e0209 */
[----:B------:R-:W-:Y:S05]  /*0c70*/  @!P0 LDS R7, [R9] ;  /* 0x0000000009078984 */ /* 0x000fea0000000800 */
[----:B------:R-:W0:Y:S02]  /*0c80*/  @!P0 LDS R8, [R8] ;  /* 0x0000000008088984 */ /* 0x000e240000000800 */
[----:B0-----:R-:W-:-:S05]  /*0c90*/  @!P0 FMNMX R7, R7, R8, !PT ;  /* 0x0000000807078209 */ /* 0x001fca0007800000 */
[----:B------:R1:W-:Y:S01]  /*0ca0*/  @!P0 STS [R9], R7 ;  /* 0x0000000709008388 */ /* 0x0003e20000000800 */
[----:B------:R-:W-:Y:S01]  /*0cb0*/  BAR.SYNC.DEFER_BLOCKING 0x0 ;  /* 0x0000000000007b1d */ /* 0x000fe20000010000 */
[----:B------:R-:W-:Y:S01]  /*0cc0*/  ISETP.GT.U32.AND P0, PT, R6, 0x3, PT ;  /* 0x000000030600780c */ /* 0x000fe20003f04070 */
[----:B------:R-:W-:-:S12]  /*0cd0*/  IMAD.MOV.U32 R6, RZ, RZ, R10 ;  /* 0x000000ffff067224 */ /* 0x000fd800078e000a */
[----:B-1----:R-:W-:Y:S05]  /*0ce0*/  @P0 BRA `(.L_x_14) ;  /* 0xfffffffc00cc0947 */ /* 0x002fea000383ffff */
.L_x_13:
[----:B------:R-:W-:Y:S04]  /*0cf0*/  BSSY.RECONVERGENT B0, `(.L_x_15) ;  /* 0x000001c000007945 */ /* 0x000fe80003800200 */
[----:B------:R-:W-:Y:S05]  /*0d00*/  @P1 BRA `(.L_x_16) ;  /* 0x0000000000681947 */ /* 0x000fea0003800000 */
[----:B------:R-:W0:Y:S01]  /*0d10*/  S2R R8, SR_CgaCtaId ;  /* 0x0000000000087919 */ /* 0x000e220000008800 */
[----:B------:R-:W-:Y:S01]  /*0d20*/  MOV R5, 0x400 ;  /* 0x0000040000057802 */ /* 0x000fe20000000f00 */
[----:B------:R-:W-:Y:S02]  /*0d30*/  IMAD.MOV.U32 R14, RZ, RZ, 0x3bbb989d ;  /* 0x3bbb989dff0e7424 */ /* 0x000fe400078e00ff */
[----:B------:R-:W-:Y:S02]  /*0d40*/  IMAD.MOV.U32 R11, RZ, RZ, 0x437c0000 ;  /* 0x437c0000ff0b7424 */ /* 0x000fe400078e00ff */
[----:B------:R-:W-:Y:S01]  /*0d50*/  VIADD R7, R5, 0x800 ;  /* 0x0000080005077836 */ /* 0x000fe20000000000 */
[----:B0-----:R-:W-:Y:S01]  /*0d60*/  LEA R6, R8, R5, 0x18 ;  /* 0x0000000508067211 */ /* 0x001fe200078ec0ff */
[----:B------:R-:W-:-:S03]  /*0d70*/  IMAD.MOV.U32 R5, RZ, RZ, RZ ;  /* 0x000000ffff057224 */ /* 0x000fc600078e00ff */
[----:B------:R-:W-:Y:S01]  /*0d80*/  LEA R16, R8, R7, 0x18 ;  /* 0x0000000708107211 */ /* 0x000fe200078ec0ff */
[----:B------:R-:W-:Y:S01]  /*0d90*/  IMAD.MOV.U32 R7, RZ, RZ, R3 ;  /* 0x000000ffff077224 */ /* 0x000fe200078e0003 */
[----:B------:R-:W0:Y:S06]  /*0da0*/  LDS R6, [R6] ;  /* 0x0000000006067984 */ /* 0x000e2c0000000800 */
.L_x_17:
[C---:B-1----:R-:W-:Y:S02]  /*0db0*/  IMAD R8, R7.reuse, 0x4, R16 ;  /* 0x0000000407087824 */ /* 0x042fe400078e0210 */
[----:B------:R-:W-:-:S03]  /*0dc0*/  VIADD R7, R7, UR8 ;  /* 0x0000000807077c36 */ /* 0x000fc60008000000 */
[----:B------:R-:W0:Y:S02]  /*0dd0*/  LDS R9, [R8] ;  /* 0x0000000008097984 */ /* 0x000e240000000800 */
[----:B------:R-:W-:Y:S01]  /*0de0*/  ISETP.GE.AND P0, PT, R7, UR9, PT ;  /* 0x0000000907007c0c */ /* 0x000fe2000bf06270 */
[----:B0-----:R-:W-:-:S04]  /*0df0*/  FADD R9, -R6, R9 ;  /* 0x0000000906097221 */ /* 0x001fc80000000100 */
[----:B------:R-:W-:-:S04]  /*0e00*/  FFMA.SAT R10, R9, R14, 0.5 ;  /* 0x3f000000090a7423 */ /* 0x000fc8000000200e */
[----:B------:R-:W-:-:S04]  /*0e10*/  FFMA.RM R10, R10, R11, 12582913 ;  /* 0x4b4000010a0a7423 */ /* 0x000fc8000000400b */
[C---:B------:R-:W-:Y:S01]  /*0e20*/  FADD R12, R10.reuse, -12583039 ;  /* 0xcb40007f0a0c7421 */ /* 0x040fe20000000000 */
[----:B------:R-:W-:-:S03]  /*0e30*/  IMAD.SHL.U32 R10, R10, 0x800000, RZ ;  /* 0x008000000a0a7824 */ /* 0x000fc600078e00ff */
[----:B------:R-:W-:-:S04]  /*0e40*/  FFMA R12, R9, 1.4426950216293334961, -R12 ;  /* 0x3fb8aa3b090c7823 */ /* 0x000fc8000000080c */
[----:B------:R-:W-:-:S04]  /*0e50*/  FFMA R12, R9, 1.925963033500011079e-08, R12 ;  /* 0x32a57060090c7823 */ /* 0x000fc8000000000c */
[----:B------:R-:W0:Y:S02]  /*0e60*/  MUFU.EX2 R9, R12 ;  /* 0x0000000c00097308 */ /* 0x000e240000000800 */
[----:B0-----:R-:W-:-:S04]  /*0e70*/  FMUL R9, R10, R9 ;  /* 0x000000090a097220 */ /* 0x001fc80000400000 */
[----:B------:R-:W-:Y:S01]  /*0e80*/  FADD R5, R9, R5 ;  /* 0x0000000509057221 */ /* 0x000fe20000000000 */
[----:B------:R1:W-:Y:S01]  /*0e90*/  STS [R8], R9 ;  /* 0x0000000908007388 */ /* 0x0003e20000000800 */
[----:B------:R-:W-:Y:S05]  /*0ea0*/  @!P0 BRA `(.L_x_17) ;  /* 0xfffffffc00c08947 */ /* 0x000fea000383ffff */
.L_x_16:
[----:B------:R-:W-:Y:S05]  /*0eb0*/  BSYNC.RECONVERGENT B0 ;  /* 0x0000000000007941 */ /* 0x000fea0003800200 */
.L_x_15:
[----:B------:R-:W2:Y:S01]  /*0ec0*/  S2UR UR5, SR_CgaCtaId ;  /* 0x00000000000579c3 */ /* 0x000ea20000008800 */
[----:B------:R-:W-:Y:S01]  /*0ed0*/  UMOV UR4, 0x400 ;  /* 0x0000040000047882 */ /* 0x000fe20000000000 */
[----:B------:R-:W-:Y:S02]  /*0ee0*/  UISETP.GE.U32.AND UP0, UPT, UR8, 0x2, UPT ;  /* 0x000000020800788c */ /* 0x000fe4000bf06070 */
[----:B------:R-:W-:-:S04]  /*0ef0*/  UIADD3 UR4, UPT, UPT, UR4, 0x400, URZ ;  /* 0x0000040004047890 */ /* 0x000fc8000fffe0ff */
[----:B--2---:R-:W-:-:S06]  /*0f00*/  ULEA UR4, UR5, UR4, 0x18 ;  /* 0x0000000405047291 */ /* 0x004fcc000f8ec0ff */
[----:B-1----:R-:W-:-:S05]  /*0f10*/  LEA R8, R3, UR4, 0x2 ;  /* 0x0000000403087c11 */ /* 0x002fca000f8e10ff */
[----:B------:R1:W-:Y:S01]  /*0f20*/  STS [R8], R5 ;  /* 0x0000000508007388 */ /* 0x0003e20000000800 */
[----:B------:R-:W-:Y:S06]  /*0f30*/  BAR.SYNC.DEFER_BLOCKING 0x0 ;  /* 0x0000000000007b1d */ /* 0x000fec0000010000 */
[----:B------:R-:W-:Y:S05]  /*0f40*/  BRA.U !UP0, `(.L_x_18) ;  /* 0x0000000108387547 */ /* 0x000fea000b800000 */
[----:B-1----:R-:W-:-:S07]  /*0f50*/  IMAD.U32 R5, RZ, RZ, UR8 ;  /* 0x00000008ff057e24 */ /* 0x002fce000f8e00ff */
.L_x_19:
[----:B------:R-:W-:-:S05]  /*0f60*/  SHF.R.U32.HI R10, RZ, 0x1, R5 ;  /* 0x00000001ff0a7819 */ /* 0x000fca0000011605 */
[----:B0-----:R-:W-:-:S05]  /*0f70*/  IMAD.IADD R6, R3, 0x1, R10 ;  /* 0x0000000103067824 */ /* 0x001fca00078e020a */
[----:B------:R-:W-:-:S04]  /*0f80*/  ISETP.GE.U32.AND P0, PT, R6, UR8, PT ;  /* 0x0000000806007c0c */ /* 0x000fc8000bf06070 */
[----:B------:R-:W-:-:S13]  /*0f90*/  ISETP.GE.U32.OR P0, PT, R3, R10, P0 ;  /* 0x0000000a0300720c */ /* 0x000fda0000706470 */
[----:B------:R-:W-:Y:S01]  /*0fa0*/  @!P0 IMAD R6, R10, 0x4, R8 ;  /* 0x000000040a068824 */ /* 0x000fe200078e0208 */
[----:B------:R-:W-:Y:S05]  /*0fb0*/  @!P0 LDS R7, [R8] ;  /* 0x0000000008078984 */ /* 0x000fea0000000800 */
[----:B------:R-:W0:Y:S02]  /*0fc0*/  @!P0 LDS R6, [R6] ;  /* 0x0000000006068984 */ /* 0x000e240000000800 */
[----:B0-----:R-:W-:-:S05]  /*0fd0*/  @!P0 FADD R7, R6, R7 ;  /* 0x0000000706078221 */ /* 0x001fca0000000000 */
[----:B------:R2:W-:Y:S01]  /*0fe0*/  @!P0 STS [R8], R7 ;  /* 0x0000000708008388 */ /* 0x0005e20000000800 */
[----:B------:R-:W-:Y:S01]  /*0ff0*/  BAR.SYNC.DEFER_BLOCKING 0x0 ;  /* 0x0000000000007b1d */ /* 0x000fe20000010000 */
[----:B------:R-:W-:Y:S01]  /*1000*/  ISETP.GT.U32.AND P0, PT, R5, 0x3, PT ;  /* 0x000000030500780c */ /* 0x000fe20003f04070 */
[----:B------:R-:W-:-:S12]  /*1010*/  IMAD.MOV.U32 R5, RZ, RZ, R10 ;  /* 0x000000ffff057224 */ /* 0x000fd800078e000a */
[----:B--2---:R-:W-:Y:S05]  /*1020*/  @P0 BRA `(.L_x_19) ;  /* 0xfffffffc00cc0947 */ /* 0x004fea000383ffff */
.L_x_18:
[----:B------:R-:W2:Y:S01]  /*1030*/  LDCU UR4, c[0x0][0x3a0] ;  /* 0x00007400ff0477ac */ /* 0x000ea20008000800 */
[----:B------:R-:W-:Y:S01]  /*1040*/  BSSY.RECONVERGENT B0, `(.L_x_20) ;  /* 0x0000021000007945 */ /* 0x000fe20003800200 */
[----:B--2---:R-:W-:-:S05]  /*1050*/  IMAD.U32 R10, RZ, RZ, UR4 ;  /* 0x00000004ff0a7e24 */ /* 0x004fca000f8e00ff */
[----:B------:R-:W-:-:S13]  /*1060*/  ISETP.GE.AND P0, PT, R3, R10, PT ;  /* 0x0000000a0300720c */ /* 0x000fda0003f06270 */
[----:B------:R-:W-:Y:S05]  /*1070*/  @P0 BRA `(.L_x_21) ;  /* 0x0000000000740947 */ /* 0x000fea0003800000 */
[----:B------:R-:W2:Y:S01]  /*1080*/  S2UR UR5, SR_CgaCtaId ;  /* 0x00000000000579c3 */ /* 0x000ea20000008800 */
[----:B------:R-:W-:Y:S02]  /*1090*/  UMOV UR4, 0x400 ;  /* 0x0000040000047882 */ /* 0x000fe40000000000 */
[----:B--2---:R-:W-:-:S09]  /*10a0*/  ULEA UR4, UR5, UR4, 0x18 ;  /* 0x0000000405047291 */ /* 0x004fd2000f8ec0ff */
[----:B-1----:R-:W0:Y:S02]  /*10b0*/  LDS R5, [UR4+0x400] ;  /* 0x00040004ff057984 */ /* 0x002e240008000800 */
[----:B0-----:R-:W-:-:S05]  /*10c0*/  VIADD R6, R5, 0x1800000 ;  /* 0x0180000005067836 */ /* 0x001fca0000000000 */
[----:B------:R-:W-:-:S04]  /*10d0*/  LOP3.LUT R6, R6, 0x7f800000, RZ, 0xc0, !PT ;  /* 0x7f80000006067812 */ /* 0x000fc800078ec0ff */
[----:B------:R-:W-:-:S13]  /*10e0*/  ISETP.GT.U32.AND P0, PT, R6, 0x1ffffff, PT ;  /* 0x01ffffff0600780c */ /* 0x000fda0003f04070 */
[----:B------:R-:W-:Y:S05]  /*10f0*/  @P0 BRA `(.L_x_22) ;  /* 0x0000000000100947 */ /* 0x000fea0003800000 */
[----:B------:R-:W-:-:S07]  /*1100*/  MOV R6, 0x1120 ;  /* 0x0000112000067802 */ /* 0x000fce0000000f00 */
[----:B------:R-:W-:Y:S05]  /*1110*/  CALL.REL.NOINC `($__internal_0_$__cuda_sm20_rcp_rn_f32_slowpath) ;  /* 0x0000000c00ac7944 */ /* 0x000fea0003c00000 */
[----:B------:R-:W-:Y:S01]  /*1120*/  IMAD.MOV.U32 R6, RZ, RZ, R5 ;  /* 0x000000ffff067224 */ /* 0x000fe200078e0005 */
[----:B------:R-:W-:Y:S06]  /*1130*/  BRA `(.L_x_23) ;  /* 0x0000000000107947 */ /* 0x000fec0003800000 */
.L_x_22:
[----:B------:R-:W0:Y:S02]  /*1140*/  MUFU.RCP R6, R5 ;  /* 0x0000000500067308 */ /* 0x000e240000001000 */
[----:B0-----:R-:W-:-:S04]  /*1150*/  FFMA R7, R5, R6, -1 ;  /* 0xbf80000005077423 */ /* 0x001fc80000000006 */
[----:B------:R-:W-:-:S04]  /*1160*/  FADD.FTZ R7, -R7, -RZ ;  /* 0x800000ff07077221 */ /* 0x000fc80000010100 */
[----:B------:R-:W-:-:S07]  /*1170*/  FFMA R6, R6, R7, R6 ;  /* 0x0000000706067223 */ /* 0x000fce0000000006 */
.L_x_23:
[----:B------:R-:W0:Y:S01]  /*1180*/  S2R R8, SR_CgaCtaId ;  /* 0x0000000000087919 */ /* 0x000e220000008800 */
[----:B------:R-:W1:Y:S01]  /*1190*/  LDC R10, c[0x0][0x3a0] ;  /* 0x0000e800ff0a7b82 */ /* 0x000e620000000800 */
[----:B------:R-:W-:-:S05]  /*11a0*/  MOV R5, 0x400 ;  /* 0x0000040000057802 */ /* 0x000fca0000000f00 */
[----:B------:R-:W-:Y:S02]  /*11b0*/  VIADD R7, R5, 0x800 ;  /* 0x0000080005077836 */ /* 0x000fe40000000000 */
[----:B------:R-:W-:-:S03]  /*11c0*/  IMAD.MOV.U32 R5, RZ, RZ, R3 ;  /* 0x000000ffff057224 */ /* 0x000fc600078e0003 */
[----:B0-----:R-:W-:-:S07]  /*11d0*/  LEA R12, R8, R7, 0x18 ;  /* 0x00000007080c7211 */ /* 0x001fce00078ec0ff */
.L_x_24:
[C---:B--2---:R-:W-:Y:S02]  /*11e0*/  IMAD R7, R5.reuse, 0x4, R12 ;  /* 0x0000000405077824 */ /* 0x044fe400078e020c */
[----:B------:R-:W-:-:S03]  /*11f0*/  VIADD R5, R5, UR8 ;  /* 0x0000000805057c36 */ /* 0x000fc60008000000 */
[----:B------:R-:W0:Y:S02]  /*1200*/  LDS R9, [R7] ;  /* 0x0000000007097984 */ /* 0x000e240000000800 */
[----:B-1----:R-:W-:Y:S01]  /*1210*/  ISETP.GE.AND P0, PT, R5, R10, PT ;  /* 0x0000000a0500720c */ /* 0x002fe20003f06270 */
[----:B0-----:R-:W-:-:S05]  /*1220*/  FMUL R8, R9, R6 ;  /* 0x0000000609087220 */ /* 0x001fca0000400000 */
[----:B------:R2:W-:Y:S07]  /*1230*/  STS [R7], R8 ;  /* 0x0000000807007388 */ /* 0x0005ee0000000800 */
[----:B------:R-:W-:Y:S05]  /*1240*/  @!P0 BRA `(.L_x_24) ;  /* 0xfffffffc00e48947 */ /* 0x000fea000383ffff */
.L_x_21:
[----:B------:R-:W-:Y:S05]  /*1250*/  BSYNC.RECONVERGENT B0 ;  /* 0x0000000000007941 */ /* 0x000fea0003800200 */
.L_x_20:
[----:B------:R-:W3:Y:S01]  /*1260*/  LDCU UR9, c[0x0][0x3a4] ;  /* 0x00007480ff0977ac */ /* 0x000ee20008000800 */
[----:B------:R-:W-:Y:S01]  /*1270*/  BAR.SYNC.DEFER_BLOCKING 0x0 ;  /* 0x0000000000007b1d */ /* 0x000fe20000010000 */
[----:B---3--:R-:W-:-:S13]  /*1280*/  ISETP.GE.AND P0, PT, R3, UR9, PT ;  /* 0x0000000903007c0c */ /* 0x008fda000bf06270 */
[----:B------:R-:W-:Y:S05]  /*1290*/  @P0 EXIT ;  /* 0x000000000000094d */ /* 0x000fea0003800000 */
[----:B------:R-:W-:Y:S01]  /*12a0*/  ISETP.GT.AND P0, PT, R10, RZ, PT ;  /* 0x000000ff0a00720c */ /* 0x000fe20003f04270 */
[----:B------:R-:W3:-:S12]  /*12b0*/  LDCU.64 UR10, c[0x0][0x390] ;  /* 0x00007200ff0a77ac */ /* 0x000ed80008000a00 */
[----:B------:R-:W-:Y:S05]  /*12c0*/  @P0 BRA `(.L_x_25) ;  /* 0x0000000000280947 */ /* 0x000fea0003800000 */
[----:B012---:R-:W0:Y:S02]  /*12d0*/  LDC.64 R8, c[0x0][0x398] ;  /* 0x0000e600ff087b82 */ /* 0x007e240000000a00 */
.L_x_26:
[----:B------:R-:W-:-:S04]  /*12e0*/  IADD3 R2, P0, PT, R0, R3, RZ ;  /* 0x0000000300027210 */ /* 0x000fc80007f1e0ff */
[C---:B------:R-:W-:Y:S01]  /*12f0*/  LEA.HI.X.SX32 R5, R3.reuse, R4, 0x1, P0 ;  /* 0x0000000403057211 */ /* 0x040fe200000f0eff */
[----:B------:R-:W-:Y:S01]  /*1300*/  VIADD R3, R3, UR8 ;  /* 0x0000000803037c36 */ /* 0x000fe20008000000 */
[----:B0-----:R-:W-:-:S04]  /*1310*/  LEA R6, P0, R2, R8, 0x2 ;  /* 0x0000000802067211 */ /* 0x001fc800078010ff */
[----:B------:R-:W-:Y:S02]  /*1320*/  LEA.HI.X R7, R2, R9, R5, 0x2, P0 ;  /* 0x0000000902077211 */ /* 0x000fe400000f1405 */
[----:B------:R-:W-:-:S03]  /*1330*/  ISETP.GE.AND P0, PT, R3, UR9, PT ;  /* 0x0000000903007c0c */ /* 0x000fc6000bf06270 */
[----:B------:R1:W-:Y:S10]  /*1340*/  STG.E desc[UR6][R6.64], RZ ;  /* 0x000000ff06007986 */ /* 0x0003f4000c101906 */
[----:B-1----:R-:W-:Y:S05]  /*1350*/  @!P0 BRA `(.L_x_26) ;  /* 0xfffffffc00e08947 */ /* 0x002fea000383ffff */
[----:B---3--:R-:W-:Y:S05]  /*1360*/  EXIT ;  /* 0x000000000000794d */ /* 0x008fea0003800000 */
.L_x_25:
[C---:B------:R-:W-:Y:S02]  /*1370*/  LOP3.LUT R4, R10.reuse, 0x7, RZ, 0xc0, !PT ;  /* 0x000000070a047812 */ /* 0x040fe400078ec0ff */
[C---:B-1----:R-:W-:Y:S02]  /*1380*/  LOP3.LUT R5, R10.reuse, 0x3, RZ, 0xc0, !PT ;  /* 0x000000030a057812 */ /* 0x042fe400078ec0ff */
[----:B0-----:R-:W-:-:S07]  /*1390*/  LOP3.LUT R6, R10, 0x7ffffff8, RZ, 0xc0, !PT ;  /* 0x7ffffff80a067812 */ /* 0x001fce00078ec0ff */
.L_x_36:
[----:B------:R-:W0:Y:S01]  /*13a0*/  LDCU UR4, c[0x0][0x3a0] ;  /* 0x00007400ff0477ac */ /* 0x000e220008000800 */
[----:B------:R-:W-:Y:S02]  /*13b0*/  IMAD.MOV.U32 R17, RZ, RZ, RZ ;  /* 0x000000ffff117224 */ /* 0x000fe400078e00ff */
[----:B--2---:R-:W-:Y:S01]  /*13c0*/  IMAD.MOV.U32 R8, RZ, RZ, RZ ;  /* 0x000000ffff087224 */ /* 0x004fe200078e00ff */
[----:B0-----:R-:W-:-:S09]  /*13d0*/  UISETP.GE.U32.AND UP0, UPT, UR4, 0x8, UPT ;  /* 0x000000080400788c */ /* 0x001fd2000bf06070 */
[----:B------:R-:W-:Y:S05]  /*13e0*/  BRA.U !UP0, `(.L_x_27) ;  /* 0x00000005084c7547 */ /* 0x000fea000b800000 */
[----:B------:R-:W0:Y:S01]  /*13f0*/  S2UR UR5, SR_CgaCtaId ;  /* 0x00000000000579c3 */ /* 0x000e220000008800 */
[----:B------:R-:W-:Y:S01]  /*1400*/  UMOV UR4, 0x400 ;  /* 0x0000040000047882 */ /* 0x000fe20000000000 */
[----:B------:R-:W-:Y:S01]  /*1410*/  BSSY.RECONVERGENT B0, `(.L_x_28) ;  /* 0x000004f000007945 */ /* 0x000fe20003800200 */
[----:B------:R-:W-:Y:S01]  /*1420*/  UIADD3 UR4, UPT, UPT, UR4, 0x800, URZ ;  /* 0x0000080004047890 */ /* 0x000fe2000fffe0ff */
[----:B------:R-:W-:Y:S02]  /*1430*/  IMAD.MOV R13, RZ, RZ, -R6 ;  /* 0x000000ffff0d7224 */ /* 0x000fe400078e0a06 */
[----:B------:R-:W-:Y:S02]  /*1440*/  IMAD.MOV.U32 R17, RZ, RZ, RZ ;  /* 0x000000ffff117224 */ /* 0x000fe400078e00ff */
[----:B------:R-:W1:Y:S01]  /*1450*/  LDC R12, c[0x0][0x3a4] ;  /* 0x0000e900ff0c7b82 */ /* 0x000e620000000800 */
[----:B------:R-:W-:Y:S01]  /*1460*/  IMAD.MOV.U32 R29, RZ, RZ, R3 ;  /* 0x000000ffff1d7224 */ /* 0x000fe200078e0003 */
[----:B0-----:R-:W-:-:S04]  /*1470*/  ULEA UR4, UR5, UR4, 0x18 ;  /* 0x0000000405047291 */ /* 0x001fc8000f8ec0ff */
[----:B------:R-:W-:Y:S01]  /*1480*/  UIADD3 UR4, UPT, UPT, UR4, 0x10, URZ ;  /* 0x0000001004047890 */ /* 0x000fe2000fffe0ff */
[----:B-1----:R-:W-:Y:S02]  /*1490*/  IMAD.IADD R7, R3, 0x1, R12 ;  /* 0x0000000103077824 */ /* 0x002fe400078e020c */
[C-C-:B------:R-:W-:Y:S02]  /*14a0*/  IMAD R15, R12.reuse, 0x2, R3.reuse ;  /* 0x000000020c0f7824 */ /* 0x140fe400078e0203 */
[C-C-:B------:R-:W-:Y:S02]  /*14b0*/  IMAD R19, R12.reuse, 0x3, R3.reuse ;  /* 0x000000030c137824 */ /* 0x140fe400078e0203 */
[C-C-:B------:R-:W-:Y:S02]  /*14c0*/  IMAD R21, R12.reuse, 0x4, R3.reuse ;  /* 0x000000040c157824 */ /* 0x140fe400078e0203 */
[C-C-:B------:R-:W-:Y:S02]  /*14d0*/  IMAD R23, R12.reuse, 0x5, R3.reuse ;  /* 0x000000050c177824 */ /* 0x140fe400078e0203 */
[----:B------:R-:W-:-:S02]  /*14e0*/  IMAD R25, R12, 0x6, R3 ;  /* 0x000000060c197824 */ /* 0x000fc400078e0203 */
[----:B------:R-:W-:Y:S02]  /*14f0*/  IMAD R27, R12, 0x7, R3 ;  /* 0x000000070c1b7824 */ /* 0x000fe400078e0203 */
[----:B------:R-:W-:-:S07]  /*1500*/  IMAD.U32 R14, RZ, RZ, UR4 ;  /* 0x00000004ff0e7e24 */ /* 0x000fce000f8e00ff */
.L_x_29:
[----:B------:R-:W-:Y:S02]  /*1510*/  SHF.R.S32.HI R18, RZ, 0x1f, R2 ;  /* 0x0000001fff127819 */ /* 0x000fe40000011402 */
[C---:B------:R-:W-:Y:S02]  /*1520*/  IADD3 R8, P0, PT, R2.reuse, R29, RZ ;  /* 0x0000001d02087210 */ /* 0x040fe40007f1e0ff */
[----:B------:R-:W-:Y:S02]  /*1530*/  IADD3 R9, P1, PT, R2, R7, RZ ;  /* 0x0000000702097210 */ /* 0x000fe40007f3e0ff */
[-C--:B------:R-:W-:Y:S02]  /*1540*/  LEA.HI.X.SX32 R11, R29, R18.reuse, 0x1, P0 ;  /* 0x000000121d0b7211 */ /* 0x080fe400000f0eff */
[----:B---3--:R-:W-:Y:S02]  /*1550*/  LEA R10, P0, R8, UR10, 0x2 ;  /* 0x0000000a080a7c11 */ /* 0x008fe4000f8010ff */
[----:B------:R-:W-:-:S02]  /*1560*/  LEA.HI.X.SX32 R20, R7, R18, 0x1, P1 ;  /* 0x0000001207147211 */ /* 0x000fc400008f0eff */
[----:B------:R-:W-:Y:S02]  /*1570*/  LEA.HI.X R11, R8, UR11, R11, 0x2, P0 ;  /* 0x0000000b080b7c11 */ /* 0x000fe400080f140b */
[----:B------:R-:W-:-:S03]  /*1580*/  LEA R8, P0, R9, UR10, 0x2 ;  /* 0x0000000a09087c11 */ /* 0x000fc6000f8010ff */
[----:B------:R-:W2:Y:S01]  /*1590*/  LDG.E.CONSTANT R16, desc[UR6][R10.64] ;  /* 0x000000060a107981 */ /* 0x000ea2000c1e9900 */
[----:B------:R-:W-:-:S05]  /*15a0*/  LEA.HI.X R9, R9, UR11, R20, 0x2, P0 ;  /* 0x0000000b09097c11 */ /* 0x000fca00080f1414 */
[----:B------:R0:W3:Y:S01]  /*15b0*/  LDG.E.CONSTANT R20, desc[UR6][R8.64] ;  /* 0x0000000608147981 */ /* 0x0000e2000c1e9900 */
[----:B------:R-:W-:-:S03]  /*15c0*/  IADD3 R22, P0, PT, R2, R15, RZ ;  /* 0x0000000f02167210 */ /* 0x000fc60007f1e0ff */
[----:B0-----:R-:W2:Y:S02]  /*15d0*/  LDS.128 R8, [R14+-0x10] ;  /* 0xfffff0000e087984 */ /* 0x001ea40000000c00 */
[----:B--2---:R-:W-:Y:S01]  /*15e0*/  FFMA R24, R8, R16, R17 ;  /* 0x0000001008187223 */ /* 0x004fe20000000011 */
[----:B------:R-:W-:Y:S02]  /*15f0*/  LEA.HI.X.SX32 R17, R15, R18, 0x1, P0 ;  /* 0x000000120f117211 */ /* 0x000fe400000f0eff */
[----:B------:R-:W-:Y:S01]  /*1600*/  LEA R16, P0, R22, UR10, 0x2 ;  /* 0x0000000a16107c11 */ /* 0x000fe2000f8010ff */
[----:B---3--:R-:W-:-:S03]  /*1610*/  FFMA R20, R9, R20, R24 ;  /* 0x0000001409147223 */ /* 0x008fc60000000018 */
[----:B------:R-:W-:Y:S02]  /*1620*/  LEA.HI.X R17, R22, UR11, R17, 0x2, P0 ;  /* 0x0000000b16117c11 */ /* 0x000fe400080f1411 */
[----:B------:R-:W-:-:S04]  /*1630*/  IADD3 R22, P0, PT, R2, R19, RZ ;  /* 0x0000001302167210 */ /* 0x000fc80007f1e0ff */
[----:B------:R-:W-:Y:S01]  /*1640*/  LEA.HI.X.SX32 R24, R19, R18, 0x1, P0 ;  /* 0x0000001213187211 */ /* 0x000fe200000f0eff */
[----:B------:R-:W2:Y:S01]  /*1650*/  LDG.E.CONSTANT R17, desc[UR6][R16.64] ;  /* 0x0000000610117981 */ /* 0x000ea2000c1e9900 */
[----:B------:R-:W-:-:S04]  /*1660*/  LEA R8, P0, R22, UR10, 0x2 ;  /* 0x0000000a16087c11 */ /* 0x000fc8000f8010ff */
[----:B------:R-:W-:-:S05]  /*1670*/  LEA.HI.X R9, R22, UR11, R24, 0x2, P0 ;  /* 0x0000000b16097c11 */ /* 0x000fca00080f1418 */
[----:B------:R0:W3:Y:S01]  /*1680*/  LDG.E.CONSTANT R24, desc[UR6][R8.64] ;  /* 0x0000000608187981 */ /* 0x0000e2000c1e9900 */
[----:B------:R-:W-:-:S04]  /*1690*/  IADD3 R22, P0, PT, R2, R21, RZ ;  /* 0x0000001502167210 */ /* 0x000fc80007f1e0ff */
[----:B------:R-:W-:Y:S02]  /*16a0*/  LEA.HI.X.SX32 R26, R21, R18, 0x1, P0 ;  /* 0x00000012151a7211 */ /* 0x000fe400000f0eff */
[----:B0-----:R-:W-:-:S04]  /*16b0*/  LEA R8, P0, R22, UR10, 0x2 ;  /* 0x0000000a16087c11 */ /* 0x001fc8000f8010ff */
[----:B------:R-:W-:-:S05]  /*16c0*/  LEA.HI.X R9, R22, UR11, R26, 0x2, P0 ;  /* 0x0000000b16097c11 */ /* 0x000fca00080f141a */
[----:B------:R0:W4:Y:S01]  /*16d0*/  LDG.E.CONSTANT R22, desc[UR6][R8.64] ;  /* 0x0000000608167981 */ /* 0x000122000c1e9900 */
[----:B------:R-:W-:Y:S01]  /*16e0*/  IADD3 R26, P0, PT, R2, R23, RZ ;  /* 0x00000017021a7210 */ /* 0x000fe20007f1e0ff */
[----:B--2---:R-:W-:-:S03]  /*16f0*/  FFMA R10, R10, R17, R20 ;  /* 0x000000110a0a7223 */ /* 0x004fc60000000014 */
[----:B------:R-:W-:Y:S02]  /*1700*/  LEA.HI.X.SX32 R17, R23, R18, 0x1, P0 ;  /* 0x0000001217117211 */ /* 0x000fe400000f0eff */
[----:B------:R-:W-:-:S04]  /*1710*/  LEA R16, P0, R26, UR10, 0x2 ;  /* 0x0000000a1a107c11 */ /* 0x000fc8000f8010ff */
[----:B------:R-:W-:Y:S01]  /*1720*/  LEA.HI.X R17, R26, UR11, R17, 0x2, P0 ;  /* 0x0000000b1a117c11 */ /* 0x000fe200080f1411 */
[----:B---3--:R-:W-:Y:S01]  /*1730*/  FFMA R20, R11, R24, R10 ;  /* 0x000000180b147223 */ /* 0x008fe2000000000a */
[----:B------:R-:W-:Y:S01]  /*1740*/  IADD3 R24, P0, PT, R2, R25, RZ ;  /* 0x0000001902187210 */ /* 0x000fe20007f1e0ff */
[----:B0-----:R-:W4:Y:S02]  /*1750*/  LDS.128 R8, [R14] ;  /* 0x000000000e087984 */ /* 0x001f240000000c00 */
[----:B----4-:R-:W-:Y:S01]  /*1760*/  FFMA R20, R8, R22, R20 ;  /* 0x0000001608147223 */ /* 0x010fe20000000014 */
[----:B------:R-:W-:Y:S01]  /*1770*/  LEA.HI.X.SX32 R8, R25, R18, 0x1, P0 ;  /* 0x0000001219087211 */ /* 0x000fe200000f0eff */
[----:B------:R0:W2:Y:S02]  /*1780*/  LDG.E.CONSTANT R22, desc[UR6][R16.64] ;  /* 0x0000000610167981 */ /* 0x0000a4000c1e9900 */
[----:B0-----:R-:W-:-:S04]  /*1790*/  LEA R16, P0, R24, UR10, 0x2 ;  /* 0x0000000a18107c11 */ /* 0x001fc8000f8010ff */
[----:B------:R-:W-:Y:S02]  /*17a0*/  LEA.HI.X R17, R24, UR11, R8, 0x2, P0 ;  /* 0x0000000b18117c11 */ /* 0x000fe400080f1408 */
[----:B------:R-:W-:-:S03]  /*17b0*/  IADD3 R24, P0, PT, R2, R27, RZ ;  /* 0x0000001b02187210 */ /* 0x000fc60007f1e0ff */
[----:B------:R0:W3:Y:S01]  /*17c0*/  LDG.E.CONSTANT R8, desc[UR6][R16.64] ;  /* 0x0000000610087981 */ /* 0x0000e2000c1e9900 */
[----:B------:R-:W-:Y:S02]  /*17d0*/  LEA.HI.X.SX32 R18, R27, R18, 0x1, P0 ;  /* 0x000000121b127211 */ /* 0x000fe400000f0eff */
[----:B0-----:R-:W-:-:S04]  /*17e0*/  LEA R16, P0, R24, UR10, 0x2 ;  /* 0x0000000a18107c11 */ /* 0x001fc8000f8010ff */
[----:B------:R-:W-:-:S05]  /*17f0*/  LEA.HI.X R17, R24, UR11, R18, 0x2, P0 ;  /* 0x0000000b18117c11 */ /* 0x000fca00080f1412 */
[----:B------:R-:W4:Y:S01]  /*1800*/  LDG.E.CONSTANT R18, desc[UR6][R16.64] ;  /* 0x0000000610127981 */ /* 0x000f22000c1e9900 */
[----:B------:R-:W-:Y:S02]  /*1810*/  VIADD R13, R13, 0x8 ;  /* 0x000000080d0d7836 */ /* 0x000fe40000000000 */
[----:B------:R-:W-:Y:S02]  /*1820*/  VIADD R14, R14, 0x20 ;  /* 0x000000200e0e7836 */ /* 0x000fe40000000000 */
[C---:B------:R-:W-:Y:S01]  /*1830*/  IMAD R7, R12.reuse, 0x8, R7 ;  /* 0x000000080c077824 */ /* 0x040fe200078e0207 */
[----:B------:R-:W-:Y:S01]  /*1840*/  ISETP.NE.AND P0, PT, R13, RZ, PT ;  /* 0x000000ff0d00720c */ /* 0x000fe20003f05270 */
[C---:B------:R-:W-:Y:S02]  /*1850*/  IMAD R15, R12.reuse, 0x8, R15 ;  /* 0x000000080c0f7824 */ /* 0x040fe400078e020f */
[C---:B------:R-:W-:Y:S02]  /*1860*/  IMAD R19, R12.reuse, 0x8, R19 ;  /* 0x000000080c137824 */ /* 0x040fe400078e0213 */
[----:B------:R-:W-:-:S02]  /*1870*/  IMAD R21, R12, 0x8, R21 ;  /* 0x000000080c157824 */ /* 0x000fc400078e0215 */
[C---:B------:R-:W-:Y:S02]  /*1880*/  IMAD R23, R12.reuse, 0x8, R23 ;  /* 0x000000080c177824 */ /* 0x040fe400078e0217 */
[C---:B------:R-:W-:Y:S02]  /*1890*/  IMAD R25, R12.reuse, 0x8, R25 ;  /* 0x000000080c197824 */ /* 0x040fe400078e0219 */
[C---:B------:R-:W-:Y:S02]  /*18a0*/  IMAD R27, R12.reuse, 0x8, R27 ;  /* 0x000000080c1b7824 */ /* 0x040fe400078e021b */
[----:B------:R-:W-:Y:S02]  /*18b0*/  IMAD R29, R12, 0x8, R29 ;  /* 0x000000080c1d7824 */ /* 0x000fe400078e021d */
[----:B--2---:R-:W-:-:S04]  /*18c0*/  FFMA R9, R9, R22, R20 ;  /* 0x0000001609097223 */ /* 0x004fc80000000014 */
[----:B---3--:R-:W-:-:S04]  /*18d0*/  FFMA R8, R10, R8, R9 ;  /* 0x000000080a087223 */ /* 0x008fc80000000009 */
[----:B----4-:R-:W-:Y:S01]  /*18e0*/  FFMA R17, R11, R18, R8 ;  /* 0x000000120b117223 */ /* 0x010fe20000000008 */
[----:B------:R-:W-:Y:S06]  /*18f0*/  @P0 BRA `(.L_x_29) ;  /* 0xfffffffc00040947 */ /* 0x000fec000383ffff */
[----:B------:R-:W-:Y:S05]  /*1900*/  BSYNC.RECONVERGENT B0 ;  /* 0x0000000000007941 */ /* 0x000fea0003800200 */
.L_x_28:
[----:B------:R-:W-:-:S07]  /*1910*/  IMAD.MOV.U32 R8, RZ, RZ, R6 ;  /* 0x000000ffff087224 */ /* 0x000fce00078e0006 */
.L_x_27:
[----:B------:R-:W-:Y:S01]  /*1920*/  ISETP.NE.AND P0, PT, R4, RZ, PT ;  /* 0x000000ff0400720c */ /* 0x000fe20003f05270 */
[----:B------:R-:W-:-:S12]  /*1930*/  BSSY.RECONVERGENT B0, `(.L_x_30) ;  /* 0x000005d000007945 */ /* 0x000fd80003800200 */
[----:B------:R-:W-:Y:S05]  /*1940*/  @!P0 BRA `(.L_x_31) ;  /* 0x00000004006c8947 */ /* 0x000fea0003800000 */
[----:B------:R-:W-:Y:S01]  /*1950*/  VIADD R7, R4, 0xffffffff ;  /* 0xffffffff04077836 */ /* 0x000fe20000000000 */
[----:B------:R-:W-:Y:S01]  /*1960*/  BSSY.RECONVERGENT B1, `(.L_x_32) ;  /* 0x000002b000017945 */ /* 0x000fe20003800200 */
[----:B------:R-:W-:-:S03]  /*1970*/  ISETP.NE.AND P0, PT, R5, RZ, PT ;  /* 0x000000ff0500720c */ /* 0x000fc60003f05270 */
[----:B------:R-:W-:Y:S02]  /*1980*/  ISETP.GE.U32.AND P1, PT, R7, 0x3, PT ;  /* 0x000000030700780c */ /* 0x000fe40003f26070 */
[----:B------:R-:W-:-:S11]  /*1990*/  SHF.R.S32.HI R7, RZ, 0x1f, R2 ;  /* 0x0000001fff077819 */ /* 0x000fd60000011402 */
[----:B------:R-:W-:Y:S05]  /*19a0*/  @!P1 BRA `(.L_x_33) ;  /* 0x0000000000989947 */ /* 0x000fea0003800000 */
[----:B------:R-:W0:Y:S01]  /*19b0*/  LDCU UR4, c[0x0][0x3a4] ;  /* 0x00007480ff0477ac */ /* 0x000e220008000800 */
[----:B------:R-:W1:Y:S01]  /*19c0*/  LDCU.64 UR12, c[0x0][0x390] ;  /* 0x00007200ff0c77ac */ /* 0x000e620008000a00 */
[----:B0-----:R-:W-:-:S04]  /*19d0*/  IMAD R9, R8, UR4, R3 ;  /* 0x0000000408097c24 */ /* 0x001fc8000f8e0203 */
[----:B------:R-:W-:Y:S01]  /*19e0*/  VIADD R10, R9, UR4 ;  /* 0x00000004090a7c36 */ /* 0x000fe20008000000 */
[----:B------:R-:W-:-:S04]  /*19f0*/  IADD3 R13, P1, PT, R2, R9, RZ ;  /* 0x00000009020d7210 */ /* 0x000fc80007f3e0ff */
[----:B------:R-:W-:Y:S02]  /*1a00*/  IADD3 R15, P2, PT, R2, R10, RZ ;  /* 0x0000000a020f7210 */ /* 0x000fe40007f5e0ff */
[-C--:B------:R-:W-:Y:S01]  /*1a10*/  LEA.HI.X.SX32 R14, R9, R7.reuse, 0x1, P1 ;  /* 0x00000007090e7211 */ /* 0x080fe200008f0eff */
[C---:B------:R-:W-:Y:S01]  /*1a20*/  VIADD R9, R10.reuse, UR4 ;  /* 0x000000040a097c36 */ /* 0x040fe20008000000 */
[----:B-1----:R-:W-:Y:S02]  /*1a30*/  LEA R12, P1, R13, UR12, 0x2 ;  /* 0x0000000c0d0c7c11 */ /* 0x002fe4000f8210ff */
[----:B------:R-:W-:Y:S02]  /*1a40*/  LEA.HI.X.SX32 R10, R10, R7, 0x1, P2 ;  /* 0x000000070a0a7211 */ /* 0x000fe400010f0eff */
[----:B------:R-:W-:Y:S02]  /*1a50*/  LEA R18, P2, R15, UR12, 0x2 ;  /* 0x0000000c0f127c11 */ /* 0x000fe4000f8410ff */
[----:B------:R-:W-:Y:S01]  /*1a60*/  LEA.HI.X R13, R13, UR13, R14, 0x2, P1 ;  /* 0x0000000d0d0d7c11 */ /* 0x000fe200088f140e */
[----:B------:R-:W-:Y:S01]  /*1a70*/  VIADD R14, R9, UR4 ;  /* 0x00000004090e7c36 */ /* 0x000fe20008000000 */
[----:B------:R-:W-:-:S02]  /*1a80*/  IADD3 R11, P3, PT, R2, R9, RZ ;  /* 0x00000009020b7210 */ /* 0x000fc40007f7e0ff */
[----:B------:R-:W-:Y:S01]  /*1a90*/  LEA.HI.X R19, R15, UR13, R10, 0x2, P2 ;  /* 0x0000000d0f137c11 */ /* 0x000fe200090f140a */
[----:B------:R0:W2:Y:S01]  /*1aa0*/  LDG.E.CONSTANT R16, desc[UR6][R12.64] ;  /* 0x000000060c107981 */ /* 0x0000a2000c1e9900 */
[-C--:B------:R-:W-:Y:S02]  /*1ab0*/  LEA.HI.X.SX32 R20, R9, R7.reuse, 0x1, P3 ;  /* 0x0000000709147211 */ /* 0x080fe400018f0eff */
[C---:B------:R-:W-:Y:S02]  /*1ac0*/  LEA R10, P1, R11.reuse, UR12, 0x2 ;  /* 0x0000000c0b0a7c11 */ /* 0x040fe4000f8210ff */
[----:B------:R-:W-:Y:S01]  /*1ad0*/  IADD3 R9, P2, PT, R2, R14, RZ ;  /* 0x0000000e02097210 */ /* 0x000fe20007f5e0ff */
[----:B------:R-:W4:Y:S01]  /*1ae0*/  LDG.E.CONSTANT R19, desc[UR6][R18.64] ;  /* 0x0000000612137981 */ /* 0x000f22000c1e9900 */
[----:B------:R-:W-:Y:S02]  /*1af0*/  LEA.HI.X R11, R11, UR13, R20, 0x2, P1 ;  /* 0x0000000d0b0b7c11 */ /* 0x000fe400088f1414 */
[----:B------:R-:W-:-:S02]  /*1b00*/  LEA.HI.X.SX32 R14, R14, R7, 0x1, P2 ;  /* 0x000000070e0e7211 */ /* 0x000fc400010f0eff */
[C---:B------:R-:W-:Y:S01]  /*1b10*/  LEA R20, P1, R9.reuse, UR12, 0x2 ;  /* 0x0000000c09147c11 */ /* 0x040fe2000f8210ff */
[----:B------:R-:W5:Y:S03]  /*1b20*/  LDG.E.CONSTANT R10, desc[UR6][R10.64] ;  /* 0x000000060a0a7981 */ /* 0x000f66000c1e9900 */
[----:B------:R-:W-:-:S06]  /*1b30*/  LEA.HI.X R21, R9, UR13, R14, 0x2, P1 ;  /* 0x0000000d09157c11 */ /* 0x000fcc00088f140e */
[----:B------:R-:W3:Y:S01]  /*1b40*/  LDG.E.CONSTANT R21, desc[UR6][R20.64] ;  /* 0x0000000614157981 */ /* 0x000ee2000c1e9900 */
[----:B------:R-:W1:Y:S01]  /*1b50*/  S2UR UR5, SR_CgaCtaId ;  /* 0x00000000000579c3 */ /* 0x000e620000008800 */
[----:B------:R-:W-:Y:S02]  /*1b60*/  UMOV UR4, 0x400 ;  /* 0x0000040000047882 */ /* 0x000fe40000000000 */
[----:B------:R-:W-:-:S04]  /*1b70*/  UIADD3 UR4, UPT, UPT, UR4, 0x800, URZ ;  /* 0x0000080004047890 */ /* 0x000fc8000fffe0ff */
[----:B-1----:R-:W-:-:S06]  /*1b80*/  ULEA UR4, UR5, UR4, 0x18 ;  /* 0x0000000405047291 */ /* 0x002fcc000f8ec0ff */
[----:B------:R-:W-:-:S05]  /*1b90*/  LEA R9, R8, UR4, 0x2 ;  /* 0x0000000408097c11 */ /* 0x000fca000f8e10ff */
[----:B0-----:R-:W2:Y:S04]  /*1ba0*/  LDS.64 R12, [R9] ;  /* 0x00000000090c7984 */ /* 0x001ea80000000a00 */
[----:B------:R-:W5:Y:S01]  /*1bb0*/  LDS.64 R14, [R9+0x8] ;  /* 0x00000800090e7984 */ /* 0x000f620000000a00 */
[----:B------:R-:W-:Y:S02]  /*1bc0*/  VIADD R8, R8, 0x4 ;  /* 0x0000000408087836 */ /* 0x000fe40000000000 */
[----:B--2---:R-:W-:-:S04]  /*1bd0*/  FFMA R12, R12, R16, R17 ;  /* 0x000000100c0c7223 */ /* 0x004fc80000000011 */
[----:B----4-:R-:W-:-:S04]  /*1be0*/  FFMA R13, R19, R13, R12 ;  /* 0x0000000d130d7223 */ /* 0x010fc8000000000c */
[----:B-----5:R-:W-:-:S04]  /*1bf0*/  FFMA R10, R14, R10, R13 ;  /* 0x0000000a0e0a7223 */ /* 0x020fc8000000000d */
[----:B---3--:R-:W-:-:S07]  /*1c00*/  FFMA R17, R21, R15, R10 ;  /* 0x0000000f15117223 */ /* 0x008fce000000000a */
.L_x_33:
[----:B---3--:R-:W-:Y:S05]  /*1c10*/  BSYNC.RECONVERGENT B1 ;  /* 0x0000000000017941 */ /* 0x008fea0003800200 */
.L_x_32:
[----:B------:R-:W-:Y:S05]  /*1c20*/  @!P0 BRA `(.L_x_31) ;  /* 0x0000000000b48947 */ /* 0x000fea0003800000 */
[----:B------:R-:W-:Y:S01]  /*1c30*/  ISETP.NE.AND P0, PT, R5, 0x1, PT ;  /* 0x000000010500780c */ /* 0x000fe20003f05270 */
[----:B------:R-:W-:-:S12]  /*1c40*/  BSSY.RECONVERGENT B1, `(.L_x_34) ;  /* 0x0000019000017945 */ /* 0x000fd80003800200 */
[----:B------:R-:W-:Y:S05]  /*1c50*/  @!P0 BRA `(.L_x_35) ;  /* 0x00000000005c8947 */ /* 0x000fea0003800000 */
[----:B------:R-:W0:Y:S01]  /*1c60*/  LDCU UR4, c[0x0][0x3a4] ;  /* 0x00007480ff0477ac */ /* 0x000e220008000800 */
[----:B------:R-:W1:Y:S01]  /*1c70*/  LDCU.64 UR12, c[0x0][0x390] ;  /* 0x00007200ff0c77ac */ /* 0x000e620008000a00 */
[----:B0-----:R-:W-:-:S04]  /*1c80*/  IMAD R9, R8, UR4, R3 ;  /* 0x0000000408097c24 */ /* 0x001fc8000f8e0203 */
[----:B------:R-:W-:Y:S01]  /*1c90*/  VIADD R13, R9, UR4 ;  /* 0x00000004090d7c36 */ /* 0x000fe20008000000 */
[----:B------:R-:W-:-:S04]  /*1ca0*/  IADD3 R11, P0, PT, R2, R9, RZ ;  /* 0x00000009020b7210 */ /* 0x000fc80007f1e0ff */
[----:B------:R-:W-:Y:S02]  /*1cb0*/  LEA.HI.X.SX32 R12, R9, R7, 0x1, P0 ;  /* 0x00000007090c7211 */ /* 0x000fe400000f0eff */
[C---:B-1----:R-:W-:Y:S02]  /*1cc0*/  LEA R10, P0, R11.reuse, UR12, 0x2 ;  /* 0x0000000c0b0a7c11 */ /* 0x042fe4000f8010ff */
[----:B------:R-:W-:Y:S02]  /*1cd0*/  IADD3 R9, P1, PT, R2, R13, RZ ;  /* 0x0000000d02097210 */ /* 0x000fe40007f3e0ff */
[----:B------:R-:W-:Y:S02]  /*1ce0*/  LEA.HI.X R11, R11, UR13, R12, 0x2, P0 ;  /* 0x0000000d0b0b7c11 */ /* 0x000fe400080f140c */
[----:B------:R-:W-:Y:S02]  /*1cf0*/  LEA.HI.X.SX32 R14, R13, R7, 0x1, P1 ;  /* 0x000000070d0e7211 */ /* 0x000fe400008f0eff */
[C---:B------:R-:W-:Y:S01]  /*1d00*/  LEA R12, P0, R9.reuse, UR12, 0x2 ;  /* 0x0000000c090c7c11 */ /* 0x040fe2000f8010ff */
[----:B------:R-:W2:Y:S03]  /*1d10*/  LDG.E.CONSTANT R10, desc[UR6][R10.64] ;  /* 0x000000060a0a7981 */ /* 0x000ea6000c1e9900 */
[----:B------:R-:W-:-:S06]  /*1d20*/  LEA.HI.X R13, R9, UR13, R14, 0x2, P0 ;  /* 0x0000000d090d7c11 */ /* 0x000fcc00080f140e */
[----:B------:R-:W3:Y:S01]  /*1d30*/  LDG.E.CONSTANT R13, desc[UR6][R12.64] ;  /* 0x000000060c0d7981 */ /* 0x000ee2000c1e9900 */
[----:B------:R-:W0:Y:S01]  /*1d40*/  S2UR UR5, SR_CgaCtaId ;  /* 0x00000000000579c3 */ /* 0x000e220000008800 */
[----:B------:R-:W-:Y:S02]  /*1d50*/  UMOV UR4, 0x400 ;  /* 0x0000040000047882 */ /* 0x000fe40000000000 */
[----:B------:R-:W-:-:S04]  /*1d60*/  UIADD3 UR4, UPT, UPT, UR4, 0x800, URZ ;  /* 0x0000080004047890 */ /* 0x000fc8000fffe0ff */
[----:B0-----:R-:W-:-:S06]  /*1d70*/  ULEA UR4, UR5, UR4, 0x18 ;  /* 0x0000000405047291 */ /* 0x001fcc000f8ec0ff */
[----:B------:R-:W-:-:S05]  /*1d80*/  LEA R9, R8, UR4, 0x2 ;  /* 0x0000000408097c11 */ /* 0x000fca000f8e10ff */
[----:B------:R-:W2:Y:S01]  /*1d90*/  LDS.64 R14, [R9] ;  /* 0x00000000090e7984 */ /* 0x000ea20000000a00 */
[----:B------:R-:W-:Y:S02]  /*1da0*/  VIADD R8, R8, 0x2 ;  /* 0x0000000208087836 */ /* 0x000fe40000000000 */
[----:B--2---:R-:W-:-:S04]  /*1db0*/  FFMA R14, R14, R10, R17 ;  /* 0x0000000a0e0e7223 */ /* 0x004fc80000000011 */
[----:B---3--:R-:W-:-:S07]  /*1dc0*/  FFMA R17, R13, R15, R14 ;  /* 0x0000000f0d117223 */ /* 0x008fce000000000e */
.L_x_35:
[----:B------:R-:W-:Y:S05]  /*1dd0*/  BSYNC.RECONVERGENT B1 ;  /* 0x0000000000017941 */ /* 0x000fea0003800200 */
.L_x_34:
[----:B------:R-:W0:Y:S02]  /*1de0*/  LDCU UR4, c[0x0][0x3a0] ;  /* 0x00007400ff0477ac */ /* 0x000e240008000800 */
[----:B0-----:R-:W-:-:S09]  /*1df0*/  ULOP3.LUT UP0, URZ, UR4, 0x1, URZ, 0xc0, !UPT ;  /* 0x0000000104ff7892 */ /* 0x001fd2000f80c0ff */
[----:B------:R-:W-:Y:S05]  /*1e00*/  BRA.U !UP0, `(.L_x_31) ;  /* 0x00000001083c7547 */ /* 0x000fea000b800000 */
[----:B------:R-:W0:Y:S01]  /*1e10*/  LDCU UR4, c[0x0][0x3a4] ;  /* 0x00007480ff0477ac */ /* 0x000e220008000800 */
[----:B------:R-:W1:Y:S01]  /*1e20*/  LDCU.64 UR12, c[0x0][0x390] ;  /* 0x00007200ff0c77ac */ /* 0x000e620008000a00 */
[----:B0-----:R-:W-:-:S05]  /*1e30*/  IMAD R9, R8, UR4, R3 ;  /* 0x0000000408097c24 */ /* 0x001fca000f8e0203 */
[----:B------:R-:W-:-:S04]  /*1e40*/  IADD3 R11, P0, PT, R2, R9, RZ ;  /* 0x00000009020b7210 */ /* 0x000fc80007f1e0ff */
[----:B------:R-:W-:Y:S02]  /*1e50*/  LEA.HI.X.SX32 R12, R9, R7, 0x1, P0 ;  /* 0x00000007090c7211 */ /* 0x000fe400000f0eff */
[----:B-1----:R-:W-:-:S04]  /*1e60*/  LEA R10, P0, R11, UR12, 0x2 ;  /* 0x0000000c0b0a7c11 */ /* 0x002fc8000f8010ff */
[----:B------:R-:W-:-:S05]  /*1e70*/  LEA.HI.X R11, R11, UR13, R12, 0x2, P0 ;  /* 0x0000000d0b0b7c11 */ /* 0x000fca00080f140c */
[----:B------:R-:W2:Y:S01]  /*1e80*/  LDG.E.CONSTANT R10, desc[UR6][R10.64] ;  /* 0x000000060a0a7981 */ /* 0x000ea2000c1e9900 */
[----:B------:R-:W0:Y:S01]  /*1e90*/  S2UR UR5, SR_CgaCtaId ;  /* 0x00000000000579c3 */ /* 0x000e220000008800 */
[----:B------:R-:W-:Y:S02]  /*1ea0*/  UMOV UR4, 0x400 ;  /* 0x0000040000047882 */ /* 0x000fe40000000000 */
[----:B------:R-:W-:-:S04]  /*1eb0*/  UIADD3 UR4, UPT, UPT, UR4, 0x800, URZ ;  /* 0x0000080004047890 */ /* 0x000fc8000fffe0ff */
[----:B0-----:R-:W-:-:S06]  /*1ec0*/  ULEA UR4, UR5, UR4, 0x18 ;  /* 0x0000000405047291 */ /* 0x001fcc000f8ec0ff */
[----:B------:R-:W-:-:S05]  /*1ed0*/  LEA R7, R8, UR4, 0x2 ;  /* 0x0000000408077c11 */ /* 0x000fca000f8e10ff */
[----:B------:R-:W2:Y:S02]  /*1ee0*/  LDS R8, [R7] ;  /* 0x0000000007087984 */ /* 0x000ea40000000800 */
[----:B--2---:R-:W-:-:S07]  /*1ef0*/  FFMA R17, R8, R10, R17 ;  /* 0x0000000a08117223 */ /* 0x004fce0000000011 */
.L_x_31:
[----:B---3--:R-:W-:Y:S05]  /*1f00*/  BSYNC.RECONVERGENT B0 ;  /* 0x0000000000007941 */ /* 0x008fea0003800200 */
.L_x_30:
[----:B------:R-:W0:Y:S01]  /*1f10*/  LDCU.64 UR4, c[0x0][0x398] ;  /* 0x00007300ff0477ac */ /* 0x000e220008000a00 */
[----:B------:R-:W-:Y:S02]  /*1f20*/  SHF.R.S32.HI R10, RZ, 0x1f, R0 ;  /* 0x0000001fff0a7819 */ /* 0x000fe40000011400 */
[----:B------:R-:W-:-:S04]  /*1f30*/  IADD3 R7, P0, PT, R0, R3, RZ ;  /* 0x0000000300077210 */ /* 0x000fc80007f1e0ff */
[C---:B------:R-:W-:Y:S01]  /*1f40*/  LEA.HI.X.SX32 R10, R3.reuse, R10, 0x1, P0 ;  /* 0x0000000a030a7211 */ /* 0x040fe200000f0eff */
[----:B------:R-:W-:Y:S01]  /*1f50*/  VIADD R3, R3, UR8 ;  /* 0x0000000803037c36 */ /* 0x000fe20008000000 */
[C---:B0-----:R-:W-:Y:S01]  /*1f60*/  LEA R8, P0, R7.reuse, UR4, 0x2 ;  /* 0x0000000407087c11 */ /* 0x041fe2000f8010ff */
[----:B------:R-:W0:Y:S03]  /*1f70*/  LDCU UR4, c[0x0][0x3a4] ;  /* 0x00007480ff0477ac */ /* 0x000e260008000800 */
[----:B------:R-:W-:-:S05]  /*1f80*/  LEA.HI.X R9, R7, UR5, R10, 0x2, P0 ;  /* 0x0000000507097c11 */ /* 0x000fca00080f140a */
[----:B------:R1:W-:Y:S01]  /*1f90*/  STG.E desc[UR6][R8.64], R17 ;  /* 0x0000001108007986 */ /* 0x0003e2000c101906 */
[----:B0-----:R-:W-:-:S13]  /*1fa0*/  ISETP.GE.AND P0, PT, R3, UR4, PT ;  /* 0x0000000403007c0c */ /* 0x001fda000bf06270 */
[----:B-1----:R-:W-:Y:S05]  /*1fb0*/  @!P0 BRA `(.L_x_36) ;  /* 0xfffffff000f88947 */ /* 0x002fea000383ffff */
[----:B------:R-:W-:Y:S05]  /*1fc0*/  EXIT ;  /* 0x000000000000794d */ /* 0x000fea0003800000 */
        .weak           $__internal_0_$__cuda_sm20_rcp_rn_f32_slowpath
        .type           $__internal_0_$__cuda_sm20_rcp_rn_f32_slowpath,@function
        .size           $__internal_0_$__cuda_sm20_rcp_rn_f32_slowpath,(.L_x_317 - $__internal_0_$__cuda_sm20_rcp_rn_f32_slowpath)
$__internal_0_$__cuda_sm20_rcp_rn_f32_slowpath:
[----:B------:R-:W-:-:S05]  /*1fd0*/  IMAD.SHL.U32 R7, R5, 0x2, RZ ;  /* 0x0000000205077824 */ /* 0x000fca00078e00ff */
[----:B------:R-:W-:-:S04]  /*1fe0*/  SHF.R.U32.HI R7, RZ, 0x18, R7 ;  /* 0x00000018ff077819 */ /* 0x000fc80000011607 */
[----:B------:R-:W-:-:S13]  /*1ff0*/  ISETP.NE.U32.AND P0, PT, R7, RZ, PT ;  /* 0x000000ff0700720c */ /* 0x000fda0003f05070 */
[----:B------:R-:W-:Y:S05]  /*2000*/  @P0 BRA `(.L_x_37) ;  /* 0x00000000002c0947 */ /* 0x000fea0003800000 */
[----:B------:R-:W-:-:S05]  /*2010*/  IMAD.SHL.U32 R7, R5, 0x2, RZ ;  /* 0x0000000205077824 */ /* 0x000fca00078e00ff */
[----:B------:R-:W-:-:S13]  /*2020*/  ISETP.NE.AND P0, PT, R7, RZ, PT ;  /* 0x000000ff0700720c */ /* 0x000fda0003f05270 */
[----:B------:R0:W1:Y:S01]  /*2030*/  @!P0 MUFU.RCP R7, R5 ;  /* 0x0000000500078308 */ /* 0x0000620000001000 */
[----:B------:R-:W-:Y:S05]  /*2040*/  @!P0 BRA `(.L_x_38) ;  /* 0x0000000000a48947 */ /* 0x000fea0003800000 */
[----:B------:R-:W-:-:S04]  /*2050*/  FFMA R8, R5, 1.84467440737095516160e+19, RZ ;  /* 0x5f80000005087823 */ /* 0x000fc800000000ff */
[----:B0-----:R-:W1:Y:S02]  /*2060*/  MUFU.RCP R5, R8 ;  /* 0x0000000800057308 */ /* 0x001e640000001000 */
[----:B-1----:R-:W-:-:S04]  /*2070*/  FFMA R7, R8, R5, -1 ;  /* 0xbf80000008077423 */ /* 0x002fc80000000005 */
[----:B------:R-:W-:-:S04]  /*2080*/  FADD.FTZ R10, -R7, -RZ ;  /* 0x800000ff070a7221 */ /* 0x000fc80000010100 */
[----:B------:R-:W-:-:S04]  /*2090*/  FFMA R5, R5, R10, R5 ;  /* 0x0000000a05057223 */ /* 0x000fc80000000005 */
[----:B------:R-:W-:Y:S01]  /*20a0*/  FFMA R7, R5, 1.84467440737095516160e+19, RZ ;  /* 0x5f80000005077823 */ /* 0x000fe200000000ff */
[----:B------:R-:W-:Y:S06]  /*20b0*/  BRA `(.L_x_38) ;  /* 0x0000000000887947 */ /* 0x000fec0003800000 */
.L_x_37:
[----:B------:R-:W-:-:S05]  /*20c0*/  VIADD R8, R7, 0xffffff03 ;  /* 0xffffff0307087836 */ /* 0x000fca0000000000 */
[----:B------:R-:W-:-:S13]  /*20d0*/  ISETP.GT.U32.AND P0, PT, R8, 0x1, PT ;  /* 0x000000010800780c */ /* 0x000fda0003f04070 */
[----:B------:R-:W-:Y:S05]  /*20e0*/  @P0 BRA `(.L_x_39) ;  /* 0x0000000000780947 */ /* 0x000fea0003800000 */
[----:B------:R-:W-:Y:S01]  /*20f0*/  LOP3.LUT R9, R5, 0x7fffff, RZ, 0xc0, !PT ;  /* 0x007fffff05097812 */ /* 0x000fe200078ec0ff */
[----:B------:R-:W-:-:S03]  /*2100*/  IMAD.MOV.U32 R13, RZ, RZ, 0x3 ;  /* 0x00000003ff0d7424 */ /* 0x000fc600078e00ff */
[----:B------:R-:W-:Y:S02]  /*2110*/  LOP3.LUT R9, R9, 0x3f800000, RZ, 0xfc, !PT ;  /* 0x3f80000009097812 */ /* 0x000fe400078efcff */
[----:B------:R-:W-:Y:S02]  /*2120*/  SHF.L.U32 R14, R13, R8, RZ ;  /* 0x000000080d0e7219 */ /* 0x000fe400000006ff */
[----:B------:R-:W0:Y:S02]  /*2130*/  MUFU.RCP R10, R9 ;  /* 0x00000009000a7308 */ /* 0x000e240000001000 */
[----:B0-----:R-:W-:-:S04]  /*2140*/  FFMA R11, R9, R10, -1 ;  /* 0xbf800000090b7423 */ /* 0x001fc8000000000a */
[----:B------:R-:W-:-:S04]  /*2150*/  FADD.FTZ R11, -R11, -RZ ;  /* 0x800000ff0b0b7221 */ /* 0x000fc80000010100 */
[CCC-:B------:R-:W-:Y:S01]  /*2160*/  FFMA.RM R12, R10.reuse, R11.reuse, R10.reuse ;  /* 0x0000000b0a0c7223 */ /* 0x1c0fe2000000400a */
[----:B------:R-:W-:-:S04]  /*2170*/  FFMA.RP R11, R10, R11, R10 ;  /* 0x0000000b0a0b7223 */ /* 0x000fc8000000800a */
[C---:B------:R-:W-:Y:S02]  /*2180*/  LOP3.LUT R10, R12.reuse, 0x7fffff, RZ, 0xc0, !PT ;  /* 0x007fffff0c0a7812 */ /* 0x040fe400078ec0ff */
[----:B------:R-:W-:Y:S02]  /*2190*/  FSETP.NEU.FTZ.AND P0, PT, R12, R11, PT ;  /* 0x0000000b0c00720b */ /* 0x000fe40003f1d000 */
[----:B------:R-:W-:Y:S02]  /*21a0*/  LOP3.LUT R11, R10, 0x800000, RZ, 0xfc, !PT ;  /* 0x008000000a0b7812 */ /* 0x000fe400078efcff */
[----:B------:R-:W-:Y:S02]  /*21b0*/  SEL R10, RZ, 0xffffffff, !P0 ;  /* 0xffffffffff0a7807 */ /* 0x000fe40004000000 */
[----:B------:R-:W-:-:S03]  /*21c0*/  LOP3.LUT R9, R14, R11, RZ, 0xc0, !PT ;  /* 0x0000000b0e097212 */ /* 0x000fc600078ec0ff */
[----:B------:R-:W-:Y:S01]  /*21d0*/  IMAD.MOV R10, RZ, RZ, -R10 ;  /* 0x000000ffff0a7224 */ /* 0x000fe200078e0a0a */
[----:B------:R-:W-:-:S04]  /*21e0*/  SHF.R.U32.HI R9, RZ, R8, R9 ;  /* 0x00000008ff097219 */ /* 0x000fc80000011609 */
[----:B------:R-:W-:Y:S02]  /*21f0*/  LOP3.LUT P1, RZ, R10, R8, R11, 0xf8, !PT ;  /* 0x000000080aff7212 */ /* 0x000fe4000782f80b */
[C---:B------:R-:W-:Y:S02]  /*2200*/  LOP3.LUT P0, RZ, R9.reuse, 0x1, RZ, 0xc0, !PT ;  /* 0x0000000109ff7812 */ /* 0x040fe4000780c0ff */
[----:B------:R-:W-:-:S04]  /*2210*/  LOP3.LUT P2, RZ, R9, 0x2, RZ, 0xc0, !PT ;  /* 0x0000000209ff7812 */ /* 0x000fc8000784c0ff */
[----:B------:R-:W-:Y:S02]  /*2220*/  PLOP3.LUT P0, PT, P0, P1, P2, 0xe0, 0x0 ;  /* 0x000000000000781c */ /* 0x000fe40000703c20 */
[----:B------:R-:W-:Y:S02]  /*2230*/  LOP3.LUT P1, RZ, R5, 0x7fffff, RZ, 0xc0, !PT ;  /* 0x007fffff05ff7812 */ /* 0x000fe4000782c0ff */
[----:B------:R-:W-:-:S05]  /*2240*/  SEL R8, RZ, 0x1, !P0 ;  /* 0x00000001ff087807 */ /* 0x000fca0004000000 */
[----:B------:R-:W-:-:S05]  /*2250*/  IMAD.MOV R8, RZ, RZ, -R8 ;  /* 0x000000ffff087224 */ /* 0x000fca00078e0a08 */
[----:B------:R-:W-:Y:S01]  /*2260*/  ISETP.GE.AND P0, PT, R8, RZ, PT ;  /* 0x000000ff0800720c */ /* 0x000fe20003f06270 */
[----:B------:R-:W-:-:S05]  /*2270*/  VIADD R8, R7, 0xffffff04 ;  /* 0xffffff0407087836 */ /* 0x000fca0000000000 */
[----:B------:R-:W-:-:S07]  /*2280*/  SHF.R.U32.HI R8, RZ, R8, R11 ;  /* 0x00000008ff087219 */ /* 0x000fce000001160b */
[----:B------:R-:W-:-:S04]  /*2290*/  @!P0 VIADD R8, R8, 0x1 ;  /* 0x0000000108088836 */ /* 0x000fc80000000000 */
[----:B------:R-:W-:-:S05]  /*22a0*/  @!P1 IMAD.SHL.U32 R8, R8, 0x2, RZ ;  /* 0x0000000208089824 */ /* 0x000fca00078e00ff */
[----:B------:R-:W-:Y:S01]  /*22b0*/  LOP3.LUT R7, R8, 0x80000000, R5, 0xf8, !PT ;  /* 0x8000000008077812 */ /* 0x000fe200078ef805 */
[----:B------:R-:W-:Y:S06]  /*22c0*/  BRA `(.L_x_38) ;  /* 0x0000000000047947 */ /* 0x000fec0003800000 */
.L_x_39:
[----:B------:R2:W3:Y:S02]  /*22d0*/  MUFU.RCP R7, R5 ;  /* 0x0000000500077308 */ /* 0x0004e40000001000 */
.L_x_38:
[----:B0123--:R-:W-:Y:S02]  /*22e0*/  IMAD.MOV.U32 R5, RZ, RZ, R7 ;  /* 0x000000ffff057224 */ /* 0x00ffe400078e0007 */
[----:B------:R-:W-:-:S04]  /*22f0*/  IMAD.MOV.U32 R7, RZ, RZ, 0x0 ;  /* 0x00000000ff077424 */ /* 0x000fc800078e00ff */
[----:B------:R-:W-:Y:S05]  /*2300*/  RET.REL.NODEC R6 `(attention_fp32_kernel) ;  /* 0xffffffdc063c7950 */ /* 0x000fea0003c3ffff */
.L_x_40:
[----:B------:R-:W-:-:S00]  /*2310*/  BRA `(.L_x_40) ;  /* 0xfffffffc00fc7947 */ /* 0x000fc0000383ffff */
[----:B------:R-:W-:-:S00]  /*2320*/  NOP ;  /* 0x0000000000007918 */ /* 0x000fc00000000000 */
        /* <DEDUP_REMOVED lines=13> */
.L_x_317:


//--------------------- .text._Z47flash_attention_int8_decode_batched_wmma_kernelPKaS0_S0_Pffffiiif --------------------------
	.section	.text._Z47flash_attention_int8_decode_batched_wmma_kernelPKaS0_S0_Pffffiiif,"ax",@progbits
	.align	128
        .global         _Z47flash_attention_int8_decode_batched_wmma_kernelPKaS0_S0_Pffffiiif
        .type           _Z47flash_attention_int8_decode_batched_wmma_kernelPKaS0_S0_Pffffiiif,@function
        .size           _Z47flash_attention_int8_decode_batched_wmma_kernelPKaS0_S0_Pffffiiif,(.L_x_318 - _Z47flash_attention_int8_decode_batched_wmma_kernelPKaS0_S0_Pffffiiif)
        .other          _Z47flash_attention_int8_decode_batched_wmma_kernelPKaS0_S0_Pffffiiif,@"STO_CUDA_ENTRY STV_DEFAULT"
_Z47flash_attention_int8_decode_batched_wmma_kernelPKaS0_S0_Pffffiiif:
.text._Z47flash_attention_int8_decode_batched_wmma_kernelPKaS0_S0_Pffffiiif:
[----:B------:R-:W-:Y:S08]  /*0000*/  LDC R1, c[0x0][0x37c] ;  /* 0x0000df00ff017b82 */ /* 0x000ff00000000800 */
[----:B------:R-:W0:Y:S08]  /*0010*/  S2UR UR5, SR_CTAID.X ;  /* 0x00000000000579c3 */ /* 0x000e300000002500 */
[----:B------:R-:W1:Y:S01]  /*0020*/  LDC R0, c[0x0][0x3ac] ;  /* 0x0000eb00ff007b82 */ /* 0x000e620000000800 */
[----:B0-----:R-:W-:-:S06]  /*0030*/  USHF.L.U32 UR5, UR5, 0x4, URZ ;  /* 0x0000000405057899 */ /* 0x001fcc00080006ff */
[----:B-1----:R-:W-:-:S13]  /*0040*/  ISETP.LE.AND P0, PT, R0, UR5, PT ;  /* 0x0000000500007c0c */ /* 0x002fda000bf03270 */
[----:B------:R-:W-:Y:S05]  /*0050*/  @P0 EXIT ;  /* 0x000000000000094d */ /* 0x000fea0003800000 */
[----:B------:R-:W0:Y:S01]  /*0060*/  S2R R2, SR_TID.X ;  /* 0x0000000000027919 */ /* 0x000e220000002100 */
[----:B------:R-:W1:Y:S01]  /*0070*/  LDCU UR4, c[0x0][0x3b0] ;  /* 0x00007600ff0477ac */ /* 0x000e620008000800 */
[----:B------:R-:W2:Y:S01]  /*0080*/  S2UR UR6, SR_CgaCtaId ;  /* 0x00000000000679c3 */ /* 0x000ea20000008800 */
[----:B------:R-:W3:Y:S01]  /*0090*/  LDCU.64 UR8, c[0x0][0x358] ;  /* 0x00006b00ff0877ac */ /* 0x000ee20008000a00 */
[----:B------:R-:W4:Y:S01]  /*00a0*/  LDCU UR10, c[0x0][0x3b4] ;  /* 0x00007680ff0a77ac */ /* 0x000f220008000800 */
[----:B-1----:R-:W-:Y:S01]  /*00b0*/  IMAD.U32 R3, RZ, RZ, UR4 ;  /* 0x00000004ff037e24 */ /* 0x002fe2000f8e00ff */
[----:B------:R-:W-:Y:S02]  /*00c0*/  UMOV UR4, 0x400 ;  /* 0x0000040000047882 */ /* 0x000fe40000000000 */
[----:B------:R-:W-:Y:S01]  /*00d0*/  UIADD3 UR4, UPT, UPT, UR4, 0x80, URZ ;  /* 0x0000008004047890 */ /* 0x000fe2000fffe0ff */
[----:B------:R-:W-:-:S03]  /*00e0*/  VIADD R0, R3, 0xf ;  /* 0x0000000f03007836 */ /* 0x000fc60000000000 */
[----:B--2---:R-:W-:Y:S02]  /*00f0*/  ULEA UR4, UR6, UR4, 0x18 ;  /* 0x0000000406047291 */ /* 0x004fe4000f8ec0ff */
[----:B------:R-:W-:Y:S02]  /*0100*/  SHF.R.S32.HI R5, RZ, 0x1f, R0 ;  /* 0x0000001fff057819 */ /* 0x000fe40000011400 */
[----:B0-----:R-:W-:Y:S02]  /*0110*/  SHF.R.U32.HI R2, RZ, 0x1, R2 ;  /* 0x00000001ff027819 */ /* 0x001fe40000011602 */
[----:B------:R-:W-:Y:S02]  /*0120*/  LEA.HI R5, R5, R0, RZ, 0x4 ;  /* 0x0000000005057211 */ /* 0x000fe400078f20ff */
[----:B------:R-:W-:-:S03]  /*0130*/  LOP3.LUT R14, R2, 0x1f0, RZ, 0xc0, !PT ;  /* 0x000001f0020e7812 */ /* 0x000fc600078ec0ff */
[----:B------:R-:W-:Y:S01]  /*0140*/  IMAD.SHL.U32 R5, R5, 0x40, RZ ;  /* 0x0000004005057824 */ /* 0x000fe200078e00ff */
[----:B------:R-:W-:-:S04]  /*0150*/  ISETP.GE.AND P0, PT, R14, R3, PT ;  /* 0x000000030e00720c */ /* 0x000fc80003f06270 */
[----:B------:R-:W-:-:S05]  /*0160*/  LOP3.LUT R5, R5, 0xfffffc00, RZ, 0xc0, !PT ;  /* 0xfffffc0005057812 */ /* 0x000fca00078ec0ff */
[----:B------:R-:W-:-:S04]  /*0170*/  VIADD R15, R5, UR4 ;  /* 0x00000004050f7c36 */ /* 0x000fc80008000000 */
[----:B---34-:R-:W-:Y:S05]  /*0180*/  @P0 BRA `(.L_x_41) ;  /* 0x0000000c00d40947 */ /* 0x018fea0003800000 */
[----:B------:R-:W0:Y:S02]  /*0190*/  LDC R12, c[0x0][0x3b4] ;  /* 0x0000ed00ff0c7b82 */ /* 0x000e240000000800 */
[----:B0-----:R-:W-:-:S13]  /*01a0*/  ISETP.GE.AND P0, PT, R12, 0x1, PT ;  /* 0x000000010c00780c */ /* 0x001fda0003f06270 */
[----:B------:R-:W-:Y:S05]  /*01b0*/  @!P0 BRA `(.L_x_42) ;  /* 0x0000000800c48947 */ /* 0x000fea0003800000 */
[C---:B------:R-:W-:Y:S01]  /*01c0*/  IADD3 R0, PT, PT, R12.reuse, -0x1, RZ ;  /* 0xffffffff0c007810 */ /* 0x040fe20007ffe0ff */
[----:B------:R-:W-:-:S03]  /*01d0*/  IMAD R12, R12, UR5, RZ ;  /* 0x000000050c0c7c24 */ /* 0x000fc6000f8e02ff */
[----:B------:R-:W-:Y:S01]  /*01e0*/  LEA.HI R0, R0, 0x1, RZ, 0x1c ;  /* 0x0000000100007811 */ /* 0x000fe200078fe0ff */
[----:B------:R-:W-:-:S03]  /*01f0*/  IMAD R12, R12, R3, RZ ;  /* 0x000000030c0c7224 */ /* 0x000fc600078e02ff */
[----:B------:R-:W-:-:S13]  /*0200*/  LOP3.LUT P0, RZ, R0, 0x3, RZ, 0xc0, !PT ;  /* 0x0000000300ff7812 */ /* 0x000fda000780c0ff */
.L_x_46:
[----:B0-----:R-:W0:Y:S01]  /*0210*/  LDC R0, c[0x0][0x3b4] ;  /* 0x0000ed00ff007b82 */ /* 0x001e220000000800 */
[----:B------:R-:W1:Y:S01]  /*0220*/  LDCU UR4, c[0x0][0x3b4] ;  /* 0x00007680ff0477ac */ /* 0x000e620008000800 */
[----:B------:R-:W-:Y:S01]  /*0230*/  IMAD.MOV.U32 R13, RZ, RZ, RZ ;  /* 0x000000ffff0d7224 */ /* 0x000fe200078e00ff */
[----:B------:R-:W-:Y:S02]  /*0240*/  CS2R R6, SRZ ;  /* 0x0000000000067805 */ /* 0x000fe4000001ff00 */
[----:B------:R-:W-:Y:S02]  /*0250*/  CS2R R4, SRZ ;  /* 0x0000000000047805 */ /* 0x000fe4000001ff00 */
[----:B------:R-:W-:Y:S02]  /*0260*/  CS2R R10, SRZ ;  /* 0x00000000000a7805 */ /* 0x000fe4000001ff00 */
[----:B------:R-:W-:Y:S01]  /*0270*/  CS2R R8, SRZ ;  /* 0x0000000000087805 */ /* 0x000fe2000001ff00 */
[----:B0-----:R-:W-:-:S05]  /*0280*/  VIADD R2, R0, 0xffffffff ;  /* 0xffffffff00027836 */ /* 0x001fca0000000000 */
[----:B------:R-:W-:-:S13]  /*0290*/  ISETP.GE.U32.AND P1, PT, R2, 0x30, PT ;  /* 0x000000300200780c */ /* 0x000fda0003f26070 */
[----:B-1----:R-:W-:Y:S05]  /*02a0*/  @!P1 BRA `(.L_x_43) ;  /* 0x0000000400349947 */ /* 0x002fea0003800000 */
[----:B------:R-:W0:Y:S01]  /*02b0*/  S2R R3, SR_LANEID ;  /* 0x0000000000037919 */ /* 0x000e220000000000 */
[----:B------:R-:W-:Y:S01]  /*02c0*/  IMAD.MOV.U32 R19, RZ, RZ, RZ ;  /* 0x000000ffff137224 */ /* 0x000fe200078e00ff */
[----:B------:R-:W-:Y:S01]  /*02d0*/  MOV R7, RZ ;  /* 0x000000ff00077202 */ /* 0x000fe20000000f00 */
[----:B------:R-:W-:Y:S02]  /*02e0*/  IMAD.MOV.U32 R2, RZ, RZ, RZ ;  /* 0x000000ffff027224 */ /* 0x000fe400078e00ff */
[----:B0-----:R-:W-:Y:S01]  /*02f0*/  IMAD.SHL.U32 R18, R3, 0x4, RZ ;  /* 0x0000000403127824 */ /* 0x001fe200078e00ff */
[----:B------:R-:W-:-:S04]  /*0300*/  SHF.R.U32.HI R3, RZ, 0x2, R3 ;  /* 0x00000002ff037819 */ /* 0x000fc80000011603 */
[----:B------:R-:W-:-:S05]  /*0310*/  LOP3.LUT R18, R18, 0xc, RZ, 0xe2, !PT ;  /* 0x0000000c12127812 */ /* 0x000fca00078ee2ff */
[----:B------:R-:W-:-:S07]  /*0320*/  IMAD.WIDE.U32 R18, R3, UR4, R18 ;  /* 0x0000000403127c25 */ /* 0x000fce000f8e0012 */
.L_x_44:
[----:B------:R-:W0:Y:S01]  /*0330*/  LDC R3, c[0x0][0x3b4] ;  /* 0x0000ed00ff037b82 */ /* 0x000e220000000800 */
[----:B------:R-:W-:-:S07]  /*0340*/  IMAD R22, R0, UR5, RZ ;  /* 0x0000000500167c24 */ /* 0x000fce000f8e02ff */
[----:B------:R-:W1:Y:S08]  /*0350*/  LDC.64 R20, c[0x0][0x380] ;  /* 0x0000e000ff147b82 */ /* 0x000e700000000a00 */
[----:B------:R-:W2:Y:S01]  /*0360*/  LDC.64 R16, c[0x0][0x388] ;  /* 0x0000e200ff107b82 */ /* 0x000ea20000000a00 */
[----:B0-----:R-:W-:Y:S01]  /*0370*/  IMAD R25, R14, R3, RZ ;  /* 0x000000030e197224 */ /* 0x001fe200078e02ff */
[----:B-1----:R-:W-:-:S02]  /*0380*/  IADD3 R23, P2, P3, R13, R20, R22 ;  /* 0x000000140d177210 */ /* 0x002fc40007b5e016 */
[----:B------:R-:W-:Y:S02]  /*0390*/  SHF.R.S32.HI R22, RZ, 0x1f, R22 ;  /* 0x0000001fff167819 */ /* 0x000fe40000011416 */
[----:B------:R-:W-:Y:S02]  /*03a0*/  IADD3 R20, P1, PT, R25, R12, RZ ;  /* 0x0000000c19147210 */ /* 0x000fe40007f3e0ff */
[----:B------:R-:W-:Y:S02]  /*03b0*/  IADD3.X R25, PT, PT, RZ, R21, R22, P2, P3 ;  /* 0x00000015ff197210 */ /* 0x000fe400017e6416 */
[----:B--2---:R-:W-:Y:S02]  /*03c0*/  IADD3 R21, P3, P4, R20, R16, R13 ;  /* 0x0000001014157210 */ /* 0x004fe40007c7e00d */
[----:B------:R-:W-:Y:S02]  /*03d0*/  LEA.HI.X.SX32 R16, R12, RZ, 0x1, P1 ;  /* 0x000000ff0c107211 */ /* 0x000fe400008f0eff */
[----:B------:R-:W-:-:S02]  /*03e0*/  IADD3 R20, P1, PT, R18, R21, RZ ;  /* 0x0000001512147210 */ /* 0x000fc40007f3e0ff */
[----:B------:R-:W-:Y:S02]  /*03f0*/  IADD3.X R17, PT, PT, R16, R17, RZ, P3, P4 ;  /* 0x0000001110117210 */ /* 0x000fe40001fe84ff */
[----:B------:R-:W-:-:S03]  /*0400*/  IADD3 R22, P2, PT, R18, R23, RZ ;  /* 0x0000001712167210 */ /* 0x000fc60007f5e0ff */
[C---:B------:R-:W-:Y:S02]  /*0410*/  IMAD.X R21, R19.reuse, 0x1, R17, P1 ;  /* 0x0000000113157824 */ /* 0x040fe400008e0611 */
[----:B------:R-:W-:Y:S02]  /*0420*/  IMAD.X R23, R19, 0x1, R25, P2 ;  /* 0x0000000113177824 */ /* 0x000fe400010e0619 */
[C---:B------:R-:W-:Y:S01]  /*0430*/  IMAD.WIDE.U32 R28, R3.reuse, 0x8, R20 ;  /* 0x00000008031c7825 */ /* 0x040fe200078e0014 */
[----:B------:R-:W2:Y:S03]  /*0440*/  LDG.E R26, desc[UR8][R20.64] ;  /* 0x00000008141a7981 */ /* 0x000ea6000c1e1900 */
[----:B------:R-:W-:Y:S01]  /*0450*/  IMAD.WIDE.U32 R24, R3, 0x8, R22 ;  /* 0x0000000803187825 */ /* 0x000fe200078e0016 */
[----:B------:R-:W2:Y:S04]  /*0460*/  LDG.E R16, desc[UR8][R22.64] ;  /* 0x0000000816107981 */ /* 0x000ea8000c1e1900 */
[----:B------:R-:W2:Y:S04]  /*0470*/  LDG.E R17, desc[UR8][R24.64] ;  /* 0x0000000818117981 */ /* 0x000ea8000c1e1900 */
[----:B------:R-:W3:Y:S01]  /*0480*/  LDG.E R28, desc[UR8][R28.64] ;  /* 0x000000081c1c7981 */ /* 0x000ee2000c1e1900 */
[----:B------:R-:W-:Y:S05]  /*0490*/  WARPSYNC.ALL ;  /* 0x0000000000007948 */ /* 0x000fea0003800000 */
[C---:B--2---:R-:W-:Y:S08]  /*04a0*/  IMMA.16816.S8.S8 R8, R16.reuse.ROW, R26.COL, R8 ;  /* 0x0000001a10087237 */ /* 0x044ff00000405408 */
[----:B---3--:R-:W-:Y:S01]  /*04b0*/  IMMA.16816.S8.S8 R4, R16.ROW, R28.COL, R4 ;  /* 0x0000001c10047237 */ /* 0x008fe20000405404 */
[----:B------:R-:W-:-:S05]  /*04c0*/  IADD3 R16, P1, PT, R22, 0x10, RZ ;  /* 0x0000001016107810 */ /* 0x000fca0007f3e0ff */
[----:B------:R-:W-:Y:S01]  /*04d0*/  IMAD.X R17, RZ, RZ, R23, P1 ;  /* 0x000000ffff117224 */ /* 0x000fe200008e0617 */
[----:B------:R-:W-:Y:S01]  /*04e0*/  IADD3 R24, P1, PT, R20, 0x10, RZ ;  /* 0x0000001014187810 */ /* 0x000fe20007f3e0ff */
[----:B------:R-:W-:-:S03]  /*04f0*/  IMAD.WIDE.U32 R26, R3, 0x8, R16 ;  /* 0x00000008031a7825 */ /* 0x000fc600078e0010 */
[----:B------:R-:W-:Y:S01]  /*0500*/  IADD3.X R25, PT, PT, RZ, R21, RZ, P1, !PT ;  /* 0x00000015ff197210 */ /* 0x000fe20000ffe4ff */
[----:B------:R-:W2:Y:S04]  /*0510*/  LDG.E R16, desc[UR8][R22.64+0x10] ;  /* 0x0000100816107981 */ /* 0x000ea8000c1e1900 */
[----:B------:R0:W2:Y:S02]  /*0520*/  LDG.E R17, desc[UR8][R26.64] ;  /* 0x000000081a117981 */ /* 0x0000a4000c1e1900 */
[----:B0-----:R-:W-:Y:S02]  /*0530*/  IMAD.WIDE.U32 R26, R3, 0x8, R24 ;  /* 0x00000008031a7825 */ /* 0x001fe400078e0018 */
[----:B------:R-:W2:Y:S04]  /*0540*/  LDG.E R24, desc[UR8][R20.64+0x10] ;  /* 0x0000100814187981 */ /* 0x000ea8000c1e1900 */
[----:B------:R-:W3:Y:S01]  /*0550*/  LDG.E R25, desc[UR8][R26.64] ;  /* 0x000000081a197981 */ /* 0x000ee2000c1e1900 */
[C---:B--2---:R-:W-:Y:S08]  /*0560*/  IMMA.16816.S8.S8 R8, R16.reuse.ROW, R24.COL, R8 ;  /* 0x0000001810087237 */ /* 0x044ff00000405408 */
[----:B---3--:R-:W-:Y:S01]  /*0570*/  IMMA.16816.S8.S8 R4, R16.ROW, R25.COL, R4 ;  /* 0x0000001910047237 */ /* 0x008fe20000405404 */
[----:B------:R-:W-:-:S05]  /*0580*/  IADD3 R16, P1, PT, R22, 0x20, RZ ;  /* 0x0000002016107810 */ /* 0x000fca0007f3e0ff */
[----:B------:R-:W-:Y:S01]  /*0590*/  IMAD.X R17, RZ, RZ, R23, P1 ;  /* 0x000000ffff117224 */ /* 0x000fe200008e0617 */
[----:B------:R-:W-:Y:S01]  /*05a0*/  IADD3 R24, P1, PT, R20, 0x20, RZ ;  /* 0x0000002014187810 */ /* 0x000fe20007f3e0ff */
[----:B------:R-:W-:-:S04]  /*05b0*/  IMAD.WIDE.U32 R16, R3, 0x8, R16 ;  /* 0x0000000803107825 */ /* 0x000fc800078e0010 */
[----:B------:R-:W-:Y:S02]  /*05c0*/  IMAD.X R25, RZ, RZ, R21, P1 ;  /* 0x000000ffff197224 */ /* 0x000fe400008e0615 */
[----:B------:R-:W2:Y:S01]  /*05d0*/  LDG.E R17, desc[UR8][R16.64] ;  /* 0x0000000810117981 */ /* 0x000ea2000c1e1900 */
[----:B------:R-:W-:-:S03]  /*05e0*/  IMAD.WIDE.U32 R28, R3, 0x8, R24 ;  /* 0x00000008031c7825 */ /* 0x000fc600078e0018 */
[----:B------:R-:W2:Y:S04]  /*05f0*/  LDG.E R24, desc[UR8][R20.64+0x20] ;  /* 0x0000200814187981 */ /* 0x000ea8000c1e1900 */
[----:B------:R-:W3:Y:S04]  /*0600*/  LDG.E R28, desc[UR8][R28.64] ;  /* 0x000000081c1c7981 */ /* 0x000ee8000c1e1900 */
[----:B------:R-:W2:Y:S01]  /*0610*/  LDG.E R16, desc[UR8][R22.64+0x20] ;  /* 0x0000200816107981 */ /* 0x000ea2000c1e1900 */
[----:B------:R-:W-:Y:S01]  /*0620*/  UIADD3 UR4, UPT, UPT, UR10, -0x1, URZ ;  /* 0xffffffff0a047890 */ /* 0x000fe2000fffe0ff */
[----:B--2---:R-:W-:Y:S01]  /*0630*/  IMMA.16816.S8.S8 R8, R16.ROW, R24.COL, R8 ;  /* 0x0000001810087237 */ /* 0x004fe20000405408 */
[----:B------:R-:W-:-:S05]  /*0640*/  IADD3 R24, P1, PT, R22, 0x30, RZ ;  /* 0x0000003016187810 */ /* 0x000fca0007f3e0ff */
[----:B------:R-:W-:Y:S01]  /*0650*/  IMAD.X R25, RZ, RZ, R23, P1 ;  /* 0x000000ffff197224 */ /* 0x000fe200008e0617 */
[----:B------:R-:W-:-:S05]  /*0660*/  IADD3 R26, P1, PT, R20, 0x30, RZ ;  /* 0x00000030141a7810 */ /* 0x000fca0007f3e0ff */
[----:B------:R-:W-:Y:S02]  /*0670*/  IMAD.X R27, RZ, RZ, R21, P1 ;  /* 0x000000ffff1b7224 */ /* 0x000fe400008e0615 */
[----:B------:R-:W-:-:S04]  /*0680*/  IMAD.WIDE.U32 R24, R3, 0x8, R24 ;  /* 0x0000000803187825 */ /* 0x000fc800078e0018 */
[----:B------:R-:W-:Y:S01]  /*0690*/  IMAD.WIDE.U32 R26, R3, 0x8, R26 ;  /* 0x00000008031a7825 */ /* 0x000fe200078e001a */
[----:B---3--:R-:W-:Y:S01]  /*06a0*/  IMMA.16816.S8.S8 R4, R16.ROW, R28.COL, R4 ;  /* 0x0000001c10047237 */ /* 0x008fe20000405404 */
[----:B------:R-:W2:Y:S04]  /*06b0*/  LDG.E R28, desc[UR8][R20.64+0x30] ;  /* 0x00003008141c7981 */ /* 0x000ea8000c1e1900 */
[----:B------:R-:W2:Y:S04]  /*06c0*/  LDG.E R16, desc[UR8][R22.64+0x30] ;  /* 0x0000300816107981 */ /* 0x000ea8000c1e1900 */
[----:B------:R-:W2:Y:S04]  /*06d0*/  LDG.E R17, desc[UR8][R24.64] ;  /* 0x0000000818117981 */ /* 0x000ea8000c1e1900 */
[----:B------:R-:W3:Y:S01]  /*06e0*/  LDG.E R26, desc[UR8][R26.64] ;  /* 0x000000081a1a7981 */ /* 0x000ee2000c1e1900 */
[----:B------:R-:W-:Y:S01]  /*06f0*/  ULEA.HI UR4, UR4, 0x1, URZ, 0x1c ;  /* 0x0000000104047891 */ /* 0x000fe2000f8fe0ff */
[----:B------:R-:W-:-:S03]  /*0700*/  IADD3 R2, PT, PT, R2, 0x4, RZ ;  /* 0x0000000402027810 */ /* 0x000fc60007ffe0ff */
[----:B------:R-:W-:-:S06]  /*0710*/  ULOP3.LUT UR4, UR4, 0x1ffffffc, URZ, 0xc0, !UPT ;  /* 0x1ffffffc04047892 */ /* 0x000fcc000f8ec0ff */
[----:B------:R-:W-:Y:S01]  /*0720*/  ISETP.NE.AND P1, PT, R2, UR4, PT ;  /* 0x0000000402007c0c */ /* 0x000fe2000bf25270 */
[----:B------:R-:W-:Y:S01]  /*0730*/  VIADD R13, R13, 0x40 ;  /* 0x000000400d0d7836 */ /* 0x000fe20000000000 */
[C---:B--2---:R-:W-:Y:S08]  /*0740*/  IMMA.16816.S8.S8 R8, R16.reuse.ROW, R28.COL, R8 ;  /* 0x0000001c10087237 */ /* 0x044ff00000405408 */
[----:B---3--:R-:W-:Y:S03]  /*0750*/  IMMA.16816.S8.S8 R4, R16.ROW, R26.COL, R4 ;  /* 0x0000001a10047237 */ /* 0x008fe60000405404 */
[----:B------:R-:W-:-:S02]  /*0760*/  NOP ;  /* 0x0000000000007918 */ /* 0x000fc40000000000 */
[----:B------:R-:W-:-:S15]  /*0770*/  @P1 BRA `(.L_x_44) ;  /* 0xfffffff800ec1947 */ /* 0x000fde000383ffff */
.L_x_43:
[----:B------:R-:W-:Y:S05]  /*0780*/  @!P0 BRA `(.L_x_45) ;  /* 0x0000000400048947 */ /* 0x000fea0003800000 */
[----:B------:R-:W0:Y:S01]  /*0790*/  LDC R0, c[0x0][0x3b4] ;  /* 0x0000ed00ff007b82 */ /* 0x000e220000000800 */
[----:B------:R-:W1:Y:S01]  /*07a0*/  S2R R2, SR_LANEID ;  /* 0x0000000000027919 */ /* 0x000e620000000000 */
[----:B------:R-:W2:Y:S01]  /*07b0*/  LDCU.64 UR6, c[0x0][0x380] ;  /* 0x00007000ff0677ac */ /* 0x000ea20008000a00 */
[----:B------:R-:W-:-:S05]  /*07c0*/  IMAD.MOV.U32 R17, RZ, RZ, RZ ;  /* 0x000000ffff117224 */ /* 0x000fca00078e00ff */
[----:B------:R-:W3:Y:S08]  /*07d0*/  LDC R25, c[0x0][0x3b4] ;  /* 0x0000ed00ff197b82 */ /* 0x000ef00000000800 */
[----:B------:R-:W4:Y:S01]  /*07e0*/  LDC R18, c[0x0][0x38c] ;  /* 0x0000e300ff127b82 */ /* 0x000f220000000800 */
[----:B0-----:R-:W-:-:S05]  /*07f0*/  IMAD R16, R0, UR5, RZ ;  /* 0x0000000500107c24 */ /* 0x001fca000f8e02ff */
[--C-:B------:R-:W-:Y:S02]  /*0800*/  SHF.R.S32.HI R3, RZ, 0x1f, R16.reuse ;  /* 0x0000001fff037819 */ /* 0x100fe40000011410 */
[----:B--2---:R-:W-:Y:S01]  /*0810*/  IADD3 R19, P1, P2, R13, UR6, R16 ;  /* 0x000000060d137c10 */ /* 0x004fe2000fa3e010 */
[----:B---3--:R-:W-:Y:S02]  /*0820*/  IMAD R21, R14, R25, RZ ;  /* 0x000000190e157224 */ /* 0x008fe400078e02ff */
[----:B-1----:R-:W-:Y:S01]  /*0830*/  IMAD.SHL.U32 R16, R2, 0x4, RZ ;  /* 0x0000000402107824 */ /* 0x002fe200078e00ff */
[----:B------:R-:W-:Y:S01]  /*0840*/  IADD3.X R3, PT, PT, RZ, UR7, R3, P1, P2 ;  /* 0x00000007ff037c10 */ /* 0x000fe20008fe4403 */
[----:B------:R-:W-:Y:S05]  /*0850*/  WARPSYNC.ALL ;  /* 0x0000000000007948 */ /* 0x000fea0003800000 */
[----:B------:R-:W0:Y:S01]  /*0860*/  LDCU UR4, c[0x0][0x388] ;  /* 0x00007100ff0477ac */ /* 0x000e220008000800 */
[----:B------:R-:W-:-:S02]  /*0870*/  LOP3.LUT R16, R16, 0xc, RZ, 0xe2, !PT ;  /* 0x0000000c10107812 */ /* 0x000fc400078ee2ff */
[----:B------:R-:W-:Y:S02]  /*0880*/  SHF.R.U32.HI R2, RZ, 0x2, R2 ;  /* 0x00000002ff027819 */ /* 0x000fe40000011602 */
[----:B------:R-:W-:-:S03]  /*0890*/  IADD3 R20, P4, PT, R21, R12, RZ ;  /* 0x0000000c15147210 */ /* 0x000fc60007f9e0ff */
[----:B------:R-:W-:-:S03]  /*08a0*/  IMAD.WIDE.U32 R16, R2, R25, R16 ;  /* 0x0000001902107225 */ /* 0x000fc600078e0010 */
[----:B------:R-:W-:Y:S02]  /*08b0*/  IADD3 R2, P1, PT, R16, R19, RZ ;  /* 0x0000001310027210 */ /* 0x000fe40007f3e0ff */
[----:B------:R-:W-:Y:S02]  /*08c0*/  LEA.HI.X.SX32 R19, R12, RZ, 0x1, P4 ;  /* 0x000000ff0c137211 */ /* 0x000fe400020f0eff */
[----:B------:R-:W-:Y:S02]  /*08d0*/  IADD3.X R3, PT, PT, R17, R3, RZ, P1, !PT ;  /* 0x0000000311037210 */ /* 0x000fe40000ffe4ff */
[----:B0-----:R-:W-:Y:S01]  /*08e0*/  IADD3 R13, P2, P3, R20, UR4, R13 ;  /* 0x00000004140d7c10 */ /* 0x001fe2000fb5e00d */
[----:B------:R-:W-:-:S03]  /*08f0*/  IMAD.WIDE.U32 R20, R25, 0x8, R2 ;  /* 0x0000000819147825 */ /* 0x000fc600078e0002 */
[----:B----4-:R-:W-:Y:S02]  /*0900*/  IADD3.X R19, PT, PT, R19, R18, RZ, P2, P3 ;  /* 0x0000001213137210 */ /* 0x010fe400017e64ff */
[----:B------:R-:W-:Y:S02]  /*0910*/  IADD3 R18, P1, PT, R16, R13, RZ ;  /* 0x0000000d10127210 */ /* 0x000fe40007f3e0ff */
[----:B------:R-:W2:Y:S03]  /*0920*/  LDG.E R16, desc[UR8][R2.64] ;  /* 0x0000000802107981 */ /* 0x000ea6000c1e1900 */
[----:B------:R-:W-:Y:S02]  /*0930*/  IMAD.X R19, R17, 0x1, R19, P1 ;  /* 0x0000000111137824 */ /* 0x000fe400008e0613 */
[----:B------:R-:W2:Y:S01]  /*0940*/  LDG.E R17, desc[UR8][R20.64] ;  /* 0x0000000814117981 */ /* 0x000ea2000c1e1900 */
[----:B------:R-:W-:-:S03]  /*0950*/  IMAD.WIDE.U32 R22, R25, 0x8, R18 ;  /* 0x0000000819167825 */ /* 0x000fc600078e0012 */
[----:B------:R-:W2:Y:S04]  /*0960*/  LDG.E R13, desc[UR8][R18.64] ;  /* 0x00000008120d7981 */ /* 0x000ea8000c1e1900 */
[----:B------:R-:W3:Y:S01]  /*0970*/  LDG.E R22, desc[UR8][R22.64] ;  /* 0x0000000816167981 */ /* 0x000ee2000c1e1900 */
[----:B------:R-:W-:-:S05]  /*0980*/  VIADD R0, R0, 0xffffffff ;  /* 0xffffffff00007836 */ /* 0x000fca0000000000 */
[----:B------:R-:W-:-:S04]  /*0990*/  LEA.HI R0, R0, 0x1, RZ, 0x1c ;  /* 0x0000000100007811 */ /* 0x000fc800078fe0ff */
[----:B------:R-:W-:-:S04]  /*09a0*/  LOP3.LUT R0, R0, 0x3, RZ, 0xc0, !PT ;  /* 0x0000000300007812 */ /* 0x000fc800078ec0ff */
[----:B------:R-:W-:Y:S01]  /*09b0*/  ISETP.NE.AND P1, PT, R0, 0x1, PT ;  /* 0x000000010000780c */ /* 0x000fe20003f25270 */
[C---:B--2---:R-:W-:Y:S08]  /*09c0*/  IMMA.16816.S8.S8 R8, R16.reuse.ROW, R13.COL, R8 ;  /* 0x0000000d10087237 */ /* 0x044ff00000405408 */
[----:B---3--:R-:W-:Y:S04]  /*09d0*/  IMMA.16816.S8.S8 R4, R16.ROW, R22.COL, R4 ;  /* 0x0000001610047237 */ /* 0x008fe80000405404 */
[----:B------:R-:W-:-:S01]  /*09e0*/  NOP ;  /* 0x0000000000007918 */ /* 0x000fc20000000000 */
[----:B------:R-:W-:-:S15]  /*09f0*/  @!P1 BRA `(.L_x_45) ;  /* 0x0000000000689947 */ /* 0x000fde0003800000 */
[----:B------:R-:W-:Y:S01]  /*0a00*/  IADD3 R26, P1, PT, R2, 0x10, RZ ;  /* 0x00000010021a7810 */ /* 0x000fe20007f3e0ff */
[----:B------:R-:W2:Y:S01]  /*0a10*/  LDG.E R13, desc[UR8][R18.64+0x10] ;  /* 0x00001008120d7981 */ /* 0x000ea2000c1e1900 */
[----:B------:R-:W-:-:S03]  /*0a20*/  IADD3 R28, P2, PT, R18, 0x10, RZ ;  /* 0x00000010121c7810 */ /* 0x000fc60007f5e0ff */
[----:B------:R-:W-:Y:S01]  /*0a30*/  IMAD.X R27, RZ, RZ, R3, P1 ;  /* 0x000000ffff1b7224 */ /* 0x000fe200008e0603 */
[----:B------:R-:W-:Y:S01]  /*0a40*/  IADD3.X R29, PT, PT, RZ, R19, RZ, P2, !PT ;  /* 0x00000013ff1d7210 */ /* 0x000fe200017fe4ff */
[----:B------:R-:W2:Y:S01]  /*0a50*/  LDG.E R16, desc[UR8][R2.64+0x10] ;  /* 0x0000100802107981 */ /* 0x000ea2000c1e1900 */
[----:B------:R-:W-:Y:S01]  /*0a60*/  ISETP.NE.AND P1, PT, R0, 0x2, PT ;  /* 0x000000020000780c */ /* 0x000fe20003f25270 */
[----:B------:R-:W-:-:S04]  /*0a70*/  IMAD.WIDE.U32 R26, R25, 0x8, R26 ;  /* 0x00000008191a7825 */ /* 0x000fc800078e001a */
[----:B------:R-:W-:Y:S01]  /*0a80*/  IMAD.WIDE.U32 R28, R25, 0x8, R28 ;  /* 0x00000008191c7825 */ /* 0x000fe200078e001c */
[----:B------:R-:W2:Y:S04]  /*0a90*/  LDG.E R17, desc[UR8][R26.64] ;  /* 0x000000081a117981 */ /* 0x000ea8000c1e1900 */
[----:B------:R-:W3:Y:S03]  /*0aa0*/  LDG.E R0, desc[UR8][R28.64] ;  /* 0x000000081c007981 */ /* 0x000ee6000c1e1900 */
[----:B------:R-:W-:Y:S01]  /*0ab0*/  @P1 IADD3 R20, P3, PT, R18, 0x20, RZ ;  /* 0x0000002012141810 */ /* 0x000fe20007f7e0ff */
[----:B------:R-:W4:Y:S01]  /*0ac0*/  @P1 LDG.E R24, desc[UR8][R2.64+0x20] ;  /* 0x0000200802181981 */ /* 0x000f22000c1e1900 */
[----:B------:R-:W-:-:S03]  /*0ad0*/  @P1 IADD3 R22, P2, PT, R2, 0x20, RZ ;  /* 0x0000002002161810 */ /* 0x000fc60007f5e0ff */
[----:B------:R-:W-:Y:S01]  /*0ae0*/  @P1 IMAD.X R21, RZ, RZ, R19, P3 ;  /* 0x000000ffff151224 */ /* 0x000fe200018e0613 */
[----:B------:R-:W4:Y:S01]  /*0af0*/  @P1 LDG.E R18, desc[UR8][R18.64+0x20] ;  /* 0x0000200812121981 */ /* 0x000f22000c1e1900 */
[----:B------:R-:W-:Y:S02]  /*0b00*/  @P1 IMAD.X R23, RZ, RZ, R3, P2 ;  /* 0x000000ffff171224 */ /* 0x000fe400010e0603 */
[----:B------:R-:W-:-:S04]  /*0b10*/  @P1 IMAD.WIDE.U32 R20, R25, 0x8, R20 ;  /* 0x0000000819141825 */ /* 0x000fc800078e0014 */
[----:B------:R-:W-:Y:S02]  /*0b20*/  @P1 IMAD.WIDE.U32 R22, R25, 0x8, R22 ;  /* 0x0000000819161825 */ /* 0x000fe400078e0016 */
[----:B------:R-:W5:Y:S04]  /*0b30*/  @P1 LDG.E R20, desc[UR8][R20.64] ;  /* 0x0000000814141981 */ /* 0x000f68000c1e1900 */
[----:B------:R-:W4:Y:S01]  /*0b40*/  @P1 LDG.E R25, desc[UR8][R22.64] ;  /* 0x0000000816191981 */ /* 0x000f22000c1e1900 */
[C---:B--2---:R-:W-:Y:S08]  /*0b50*/  IMMA.16816.S8.S8 R8, R16.reuse.ROW, R13.COL, R8 ;  /* 0x0000000d10087237 */ /* 0x044ff00000405408 */
[----:B---3--:R-:W-:-:S12]  /*0b60*/  IMMA.16816.S8.S8 R4, R16.ROW, R0.COL, R4 ;  /* 0x0000000010047237 */ /* 0x008fd80000405404 */
[C---:B----4-:R-:W-:Y:S08]  /*0b70*/  @P1 IMMA.16816.S8.S8 R8, R24.reuse.ROW, R18.COL, R8 ;  /* 0x0000001218081237 */ /* 0x050ff00000405408 */
[----:B-----5:R-:W-:-:S15]  /*0b80*/  @P1 IMMA.16816.S8.S8 R4, R24.ROW, R20.COL, R4 ;  /* 0x0000001418041237 */ /* 0x020fde0000405404 */
[----:B------:R-:W-:-:S05]  /*0b90*/  NOP ;  /* 0x0000000000007918 */ /* 0x000fca0000000000 */
.L_x_45:
[----:B------:R-:W0:Y:S01]  /*0ba0*/  S2R R0, SR_LANEID ;  /* 0x0000000000007919 */ /* 0x000e220000000000 */
[----:B------:R-:W-:Y:S05]  /*0bb0*/  WARPSYNC.ALL ;  /* 0x0000000000007948 */ /* 0x000fea0003800000 */
[----:B------:R-:W1:Y:S02]  /*0bc0*/  LDCU UR4, c[0x0][0x3b0] ;  /* 0x00007600ff0477ac */ /* 0x000e640008000800 */
[----:B-1----:R-:W-:-:S05]  /*0bd0*/  IMAD.U32 R3, RZ, RZ, UR4 ;  /* 0x00000004ff037e24 */ /* 0x002fca000f8e00ff */
[----:B------:R-:W-:Y:S02]  /*0be0*/  SHF.R.U32.HI R13, RZ, 0x1, R3 ;  /* 0x00000001ff0d7819 */ /* 0x000fe40000011603 */
[----:B0-----:R-:W-:Y:S02]  /*0bf0*/  SHF.R.U32.HI R17, RZ, 0x2, R0 ;  /* 0x00000002ff117819 */ /* 0x001fe40000011600 */
[----:B------:R-:W-:-:S05]  /*0c00*/  LOP3.LUT R0, R0, 0x3, RZ, 0xc0, !PT ;  /* 0x0000000300007812 */ /* 0x000fca00078ec0ff */
[----:B------:R-:W-:Y:S01]  /*0c10*/  IMAD R17, R17, R13, R0 ;  /* 0x0000000d11117224 */ /* 0x000fe200078e0200 */
[C---:B------:R-:W-:Y:S01]  /*0c20*/  LEA R0, R14.reuse, R15, 0x2 ;  /* 0x0000000f0e007211 */ /* 0x040fe200078e10ff */
[----:B------:R-:W-:-:S04]  /*0c30*/  VIADD R14, R14, 0x40 ;  /* 0x000000400e0e7836 */ /* 0x000fc80000000000 */
[----:B------:R-:W-:Y:S01]  /*0c40*/  IMAD.U32 R0, R17, 0x8, R0 ;  /* 0x0000000811007824 */ /* 0x000fe200078e0000 */
[----:B------:R-:W-:-:S03]  /*0c50*/  ISETP.GE.AND P1, PT, R14, R3, PT ;  /* 0x000000030e00720c */ /* 0x000fc60003f26270 */
[----:B------:R-:W-:Y:S01]  /*0c60*/  IMAD R13, R13, 0x40, R0 ;  /* 0x000000400d0d7824 */ /* 0x000fe200078e0200 */
[----:B------:R0:W-:Y:S04]  /*0c70*/  STS.64 [R0], R8 ;  /* 0x0000000800007388 */ /* 0x0001e80000000a00 */
[----:B------:R0:W-:Y:S04]  /*0c80*/  STS.64 [R13], R10 ;  /* 0x0000000a0d007388 */ /* 0x0001e80000000a00 */
[----:B------:R0:W-:Y:S04]  /*0c90*/  STS.64 [R0+0x20], R4 ;  /* 0x0000200400007388 */ /* 0x0001e80000000a00 */
[----:B------:R0:W-:Y:S01]  /*0ca0*/  STS.64 [R13+0x20], R6 ;  /* 0x000020060d007388 */ /* 0x0001e20000000a00 */
[----:B------:R-:W-:Y:S05]  /*0cb0*/  @!P1 BRA `(.L_x_46) ;  /* 0xfffffff400549947 */ /* 0x000fea000383ffff */
[----:B------:R-:W-:Y:S05]  /*0cc0*/  BRA `(.L_x_41) ;  /* 0x0000000400047947 */ /* 0x000fea0003800000 */
.L_x_42:
[----:B------:R-:W-:-:S04]  /*0cd0*/  LOP3.LUT R0, RZ, R14, RZ, 0x33, !PT ;  /* 0x0000000eff007212 */ /* 0x000fc800078e33ff */
[----:B------:R-:W-:-:S04]  /*0ce0*/  IADD3 R0, PT, PT, R0, R3, RZ ;  /* 0x0000000300007210 */ /* 0x000fc80007ffe0ff */
[C---:B------:R-:W-:Y:S02]  /*0cf0*/  LOP3.LUT R2, R0.reuse, 0xc0, RZ, 0xc0, !PT ;  /* 0x000000c000027812 */ /* 0x040fe400078ec0ff */
[----:B------:R-:W-:Y:S02]  /*0d00*/  ISETP.GE.U32.AND P1, PT, R0, 0xc0, PT ;  /* 0x000000c00000780c */ /* 0x000fe40003f26070 */
[----:B------:R-:W-:-:S13]  /*0d10*/  ISETP.NE.AND P0, PT, R2, 0xc0, PT ;  /* 0x000000c00200780c */ /* 0x000fda0003f05270 */
[----:B------:R-:W-:Y:S05]  /*0d20*/  @!P0 BRA `(.L_x_47) ;  /* 0x0000000000508947 */ /* 0x000fea0003800000 */
[----:B------:R-:W0:Y:S01]  /*0d30*/  S2R R2, SR_LANEID ;  /* 0x0000000000027919 */ /* 0x000e220000000000 */
[----:B------:R-:W-:Y:S02]  /*0d40*/  SHF.R.U32.HI R9, RZ, 0x1, R3 ;  /* 0x00000001ff097819 */ /* 0x000fe40000011603 */
[----:B------:R-:W-:-:S04]  /*0d50*/  LEA.HI R0, R0, 0x1, RZ, 0x1a ;  /* 0x0000000100007811 */ /* 0x000fc800078fd0ff */
[----:B------:R-:W-:Y:S02]  /*0d60*/  LOP3.LUT R5, R0, 0x3, RZ, 0xc0, !PT ;  /* 0x0000000300057812 */ /* 0x000fe400078ec0ff */
[----:B0-----:R-:W-:Y:S02]  /*0d70*/  SHF.R.U32.HI R4, RZ, 0x2, R2 ;  /* 0x00000002ff047819 */ /* 0x001fe40000011602 */
[----:B------:R-:W-:Y:S01]  /*0d80*/  LOP3.LUT R7, R2, 0x3, RZ, 0xc0, !PT ;  /* 0x0000000302077812 */ /* 0x000fe200078ec0ff */
[----:B------:R-:W-:-:S04]  /*0d90*/  IMAD.MOV.U32 R2, RZ, RZ, RZ ;  /* 0x000000ffff027224 */ /* 0x000fc800078e00ff */
[----:B------:R-:W-:-:S07]  /*0da0*/  IMAD R7, R4, R9, R7 ;  /* 0x0000000904077224 */ /* 0x000fce00078e0207 */
.L_x_48:
[----:B0-----:R-:W-:Y:S01]  /*0db0*/  IMAD R0, R14, 0x4, R15 ;  /* 0x000000040e007824 */ /* 0x001fe200078e020f */
[----:B------:R-:W-:Y:S05]  /*0dc0*/  WARPSYNC.ALL ;  /* 0x0000000000007948 */ /* 0x000fea0003800000 */
[----:B------:R-:W-:Y:S02]  /*0dd0*/  IMAD R4, R7, 0x8, R0 ;  /* 0x0000000807047824 */ /* 0x000fe400078e0200 */
[----:B------:R-:W-:Y:S02]  /*0de0*/  VIADD R2, R2, 0x1 ;  /* 0x0000000102027836 */ /* 0x000fe40000000000 */
[----:B------:R-:W-:Y:S01]  /*0df0*/  VIADD R14, R14, 0x40 ;  /* 0x000000400e0e7836 */ /* 0x000fe20000000000 */
[----:B------:R-:W-:Y:S01]  /*0e00*/  LEA R0, R9, R4, 0x6 ;  /* 0x0000000409007211 */ /* 0x000fe200078e30ff */
[----:B------:R0:W-:Y:S01]  /*0e10*/  STS.64 [R4], RZ ;  /* 0x000000ff04007388 */ /* 0x0001e20000000a00 */
[----:B------:R-:W-:-:S03]  /*0e20*/  ISETP.NE.AND P0, PT, R2, R5, PT ;  /* 0x000000050200720c */ /* 0x000fc60003f05270 */
[----:B------:R0:W-:Y:S04]  /*0e30*/  STS.64 [R0], RZ ;  /* 0x000000ff00007388 */ /* 0x0001e80000000a00 */
[----:B------:R0:W-:Y:S04]  /*0e40*/  STS.64 [R4+0x20], RZ ;  /* 0x000020ff04007388 */ /* 0x0001e80000000a00 */
[----:B------:R0:W-:Y:S02]  /*0e50*/  STS.64 [R0+0x20], RZ ;  /* 0x000020ff00007388 */ /* 0x0001e40000000a00 */
[----:B------:R-:W-:Y:S05]  /*0e60*/  @P0 BRA `(.L_x_48) ;  /* 0xfffffffc00d00947 */ /* 0x000fea000383ffff */
.L_x_47:
[----:B------:R-:W-:Y:S05]  /*0e70*/  @!P1 BRA `(.L_x_41) ;  /* 0x0000000000989947 */ /* 0x000fea0003800000 */
[----:B0-----:R-:W0:Y:S01]  /*0e80*/  S2R R0, SR_LANEID ;  /* 0x0000000000007919 */ /* 0x001e220000000000 */
[----:B------:R-:W-:Y:S02]  /*0e90*/  SHF.R.U32.HI R8, RZ, 0x1, R3 ;  /* 0x00000001ff087819 */ /* 0x000fe40000011603 */
[----:B0-----:R-:W-:Y:S02]  /*0ea0*/  SHF.R.U32.HI R2, RZ, 0x2, R0 ;  /* 0x00000002ff027819 */ /* 0x001fe40000011600 */
[----:B------:R-:W-:-:S05]  /*0eb0*/  LOP3.LUT R5, R0, 0x3, RZ, 0xc0, !PT ;  /* 0x0000000300057812 */ /* 0x000fca00078ec0ff */
[----:B------:R-:W-:-:S04]  /*0ec0*/  IMAD R2, R2, R8, R5 ;  /* 0x0000000802027224 */ /* 0x000fc800078e0205 */
[----:B------:R-:W-:-:S07]  /*0ed0*/  IMAD.SHL.U32 R9, R2, 0x8, RZ ;  /* 0x0000000802097824 */ /* 0x000fce00078e00ff */
.L_x_49:
[----:B-1----:R-:W-:Y:S01]  /*0ee0*/  LEA R4, R14, R15, 0x2 ;  /* 0x0000000f0e047211 */ /* 0x002fe200078e10ff */
[----:B------:R-:W-:Y:S05]  /*0ef0*/  WARPSYNC.ALL ;  /* 0x0000000000007948 */ /* 0x000fea0003800000 */
[C---:B------:R-:W-:Y:S01]  /*0f00*/  IMAD.IADD R11, R4.reuse, 0x1, R9 ;  /* 0x00000001040b7824 */ /* 0x040fe200078e0209 */
[C---:B------:R-:W-:Y:S01]  /*0f10*/  IADD3 R2, PT, PT, R4.reuse, 0x200, RZ ;  /* 0x0000020004027810 */ /* 0x040fe20007ffe0ff */
[----:B------:R-:W-:Y:S01]  /*0f20*/  VIADD R0, R4, 0x100 ;  /* 0x0000010004007836 */ /* 0x000fe20000000000 */
[----:B------:R-:W-:Y:S01]  /*0f30*/  IADD3 R14, PT, PT, R14, 0x100, RZ ;  /* 0x000001000e0e7810 */ /* 0x000fe20007ffe0ff */
[----:B------:R-:W-:Y:S01]  /*0f40*/  IMAD R10, R8, 0x40, R11 ;  /* 0x00000040080a7824 */ /* 0x000fe200078e020b */
[----:B------:R1:W-:Y:S01]  /*0f50*/  STS.64 [R11], RZ ;  /* 0x000000ff0b007388 */ /* 0x0003e20000000a00 */
[--C-:B------:R-:W-:Y:S01]  /*0f60*/  IMAD.IADD R7, R0, 0x1, R9.reuse ;  /* 0x0000000100077824 */ /* 0x100fe200078e0209 */
[----:B------:R-:W-:Y:S01]  /*0f70*/  ISETP.GE.AND P0, PT, R14, R3, PT ;  /* 0x000000030e00720c */ /* 0x000fe20003f06270 */
[----:B------:R-:W-:Y:S01]  /*0f80*/  VIADD R4, R4, 0x300 ;  /* 0x0000030004047836 */ /* 0x000fe20000000000 */
[----:B------:R1:W-:Y:S01]  /*0f90*/  STS.64 [R10], RZ ;  /* 0x000000ff0a007388 */ /* 0x0003e20000000a00 */
[----:B------:R-:W-:-:S02]  /*0fa0*/  IMAD.IADD R6, R2, 0x1, R9 ;  /* 0x0000000102067824 */ /* 0x000fc400078e0209 */
[----:B------:R-:W-:Y:S01]  /*0fb0*/  IMAD R0, R8, 0x40, R7 ;  /* 0x0000004008007824 */ /* 0x000fe200078e0207 */
[----:B------:R1:W-:Y:S01]  /*0fc0*/  STS.64 [R11+0x20], RZ ;  /* 0x000020ff0b007388 */ /* 0x0003e20000000a00 */
[----:B------:R-:W-:Y:S01]  /*0fd0*/  IADD3 R5, PT, PT, R4, R9, RZ ;  /* 0x0000000904057210 */ /* 0x000fe20007ffe0ff */
[C---:B------:R-:W-:Y:S02]  /*0fe0*/  IMAD R2, R8.reuse, 0x40, R6 ;  /* 0x0000004008027824 */ /* 0x040fe400078e0206 */
[----:B------:R1:W-:Y:S02]  /*0ff0*/  STS.64 [R10+0x20], RZ ;  /* 0x000020ff0a007388 */ /* 0x0003e40000000a00 */
[----:B------:R-:W-:Y:S02]  /*1000*/  IMAD R4, R8, 0x40, R5 ;  /* 0x0000004008047824 */ /* 0x000fe400078e0205 */
[----:B------:R1:W-:Y:S04]  /*1010*/  STS.64 [R7], RZ ;  /* 0x000000ff07007388 */ /* 0x0003e80000000a00 */
[----:B------:R1:W-:Y:S04]  /*1020*/  STS.64 [R0], RZ ;  /* 0x000000ff00007388 */ /* 0x0003e80000000a00 */
[----:B------:R1:W-:Y:S04]  /*1030*/  STS.64 [R7+0x20], RZ ;  /* 0x000020ff07007388 */ /* 0x0003e80000000a00 */
[----:B------:R1:W-:Y:S04]  /*1040*/  STS.64 [R0+0x20], RZ ;  /* 0x000020ff00007388 */ /* 0x0003e80000000a00 */
[----:B------:R1:W-:Y:S04]  /*1050*/  STS.64 [R6], RZ ;  /* 0x000000ff06007388 */ /* 0x0003e80000000a00 */
[----:B------:R1:W-:Y:S04]  /*1060*/  STS.64 [R2], RZ ;  /* 0x000000ff02007388 */ /* 0x0003e80000000a00 */
[----:B------:R1:W-:Y:S04]  /*1070*/  STS.64 [R6+0x20], RZ ;  /* 0x000020ff06007388 */ /* 0x0003e80000000a00 */
[----:B------:R1:W-:Y:S04]  /*1080*/  STS.64 [R2+0x20], RZ ;  /* 0x000020ff02007388 */ /* 0x0003e80000000a00 */
[----:B------:R1:W-:Y:S04]  /*1090*/  STS.64 [R5], RZ ;  /* 0x000000ff05007388 */ /* 0x0003e80000000a00 */
[----:B------:R1:W-:Y:S04]  /*10a0*/  STS.64 [R4], RZ ;  /* 0x000000ff04007388 */ /* 0x0003e80000000a00 */
[----:B------:R1:W-:Y:S04]  /*10b0*/  STS.64 [R5+0x20], RZ ;  /* 0x000020ff05007388 */ /* 0x0003e80000000a00 */
[----:B------:R1:W-:Y:S01]  /*10c0*/  STS.64 [R4+0x20], RZ ;  /* 0x000020ff04007388 */ /* 0x0003e20000000a00 */
[----:B------:R-:W-:Y:S05]  /*10d0*/  @!P0 BRA `(.L_x_49) ;  /* 0xfffffffc00808947 */ /* 0x000fea000383ffff */
.L_x_41:
[----:B01----:R-:W0:Y:S01]  /*10e0*/  LDC R4, c[0x0][0x3ac] ;  /* 0x0000eb00ff047b82 */ /* 0x003e220000000800 */
[----:B------:R-:W1:Y:S01]  /*10f0*/  S2R R0, SR_TID.X ;  /* 0x0000000000007919 */ /* 0x000e620000002100 */
[----:B------:R-:W-:Y:S05]  /*1100*/  WARPSYNC.ALL ;  /* 0x0000000000007948 */ /* 0x000fea0003800000 */
[----:B0-----:R-:W-:Y:S01]  /*1110*/  VIADD R4, R4, -UR5 ;  /* 0x8000000504047c36 */ /* 0x001fe20008000000 */
[----:B------:R-:W-:Y:S04]  /*1120*/  BAR.SYNC.DEFER_BLOCKING 0x0 ;  /* 0x0000000000007b1d */ /* 0x000fe80000010000 */
[----:B------:R-:W-:-:S02]  /*1130*/  ISETP.GE.AND P0, PT, R4, 0x1, PT ;  /* 0x000000010400780c */ /* 0x000fc40003f06270 */
[----:B------:R-:W-:-:S11]  /*1140*/  VIMNMX R5, PT, PT, R4, 0x10, PT ;  /* 0x0000001004057848 */ /* 0x000fd60003fe0100 */
[----:B-1----:R-:W-:Y:S05]  /*1150*/  @!P0 BRA `(.L_x_50) ;  /* 0x0000000400748947 */ /* 0x002fea0003800000 */
[----:B------:R-:W-:Y:S01]  /*1160*/  LOP3.LUT R2, RZ, R0, RZ, 0x33, !PT ;  /* 0x00000000ff027212 */ /* 0x000fe200078e33ff */
[C---:B------:R-:W-:Y:S01]  /*1170*/  VIADD R8, R0.reuse, 0x80 ;  /* 0x0000008000087836 */ /* 0x040fe20000000000 */
[----:B------:R-:W-:Y:S01]  /*1180*/  VIMNMX R13, PT, PT, R5, 0x1, !PT ;  /* 0x00000001050d7848 */ /* 0x000fe20007fe0100 */
[C---:B------:R-:W-:Y:S01]  /*1190*/  VIADD R16, R0.reuse, 0x180 ;  /* 0x0000018000107836 */ /* 0x040fe20000000000 */
[----:B------:R-:W-:Y:S01]  /*11a0*/  IADD3 R9, PT, PT, R0, 0x100, RZ ;  /* 0x0000010000097810 */ /* 0x000fe20007ffe0ff */
[----:B------:R-:W-:Y:S01]  /*11b0*/  IMAD.IADD R2, R2, 0x1, R3 ;  /* 0x0000000102027824 */ /* 0x000fe200078e0203 */
[----:B------:R-:W-:-:S04]  /*11c0*/  UMOV UR4, URZ ;  /* 0x000000ff00047c82 */ /* 0x000fc80008000000 */
[----:B------:R-:W-:-:S07]  /*11d0*/  LOP3.LUT R17, R2, 0x180, RZ, 0xc0, !PT ;  /* 0x0000018002117812 */ /* 0x000fce00078ec0ff */
.L_x_56:
[----:B0-----:R-:W0:Y:S01]  /*11e0*/  LDCU UR6, c[0x0][0x3b0] ;  /* 0x00007600ff0677ac */ /* 0x001e220008000800 */
[----:B------:R-:W-:Y:S01]  /*11f0*/  BSSY.RECONVERGENT B0, `(.L_x_51) ;  /* 0x0000050000007945 */ /* 0x000fe20003800200 */
[----:B-1----:R-:W1:Y:S01]  /*1200*/  LDCU UR12, c[0x0][0x3b8] ;  /* 0x00007700ff0c77ac */ /* 0x002e620008000800 */
[----:B--2---:R-:W2:Y:S01]  /*1210*/  LDCU.64 UR10, c[0x0][0x3a0] ;  /* 0x00007400ff0a77ac */ /* 0x004ea20008000a00 */
[----:B0-----:R-:W-:-:S05]  /*1220*/  IMAD.U32 R3, RZ, RZ, UR6 ;  /* 0x00000006ff037e24 */ /* 0x001fca000f8e00ff */
[----:B------:R-:W-:-:S13]  /*1230*/  ISETP.GE.AND P0, PT, R0, R3, PT ;  /* 0x000000030000720c */ /* 0x000fda0003f06270 */
[----:B-12---:R-:W-:Y:S05]  /*1240*/  @P0 BRA `(.L_x_52) ;  /* 0x0000000400280947 */ /* 0x006fea0003800000 */
[----:B------:R-:W-:Y:S01]  /*1250*/  ISETP.NE.AND P0, PT, R17, 0x180, PT ;  /* 0x000001801100780c */ /* 0x000fe20003f05270 */
[----:B------:R-:W-:Y:S01]  /*1260*/  BSSY.RECONVERGENT B1, `(.L_x_53) ;  /* 0x0000025000017945 */ /* 0x000fe20003800200 */
[----:B------:R-:W-:Y:S01]  /*1270*/  ISETP.GE.U32.AND P1, PT, R2, 0x180, PT ;  /* 0x000001800200780c */ /* 0x000fe20003f26070 */
[----:B------:R-:W-:-:S10]  /*1280*/  IMAD.MOV.U32 R12, RZ, RZ, R0 ;  /* 0x000000ffff0c7224 */ /* 0x000fd400078e0000 */
[----:B------:R-:W-:Y:S05]  /*1290*/  @!P0 BRA `(.L_x_54) ;  /* 0x0000000000848947 */ /* 0x000fea0003800000 */
[----:B------:R-:W-:Y:S01]  /*12a0*/  IMAD R12, R3, UR4, R0 ;  /* 0x00000004030c7c24 */ /* 0x000fe2000f8e0200 */
[----:B------:R-:W0:Y:S01]  /*12b0*/  LDC.64 R6, c[0x0][0x3a0] ;  /* 0x0000e800ff067b82 */ /* 0x000e220000000a00 */
[----:B------:R-:W-:Y:S01]  /*12c0*/  UMOV UR6, 0x400 ;  /* 0x0000040000067882 */ /* 0x000fe20000000000 */
[----:B------:R-:W-:Y:S01]  /*12d0*/  ISETP.NE.AND P0, PT, R17, RZ, PT ;  /* 0x000000ff1100720c */ /* 0x000fe20003f05270 */
[----:B------:R-:W-:Y:S01]  /*12e0*/  UIADD3 UR6, UPT, UPT, UR6, 0x80, URZ ;  /* 0x0000008006067890 */ /* 0x000fe2000fffe0ff */
[----:B------:R-:W-:-:S04]  /*12f0*/  LEA R18, R12, R15, 0x2 ;  /* 0x0000000f0c127211 */ /* 0x000fc800078e10ff */
[----:B------:R-:W1:Y:S01]  /*1300*/  S2UR UR7, SR_CgaCtaId ;  /* 0x00000000000779c3 */ /* 0x000e620000008800 */
[----:B------:R-:W2:Y:S07]  /*1310*/  LDS R11, [R18] ;  /* 0x00000000120b7984 */ /* 0x000eae0000000800 */
[----:B------:R-:W3:Y:S01]  /*1320*/  LDC R10, c[0x0][0x3b8] ;  /* 0x0000ee00ff0a7b82 */ /* 0x000ee20000000800 */
[----:B-1----:R-:W-:Y:S01]  /*1330*/  ULEA UR6, UR7, UR6, 0x18 ;  /* 0x0000000607067291 */ /* 0x002fe2000f8ec0ff */
[----:B--2---:R-:W-:-:S05]  /*1340*/  I2FP.F32.S32 R11, R11 ;  /* 0x0000000b000b7245 */ /* 0x004fca0000201400 */
[----:B0-----:R-:W-:-:S04]  /*1350*/  FMUL R14, R11, R6 ;  /* 0x000000060b0e7220 */ /* 0x001fc80000400000 */
[----:B------:R-:W-:Y:S01]  /*1360*/  FMUL R11, R14, R7 ;  /* 0x000000070e0b7220 */ /* 0x000fe20000400000 */
[----:B------:R-:W-:Y:S01]  /*1370*/  LEA R14, R12, UR6, 0x2 ;  /* 0x000000060c0e7c11 */ /* 0x000fe2000f8e10ff */
[----:B------:R-:W-:Y:S02]  /*1380*/  IMAD.MOV.U32 R12, RZ, RZ, R8 ;  /* 0x000000ffff0c7224 */ /* 0x000fe400078e0008 */
[----:B---3--:R-:W-:-:S05]  /*1390*/  FMUL R11, R11, R10 ;  /* 0x0000000a0b0b7220 */ /* 0x008fca0000400000 */
[----:B------:R0:W-:Y:S01]  /*13a0*/  STS [R14], R11 ;  /* 0x0000000b0e007388 */ /* 0x0001e20000000800 */
[----:B------:R-:W-:Y:S05]  /*13b0*/  @!P0 BRA `(.L_x_54) ;  /* 0x00000000003c8947 */ /* 0x000fea0003800000 */
[----:B0-----:R-:W0:Y:S01]  /*13c0*/  LDS R11, [R18+0x200] ;  /* 0x00020000120b7984 */ /* 0x001e220000000800 */
[----:B------:R-:W-:Y:S02]  /*13d0*/  ISETP.NE.AND P0, PT, R17, 0x80, PT ;  /* 0x000000801100780c */ /* 0x000fe40003f05270 */
[----:B0-----:R-:W-:-:S05]  /*13e0*/  I2FP.F32.S32 R11, R11 ;  /* 0x0000000b000b7245 */ /* 0x001fca0000201400 */
[----:B------:R-:W-:-:S04]  /*13f0*/  FMUL R12, R11, R6 ;  /* 0x000000060b0c7220 */ /* 0x000fc80000400000 */
[----:B------:R-:W-:-:S04]  /*1400*/  FMUL R11, R12, R7 ;  /* 0x000000070c0b7220 */ /* 0x000fc80000400000 */
[----:B------:R-:W-:-:S05]  /*1410*/  FMUL R11, R11, R10 ;  /* 0x0000000a0b0b7220 */ /* 0x000fca0000400000 */
[----:B------:R-:W-:Y:S04]  /*1420*/  STS [R14+0x200], R11 ;  /* 0x0002000b0e007388 */ /* 0x000fe80000000800 */
[----:B------:R-:W0:Y:S02]  /*1430*/  @P0 LDS R12, [R18+0x400] ;  /* 0x00040000120c0984 */ /* 0x000e240000000800 */
[----:B0-----:R-:W-:Y:S01]  /*1440*/  @P0 I2FP.F32.S32 R19, R12 ;  /* 0x0000000c00130245 */ /* 0x001fe20000201400 */
[----:B------:R-:W-:Y:S02]  /*1450*/  IMAD.MOV.U32 R12, RZ, RZ, R9 ;  /* 0x000000ffff0c7224 */ /* 0x000fe400078e0009 */
[----:B------:R-:W-:Y:S02]  /*1460*/  @P0 IMAD.MOV.U32 R12, RZ, RZ, R16 ;  /* 0x000000ffff0c0224 */ /* 0x000fe400078e0010 */
[----:B------:R-:W-:-:S04]  /*1470*/  @P0 FMUL R6, R19, R6 ;  /* 0x0000000613060220 */ /* 0x000fc80000400000 */
[----:B------:R-:W-:-:S04]  /*1480*/  @P0 FMUL R7, R6, R7 ;  /* 0x0000000706070220 */ /* 0x000fc80000400000 */
[----:B------:R-:W-:-:S05]  /*1490*/  @P0 FMUL R7, R7, R10 ;  /* 0x0000000a07070220 */ /* 0x000fca0000400000 */
[----:B------:R1:W-:Y:S02]  /*14a0*/  @P0 STS [R14+0x400], R7 ;  /* 0x000400070e000388 */ /* 0x0003e40000000800 */
.L_x_54:
[----:B------:R-:W-:Y:S05]  /*14b0*/  BSYNC.RECONVERGENT B1 ;  /* 0x0000000000017941 */ /* 0x000fea0003800200 */
.L_x_53:
[----:B------:R-:W-:Y:S05]  /*14c0*/  @!P1 BRA `(.L_x_52) ;  /* 0x0000000000889947 */ /* 0x000fea0003800000 */
[----:B-1----:R-:W1:Y:S01]  /*14d0*/  S2R R7, SR_CgaCtaId ;  /* 0x0000000000077919 */ /* 0x002e620000008800 */
[----:B------:R-:W-:-:S04]  /*14e0*/  MOV R6, 0x400 ;  /* 0x0000040000067802 */ /* 0x000fc80000000f00 */
[----:B------:R-:W-:-:S04]  /*14f0*/  IADD3 R6, PT, PT, R6, 0x80, RZ ;  /* 0x0000008006067810 */ /* 0x000fc80007ffe0ff */
[----:B-1----:R-:W-:-:S07]  /*1500*/  LEA R6, R7, R6, 0x18 ;  /* 0x0000000607067211 */ /* 0x002fce00078ec0ff */
.L_x_55:
[----:B--2---:R-:W-:Y:S02]  /*1510*/  IMAD R10, R3, UR4, R12 ;  /* 0x00000004030a7c24 */ /* 0x004fe4000f8e020c */
[----:B------:R-:W-:Y:S02]  /*1520*/  VIADD R12, R12, 0x200 ;  /* 0x000002000c0c7836 */ /* 0x000fe40000000000 */
[C---:B------:R-:W-:Y:S02]  /*1530*/  IMAD R7, R10.reuse, 0x4, R15 ;  /* 0x000000040a077824 */ /* 0x040fe400078e020f */
[----:B------:R-:W-:Y:S01]  /*1540*/  IMAD R10, R10, 0x4, R6 ;  /* 0x000000040a0a7824 */ /* 0x000fe200078e0206 */
[----:B------:R-:W-:Y:S02]  /*1550*/  ISETP.GE.AND P0, PT, R12, R3, PT ;  /* 0x000000030c00720c */ /* 0x000fe40003f06270 */
[----:B0-----:R-:W0:Y:S02]  /*1560*/  LDS R11, [R7] ;  /* 0x00000000070b7984 */ /* 0x001e240000000800 */
[----:B0-----:R-:W-:-:S05]  /*1570*/  I2FP.F32.S32 R11, R11 ;  /* 0x0000000b000b7245 */ /* 0x001fca0000201400 */
[----:B------:R-:W-:-:S04]  /*1580*/  FMUL R11, R11, UR10 ;  /* 0x0000000a0b0b7c20 */ /* 0x000fc80008400000 */
[----:B------:R-:W-:-:S04]  /*1590*/  FMUL R11, R11, UR11 ;  /* 0x0000000b0b0b7c20 */ /* 0x000fc80008400000 */
[----:B------:R-:W-:-:S05]  /*15a0*/  FMUL R11, R11, UR12 ;  /* 0x0000000c0b0b7c20 */ /* 0x000fca0008400000 */
[----:B------:R-:W-:Y:S04]  /*15b0*/  STS [R10], R11 ;  /* 0x0000000b0a007388 */ /* 0x000fe80000000800 */
[----:B------:R-:W0:Y:S02]  /*15c0*/  LDS R14, [R7+0x200] ;  /* 0x00020000070e7984 */ /* 0x000e240000000800 */
[----:B0-----:R-:W-:-:S05]  /*15d0*/  I2FP.F32.S32 R14, R14 ;  /* 0x0000000e000e7245 */ /* 0x001fca0000201400 */
[----:B------:R-:W-:-:S04]  /*15e0*/  FMUL R14, R14, UR10 ;  /* 0x0000000a0e0e7c20 */ /* 0x000fc80008400000 */
[----:B------:R-:W-:-:S04]  /*15f0*/  FMUL R14, R14, UR11 ;  /* 0x0000000b0e0e7c20 */ /* 0x000fc80008400000 */
[----:B------:R-:W-:-:S05]  /*1600*/  FMUL R19, R14, UR12 ;  /* 0x0000000c0e137c20 */ /* 0x000fca0008400000 */
[----:B------:R-:W-:Y:S04]  /*1610*/  STS [R10+0x200], R19 ;  /* 0x000200130a007388 */ /* 0x000fe80000000800 */
        /* <DEDUP_REMOVED lines=11> */
[----:B------:R2:W-:Y:S01]  /*16d0*/  STS [R10+0x600], R19 ;  /* 0x000600130a007388 */ /* 0x0005e20000000800 */
[----:B------:R-:W-:Y:S05]  /*16e0*/  @!P0 BRA `(.L_x_55) ;  /* 0xfffffffc00888947 */ /* 0x000fea000383ffff */
.L_x_52:
[----:B------:R-:W-:Y:S05]  /*16f0*/  BSYNC.RECONVERGENT B0 ;  /* 0x0000000000007941 */ /* 0x000fea0003800200 */
.L_x_51:
[----:B------:R-:W-:-:S06]  /*1700*/  UIADD3 UR4, UPT, UPT, UR4, 0x1, URZ ;  /* 0x0000000104047890 */ /* 0x000fcc000fffe0ff */
[----:B------:R-:W-:-:S13]  /*1710*/  ISETP.NE.AND P0, PT, R13, UR4, PT ;  /* 0x000000040d007c0c */ /* 0x000fda000bf05270 */
[----:B------:R-:W-:Y:S05]  /*1720*/  @P0 BRA `(.L_x_56) ;  /* 0xfffffff800ac0947 */ /* 0x000fea000383ffff */
.L_x_50:
[----:B------:R-:W-:Y:S01]  /*1730*/  BAR.SYNC.DEFER_BLOCKING 0x0 ;  /* 0x0000000000007b1d */ /* 0x000fe20000010000 */
[----:B------:R-:W-:-:S05]  /*1740*/  ISETP.GT.U32.AND P0, PT, R0, 0xf, PT ;  /* 0x0000000f0000780c */ /* 0x000fca0003f04070 */
[----:B------:R-:W-:Y:S08]  /*1750*/  BSSY.RECONVERGENT B0, `(.L_x_57) ;  /* 0x000000c000007945 */ /* 0x000ff00003800200 */
[----:B------:R-:W-:Y:S05]  /*1760*/  @P0 BRA `(.L_x_58) ;  /* 0x0000000000280947 */ /* 0x000fea0003800000 */
[----:B------:R-:W3:Y:S01]  /*1770*/  S2UR UR7, SR_CgaCtaId ;  /* 0x00000000000779c3 */ /* 0x000ee20000008800 */
[----:B------:R-:W-:Y:S01]  /*1780*/  UMOV UR4, 0x400 ;  /* 0x0000040000047882 */ /* 0x000fe20000000000 */
[----:B-1----:R-:W-:Y:S01]  /*1790*/  MOV R7, 0xff7fffff ;  /* 0xff7fffff00077802 */ /* 0x002fe20000000f00 */
[----:B------:R-:W-:Y:S02]  /*17a0*/  UIADD3 UR6, UPT, UPT, UR4, 0x40, URZ ;  /* 0x0000004004067890 */ /* 0x000fe4000fffe0ff */
[----:B---3--:R-:W-:Y:S02]  /*17b0*/  ULEA UR4, UR7, UR4, 0x18 ;  /* 0x0000000407047291 */ /* 0x008fe4000f8ec0ff */
[----:B------:R-:W-:-:S04]  /*17c0*/  ULEA UR6, UR7, UR6, 0x18 ;  /* 0x0000000607067291 */ /* 0x000fc8000f8ec0ff */
[C---:B------:R-:W-:Y:S02]  /*17d0*/  LEA R2, R0.reuse, UR4, 0x2 ;  /* 0x0000000400027c11 */ /* 0x040fe4000f8e10ff */
[----:B------:R-:W-:-:S03]  /*17e0*/  LEA R6, R0, UR6, 0x2 ;  /* 0x0000000600067c11 */ /* 0x000fc6000f8e10ff */
[----:B------:R3:W-:Y:S04]  /*17f0*/  STS [R2], R7 ;  /* 0x0000000702007388 */ /* 0x0007e80000000800 */
[----:B------:R3:W-:Y:S02]  /*1800*/  STS [R6], RZ ;  /* 0x000000ff06007388 */ /* 0x0007e40000000800 */
.L_x_58:
[----:B------:R-:W-:Y:S05]  /*1810*/  BSYNC.RECONVERGENT B0 ;  /* 0x0000000000007941 */ /* 0x000fea0003800200 */
.L_x_57:
[----:B------:R-:W-:Y:S01]  /*1820*/  BAR.SYNC.DEFER_BLOCKING 0x0 ;  /* 0x0000000000007b1d */ /* 0x000fe20000010000 */
[----:B------:R-:W-:-:S13]  /*1830*/  ISETP.GE.AND P0, PT, R4, 0x1, PT ;  /* 0x000000010400780c */ /* 0x000fda0003f06270 */
[----:B------:R-:W-:Y:S05]  /*1840*/  @!P0 BRA `(.L_x_59) ;  /* 0x0000000800288947 */ /* 0x000fea0003800000 */
[----:B---3--:R-:W-:Y:S01]  /*1850*/  LOP3.LUT R2, RZ, R0, RZ, 0x33, !PT ;  /* 0x00000000ff027212 */ /* 0x008fe200078e33ff */
[----:B------:R-:W-:Y:S01]  /*1860*/  UMOV UR4, URZ ;  /* 0x000000ff00047c82 */ /* 0x000fe20008000000 */
[----:B------:R-:W-:-:S03]  /*1870*/  VIMNMX R26, PT, PT, R5, 0x1, !PT ;  /* 0x00000001051a7848 */ /* 0x000fc60007fe0100 */
[----:B------:R-:W-:-:S05]  /*1880*/  IMAD.IADD R2, R2, 0x1, R3 ;  /* 0x0000000102027824 */ /* 0x000fca00078e0203 */
[----:B-1----:R-:W-:-:S04]  /*1890*/  LEA.HI R7, R2, 0x1, RZ, 0x19 ;  /* 0x0000000102077811 */ /* 0x002fc800078fc8ff */
[C---:B------:R-:W-:Y:S02]  /*18a0*/  LOP3.LUT R25, R7.reuse, 0x7, RZ, 0xc0, !PT ;  /* 0x0000000707197812 */ /* 0x040fe400078ec0ff */
[----:B------:R-:W-:-:S03]  /*18b0*/  LOP3.LUT R24, R7, 0xf, RZ, 0xc0, !PT ;  /* 0x0000000f07187812 */ /* 0x000fc600078ec0ff */
[----:B------:R-:W-:Y:S02]  /*18c0*/  VIADD R6, R25, 0xffffffff ;  /* 0xffffffff19067836 */ /* 0x000fe40000000000 */
[----:B------:R-:W-:-:S03]  /*18d0*/  VIADD R3, R24, 0xffffffff ;  /* 0xffffffff18037836 */ /* 0x000fc60000000000 */
[----:B------:R-:W-:Y:S02]  /*18e0*/  ISETP.GE.U32.AND P0, PT, R6, 0x3, PT ;  /* 0x000000030600780c */ /* 0x000fe40003f06070 */
[----:B------:R-:W-:Y:S02]  /*18f0*/  LOP3.LUT R6, R7, 0x3fffff0, RZ, 0xc0, !PT ;  /* 0x03fffff007067812 */ /* 0x000fe400078ec0ff */
[----:B------:R-:W-:Y:S02]  /*1900*/  ISETP.GE.U32.AND P1, PT, R3, 0x7, PT ;  /* 0x000000070300780c */ /* 0x000fe40003f26070 */
[----:B------:R-:W-:-:S11]  /*1910*/  LOP3.LUT R7, R7, 0x3, RZ, 0xc0, !PT ;  /* 0x0000000307077812 */ /* 0x000fd600078ec0ff */
.L_x_70:
[----:B------:R-:W1:Y:S01]  /*1920*/  LDCU UR6, c[0x0][0x3b0] ;  /* 0x00007600ff0677ac */ /* 0x000e620008000800 */
[----:B------:R-:W-:Y:S01]  /*1930*/  BSSY.RECONVERGENT B0, `(.L_x_60) ;  /* 0x000006d000007945 */ /* 0x000fe20003800200 */
[----:B------:R-:W-:Y:S01]  /*1940*/  IMAD.MOV.U32 R20, RZ, RZ, -0x800001 ;  /* 0xff7fffffff147424 */ /* 0x000fe200078e00ff */
[----:B-1----:R-:W-:-:S04]  /*1950*/  MOV R3, UR6 ;  /* 0x0000000600037c02 */ /* 0x002fc80008000f00 */
[----:B------:R-:W-:-:S13]  /*1960*/  ISETP.GE.AND P2, PT, R0, R3, PT ;  /* 0x000000030000720c */ /* 0x000fda0003f46270 */
[----:B------:R-:W-:Y:S05]  /*1970*/  @P2 BRA `(.L_x_61) ;  /* 0x0000000400a02947 */ /* 0x000fea0003800000 */
[----:B------:R-:W-:Y:S01]  /*1980*/  ISETP.GE.U32.AND P2, PT, R2, 0x780, PT ;  /* 0x000007800200780c */ /* 0x000fe20003f46070 */
[----:B------:R-:W-:Y:S01]  /*1990*/  BSSY.RECONVERGENT B1, `(.L_x_62) ;  /* 0x000002a000017945 */ /* 0x000fe20003800200 */
[----:B------:R-:W-:Y:S01]  /*19a0*/  ISETP.NE.AND P3, PT, R24, RZ, PT ;  /* 0x000000ff1800720c */ /* 0x000fe20003f65270 */
[----:B------:R-:W-:Y:S02]  /*19b0*/  IMAD.MOV.U32 R20, RZ, RZ, -0x800001 ;  /* 0xff7fffffff147424 */ /* 0x000fe400078e00ff */
[----:B--2---:R-:W-:-:S08]  /*19c0*/  IMAD.MOV.U32 R10, RZ, RZ, R0 ;  /* 0x000000ffff0a7224 */ /* 0x004fd000078e0000 */
[----:B------:R-:W-:Y:S05]  /*19d0*/  @!P2 BRA `(.L_x_63) ;  /* 0x000000000094a947 */ /* 0x000fea0003800000 */
[----:B0-----:R-:W0:Y:S01]  /*19e0*/  S2R R11, SR_CgaCtaId ;  /* 0x00000000000b7919 */ /* 0x001e220000008800 */
[----:B------:R-:W-:Y:S01]  /*19f0*/  MOV R8, 0x400 ;  /* 0x0000040000087802 */ /* 0x000fe20000000f00 */
[----:B------:R-:W-:Y:S02]  /*1a00*/  IMAD.MOV.U32 R9, RZ, RZ, RZ ;  /* 0x000000ffff097224 */ /* 0x000fe400078e00ff */
[----:B------:R-:W-:Y:S01]  /*1a10*/  IMAD.MOV.U32 R20, RZ, RZ, -0x800001 ;  /* 0xff7fffffff147424 */ /* 0x000fe200078e00ff */
[----:B------:R-:W-:Y:S01]  /*1a20*/  IADD3 R8, PT, PT, R8, 0x80, RZ ;  /* 0x0000008008087810 */ /* 0x000fe20007ffe0ff */
[----:B------:R-:W-:-:S03]  /*1a30*/  IMAD.MOV.U32 R10, RZ, RZ, R0 ;  /* 0x000000ffff0a7224 */ /* 0x000fc600078e0000 */
[----:B0-----:R-:W-:-:S07]  /*1a40*/  LEA R8, R11, R8, 0x18 ;  /* 0x000000080b087211 */ /* 0x001fce00078ec0ff */
.L_x_64:
[----:B------:R-:W-:Y:S02]  /*1a50*/  IMAD R17, R3, UR4, R10 ;  /* 0x0000000403117c24 */ /* 0x000fe4000f8e020a */
[----:B------:R-:W-:Y:S02]  /*1a60*/  VIADD R9, R9, 0x10 ;  /* 0x0000001009097836 */ /* 0x000fe40000000000 */
[----:B------:R-:W-:Y:S01]  /*1a70*/  VIADD R10, R10, 0x800 ;  /* 0x000008000a0a7836 */ /* 0x000fe20000000000 */
[----:B------:R-:W-:Y:S02]  /*1a80*/  LEA R17, R17, R8, 0x2 ;  /* 0x0000000811117211 */ /* 0x000fe400078e10ff */
[----:B------:R-:W-:-:S03]  /*1a90*/  ISETP.NE.AND P2, PT, R9, R6, PT ;  /* 0x000000060900720c */ /* 0x000fc60003f45270 */
[----:B------:R-:W-:Y:S04]  /*1aa0*/  LDS R19, [R17] ;  /* 0x0000000011137984 */ /* 0x000fe80000000800 */
[----:B------:R-:W0:Y:S04]  /*1ab0*/  LDS R18, [R17+0x200] ;  /* 0x0002000011127984 */ /* 0x000e280000000800 */
[----:B------:R-:W-:Y:S04]  /*1ac0*/  LDS R21, [R17+0x400] ;  /* 0x0004000011157984 */ /* 0x000fe80000000800 */
[----:B------:R-:W1:Y:S04]  /*1ad0*/  LDS R22, [R17+0x600] ;  /* 0x0006000011167984 */ /* 0x000e680000000800 */
[----:B------:R-:W-:Y:S04]  /*1ae0*/  LDS R12, [R17+0x800] ;  /* 0x00080000110c7984 */ /* 0x000fe80000000800 */
[----:B------:R-:W2:Y:S04]  /*1af0*/  LDS R11, [R17+0xa00] ;  /* 0x000a0000110b7984 */ /* 0x000ea80000000800 */
[----:B------:R-:W-:Y:S04]  /*1b00*/  LDS R13, [R17+0xc00] ;  /* 0x000c0000110d7984 */ /* 0x000fe80000000800 */
[----:B------:R-:W3:Y:S04]  /*1b10*/  LDS R16, [R17+0xe00] ;  /* 0x000e000011107984 */ /* 0x000ee80000000800 */
[----:B------:R-:W-:Y:S04]  /*1b20*/  LDS R15, [R17+0x1000] ;  /* 0x00100000110f7984 */ /* 0x000fe80000000800 */
[----:B------:R-:W4:Y:S04]  /*1b30*/  LDS R14, [R17+0x1200] ;  /* 0x00120000110e7984 */ /* 0x000f280000000800 */
[----:B------:R-:W-:Y:S01]  /*1b40*/  LDS R23, [R17+0x1e00] ;  /* 0x001e000011177984 */ /* 0x000fe20000000800 */
[----:B0-----:R-:W-:-:S03]  /*1b50*/  FMNMX3 R20, R20, R19, R18, !PT ;  /* 0x0000001314147276 */ /* 0x001fc60007800012 */
[----:B------:R-:W-:Y:S04]  /*1b60*/  LDS R19, [R17+0x1400] ;  /* 0x0014000011137984 */ /* 0x000fe80000000800 */
[----:B------:R-:W0:Y:S01]  /*1b70*/  LDS R18, [R17+0x1600] ;  /* 0x0016000011127984 */ /* 0x000e220000000800 */
[----:B-1----:R-:W-:-:S03]  /*1b80*/  FMNMX3 R27, R20, R21, R22, !PT ;  /* 0x00000015141b7276 */ /* 0x002fc60007800016 */
[----:B------:R-:W-:Y:S04]  /*1b90*/  LDS R22, [R17+0x1800] ;  /* 0x0018000011167984 */ /* 0x000fe80000000800 */
[----:B------:R-:W1:Y:S01]  /*1ba0*/  LDS R21, [R17+0x1a00] ;  /* 0x001a000011157984 */ /* 0x000e620000000800 */
[----:B--2---:R-:W-:-:S03]  /*1bb0*/  FMNMX3 R11, R27, R12, R11, !PT ;  /* 0x0000000c1b0b7276 */ /* 0x004fc6000780000b */
[----:B------:R-:W2:Y:S01]  /*1bc0*/  LDS R20, [R17+0x1c00] ;  /* 0x001c000011147984 */ /* 0x000ea20000000800 */
[----:B---3--:R-:W-:-:S04]  /*1bd0*/  FMNMX3 R11, R11, R13, R16, !PT ;  /* 0x0000000d0b0b7276 */ /* 0x008fc80007800010 */
[----:B----4-:R-:W-:-:S04]  /*1be0*/  FMNMX3 R11, R11, R15, R14, !PT ;  /* 0x0000000f0b0b7276 */ /* 0x010fc8000780000e */
[----:B0-----:R-:W-:-:S04]  /*1bf0*/  FMNMX3 R11, R11, R19, R18, !PT ;  /* 0x000000130b0b7276 */ /* 0x001fc80007800012 */
[----:B-1----:R-:W-:-:S04]  /*1c00*/  FMNMX3 R11, R11, R22, R21, !PT ;  /* 0x000000160b0b7276 */ /* 0x002fc80007800015 */
[----:B--2---:R-:W-:Y:S01]  /*1c10*/  FMNMX3 R20, R11, R20, R23, !PT ;  /* 0x000000140b147276 */ /* 0x004fe20007800017 */
[----:B------:R-:W-:Y:S06]  /*1c20*/  @P2 BRA `(.L_x_64) ;  /* 0xfffffffc00882947 */ /* 0x000fec000383ffff */
.L_x_63:
[----:B------:R-:W-:Y:S05]  /*1c30*/  BSYNC.RECONVERGENT B1 ;  /* 0x0000000000017941 */ /* 0x000fea0003800200 */
.L_x_62:
[----:B------:R-:W-:Y:S04]  /*1c40*/  BSSY.RECONVERGENT B1, `(.L_x_61) ;  /* 0x000003b000017945 */ /* 0x000fe80003800200 */
[----:B------:R-:W-:Y:S05]  /*1c50*/  @!P3 BRA `(.L_x_65) ;  /* 0x0000000000e4b947 */ /* 0x000fea0003800000 */
[----:B------:R-:W-:Y:S01]  /*1c60*/  BSSY.RECONVERGENT B2, `(.L_x_66) ;  /* 0x0000016000027945 */ /* 0x000fe20003800200 */
[----:B------:R-:W-:-:S03]  /*1c70*/  ISETP.NE.AND P2, PT, R25, RZ, PT ;  /* 0x000000ff1900720c */ /* 0x000fc60003f45270 */
[----:B------:R-:W-:Y:S10]  /*1c80*/  @!P1 BRA `(.L_x_67) ;  /* 0x00000000004c9947 */ /* 0x000ff40003800000 */
[----:B------:R-:W1:Y:S01]  /*1c90*/  S2UR UR7, SR_CgaCtaId ;  /* 0x00000000000779c3 */ /* 0x000e620000008800 */
[----:B------:R-:W-:Y:S01]  /*1ca0*/  UMOV UR6, 0x400 ;  /* 0x0000040000067882 */ /* 0x000fe20000000000 */
[----:B------:R-:W-:Y:S01]  /*1cb0*/  IMAD R8, R3, UR4, R10 ;  /* 0x0000000403087c24 */ /* 0x000fe2000f8e020a */
[----:B------:R-:W-:Y:S01]  /*1cc0*/  UIADD3 UR6, UPT, UPT, UR6, 0x80, URZ ;  /* 0x0000008006067890 */ /* 0x000fe2000fffe0ff */
[----:B------:R-:W-:-:S03]  /*1cd0*/  VIADD R10, R10, 0x400 ;  /* 0x000004000a0a7836 */ /* 0x000fc60000000000 */
[----:B-1----:R-:W-:-:S06]  /*1ce0*/  ULEA UR6, UR7, UR6, 0x18 ;  /* 0x0000000607067291 */ /* 0x002fcc000f8ec0ff */
[----:B------:R-:W-:-:S05]  /*1cf0*/  LEA R8, R8, UR6, 0x2 ;  /* 0x0000000608087c11 */ /* 0x000fca000f8e10ff */
[----:B------:R-:W-:Y:S04]  /*1d00*/  LDS R9, [R8] ;  /* 0x0000000008097984 */ /* 0x000fe80000000800 */
[----:B0-----:R-:W0:Y:S04]  /*1d10*/  LDS R11, [R8+0x200] ;  /* 0x00020000080b7984 */ /* 0x001e280000000800 */
[----:B------:R-:W-:Y:S04]  /*1d20*/  LDS R12, [R8+0x400] ;  /* 0x00040000080c7984 */ /* 0x000fe80000000800 */
[----:B------:R-:W1:Y:S04]  /*1d30*/  LDS R13, [R8+0x600] ;  /* 0x00060000080d7984 */ /* 0x000e680000000800 */
[----:B------:R-:W-:Y:S04]  /*1d40*/  LDS R14, [R8+0x800] ;  /* 0x00080000080e7984 */ /* 0x000fe80000000800 */
[----:B------:R-:W2:Y:S04]  /*1d50*/  LDS R15, [R8+0xa00] ;  /* 0x000a0000080f7984 */ /* 0x000ea80000000800 */
[----:B------:R-:W-:Y:S04]  /*1d60*/  LDS R16, [R8+0xc00] ;  /* 0x000c000008107984 */ /* 0x000fe80000000800 */
[----:B------:R-:W3:Y:S01]  /*1d70*/  LDS R17, [R8+0xe00] ;  /* 0x000e000008117984 */ /* 0x000ee20000000800 */
[----:B0-----:R-:W-:-:S04]  /*1d80*/  FMNMX3 R9, R20, R9, R11, !PT ;  /* 0x0000000914097276 */ /* 0x001fc8000780000b */
[----:B-1----:R-:W-:-:S04]  /*1d90*/  FMNMX3 R9, R9, R12, R13, !PT ;  /* 0x0000000c09097276 */ /* 0x002fc8000780000d */
[----:B--2---:R-:W-:-:S04]  /*1da0*/  FMNMX3 R9, R9, R14, R15, !PT ;  /* 0x0000000e09097276 */ /* 0x004fc8000780000f */
[----:B---3--:R-:W-:-:S07]  /*1db0*/  FMNMX3 R20, R9, R16, R17, !PT ;  /* 0x0000001009147276 */ /* 0x008fce0007800011 */
.L_x_67:
[----:B------:R-:W-:Y:S05]  /*1dc0*/  BSYNC.RECONVERGENT B2 ;  /* 0x0000000000027941 */ /* 0x000fea0003800200 */
.L_x_66:
        /* <DEDUP_REMOVED lines=8> */
[----:B------:R-:W-:-:S03]  /*1e50*/  IADD3 R10, PT, PT, R10, 0x200, RZ ;  /* 0x000002000a0a7810 */ /* 0x000fc60007ffe0ff */
[----:B-1----:R-:W-:-:S06]  /*1e60*/  ULEA UR6, UR7, UR6, 0x18 ;  /* 0x0000000607067291 */ /* 0x002fcc000f8ec0ff */
[----:B------:R-:W-:-:S05]  /*1e70*/  LEA R8, R8, UR6, 0x2 ;  /* 0x0000000608087c11 */ /* 0x000fca000f8e10ff */
[----:B------:R-:W-:Y:S04]  /*1e80*/  LDS R9, [R8] ;  /* 0x0000000008097984 */ /* 0x000fe80000000800 */
[----:B0-----:R-:W0:Y:S04]  /*1e90*/  LDS R11, [R8+0x200] ;  /* 0x00020000080b7984 */ /* 0x001e280000000800 */
[----:B------:R-:W-:Y:S04]  /*1ea0*/  LDS R12, [R8+0x400] ;  /* 0x00040000080c7984 */ /* 0x000fe80000000800 */
[----:B------:R-:W1:Y:S01]  /*1eb0*/  LDS R13, [R8+0x600] ;  /* 0x00060000080d7984 */ /* 0x000e620000000800 */
[----:B0-----:R-:W-:-:S04]  /*1ec0*/  FMNMX3 R9, R20, R9, R11, !PT ;  /* 0x0000000914097276 */ /* 0x001fc8000780000b */
[----:B-1----:R-:W-:-:S07]  /*1ed0*/  FMNMX3 R20, R9, R12, R13, !PT ;  /* 0x0000000c09147276 */ /* 0x002fce000780000d */
.L_x_69:
[----:B------:R-:W-:Y:S05]  /*1ee0*/  BSYNC.RECONVERGENT B2 ;  /* 0x0000000000027941 */ /* 0x000fea0003800200 */
.L_x_68:
[----:B------:R-:W-:Y:S05]  /*1ef0*/  @!P2 BRA `(.L_x_65) ;  /* 0x00000000003ca947 */ /* 0x000fea0003800000 */
[----:B------:R-:W1:Y:S01]  /*1f00*/  S2UR UR7, SR_CgaCtaId ;  /* 0x00000000000779c3 */ /* 0x000e620000008800 */
[----:B------:R-:W-:Y:S01]  /*1f10*/  UMOV UR6, 0x400 ;  /* 0x0000040000067882 */ /* 0x000fe20000000000 */
[----:B------:R-:W-:Y:S01]  /*1f20*/  IMAD R8, R3, UR4, R10 ;  /* 0x0000000403087c24 */ /* 0x000fe2000f8e020a */
[----:B------:R-:W-:Y:S01]  /*1f30*/  UIADD3 UR6, UPT, UPT, UR6, 0x80, URZ ;  /* 0x0000008006067890 */ /* 0x000fe2000fffe0ff */
[----:B------:R-:W-:-:S03]  /*1f40*/  ISETP.NE.AND P2, PT, R7, 0x1, PT ;  /* 0x000000010700780c */ /* 0x000fc60003f45270 */
[----:B-1----:R-:W-:-:S06]  /*1f50*/  ULEA UR6, UR7, UR6, 0x18 ;  /* 0x0000000607067291 */ /* 0x002fcc000f8ec0ff */
[----:B------:R-:W-:-:S05]  /*1f60*/  LEA R8, R8, UR6, 0x2 ;  /* 0x0000000608087c11 */ /* 0x000fca000f8e10ff */
[----:B------:R-:W1:Y:S02]  /*1f70*/  LDS R9, [R8] ;  /* 0x0000000008097984 */ /* 0x000e640000000800 */
[----:B-1----:R-:W-:Y:S01]  /*1f80*/  FMNMX R20, R20, R9, !PT ;  /* 0x0000000914147209 */ /* 0x002fe20007800000 */
[----:B------:R-:W-:Y:S06]  /*1f90*/  @!P2 BRA `(.L_x_65) ;  /* 0x000000000014a947 */ /* 0x000fec0003800000 */
[----:B------:R-:W-:Y:S01]  /*1fa0*/  ISETP.NE.AND P2, PT, R7, 0x2, PT ;  /* 0x000000020700780c */ /* 0x000fe20003f45270 */
[----:B------:R-:W1:-:S12]  /*1fb0*/  LDS R9, [R8+0x200] ;  /* 0x0002000008097984 */ /* 0x000e580000000800 */
[----:B0-----:R-:W0:Y:S01]  /*1fc0*/  @P2 LDS R11, [R8+0x400] ;  /* 0x00040000080b2984 */ /* 0x001e220000000800 */
[----:B-1----:R-:W-:-:S04]  /*1fd0*/  FMNMX R20, R20, R9, !PT ;  /* 0x0000000914147209 */ /* 0x002fc80007800000 */
[----:B0-----:R-:W-:-:S07]  /*1fe0*/  @P2 FMNMX R20, R20, R11, !PT ;  /* 0x0000000b14142209 */ /* 0x001fce0007800000 */
.L_x_65:
[----:B------:R-:W-:Y:S05]  /*1ff0*/  BSYNC.RECONVERGENT B1 ;  /* 0x0000000000017941 */ /* 0x000fea0003800200 */
.L_x_61:
[----:B------:R-:W-:Y:S05]  /*2000*/  BSYNC.RECONVERGENT B0 ;  /* 0x0000000000007941 */ /* 0x000fea0003800200 */
.L_x_60:
[----:B------:R-:W1:Y:S01]  /*2010*/  S2R R8, SR_LANEID ;  /* 0x0000000000087919 */ /* 0x000e620000000000 */
[----:B------:R-:W3:Y:S01]  /*2020*/  S2UR UR10, SR_CgaCtaId ;  /* 0x00000000000a79c3 */ /* 0x000ee20000008800 */
[----:B------:R-:W-:Y:S01]  /*2030*/  VOTEU.ANY UR6, UPT, PT ;  /* 0x0000000000067886 */ /* 0x000fe200038e0100 */
[----:B------:R-:W-:Y:S01]  /*2040*/  CREDUX.MAX.S32 UR11, R20 ;  /* 0x00000000140b72cc */ /* 0x000fe20000000200 */
[----:B------:R-:W-:Y:S01]  /*2050*/  UFLO.U32 UR6, UR6 ;  /* 0x00000006000672bd */ /* 0x000fe200080e0000 */
[----:B------:R-:W-:Y:S02]  /*2060*/  UMOV UR7, 0x400 ;  /* 0x0000040000077882 */ /* 0x000fe40000000000 */
[----:B---3--:R-:W-:-:S03]  /*2070*/  ULEA UR7, UR10, UR7, 0x18 ;  /* 0x000000070a077291 */ /* 0x008fc6000f8ec0ff */
[----:B-1----:R-:W-:Y:S01]  /*2080*/  ISETP.EQ.U32.AND P2, PT, R8, UR6, PT ;  /* 0x0000000608007c0c */ /* 0x002fe2000bf42070 */
[----:B------:R-:W-:-:S05]  /*2090*/  ULEA UR6, UR4, UR7, 0x2 ;  /* 0x0000000704067291 */ /* 0x000fca000f8e10ff */
[----:B------:R-:W-:Y:S01]  /*20a0*/  IMAD.U32 R8, RZ, RZ, UR11 ;  /* 0x0000000bff087e24 */ /* 0x000fe2000f8e00ff */
[----:B------:R-:W-:-:S06]  /*20b0*/  UIADD3 UR4, UPT, UPT, UR4, 0x1, URZ ;  /* 0x0000000104047890 */ /* 0x000fcc000fffe0ff */
[----:B------:R4:W-:Y:S01]  /*20c0*/  @P2 ATOMS.MAX.S32 RZ, [UR6], R8 ;  /* 0x00000008ffff298c */ /* 0x0009e20009000206 */
[----:B------:R-:W-:-:S13]  /*20d0*/  ISETP.NE.AND P2, PT, R26, UR4, PT ;  /* 0x000000041a007c0c */ /* 0x000fda000bf45270 */
[----:B----4-:R-:W-:Y:S05]  /*20e0*/  @P2 BRA `(.L_x_70) ;  /* 0xfffffff8000c2947 */ /* 0x010fea000383ffff */
.L_x_59:
[----:B------:R-:W-:Y:S01]  /*20f0*/  BAR.SYNC.DEFER_BLOCKING 0x0 ;  /* 0x0000000000007b1d */ /* 0x000fe20000010000 */
[----:B------:R-:W-:-:S13]  /*2100*/  ISETP.GE.AND P0, PT, R4, 0x1, PT ;  /* 0x000000010400780c */ /* 0x000fda0003f06270 */
[----:B------:R-:W-:Y:S05]  /*2110*/  @!P0 BRA `(.L_x_71) ;  /* 0x0000000800508947 */ /* 0x000fea0003800000 */
[----:B------:R-:W-:Y:S01]  /*2120*/  LOP3.LUT R8, RZ, R0, RZ, 0x33, !PT ;  /* 0x00000000ff087212 */ /* 0x000fe200078e33ff */
[C---:B---3--:R-:W-:Y:S01]  /*2130*/  VIADD R6, R0.reuse, 0x80 ;  /* 0x0000008000067836 */ /* 0x048fe20000000000 */
[----:B------:R-:W-:Y:S01]  /*2140*/  VIMNMX R2, PT, PT, R5, 0x1, !PT ;  /* 0x0000000105027848 */ /* 0x000fe20007fe0100 */
[----:B------:R-:W-:Y:S02]  /*2150*/  VIADD R9, R0, 0x180 ;  /* 0x0000018000097836 */ /* 0x000fe40000000000 */
[----:B-1----:R-:W-:Y:S01]  /*2160*/  IMAD.IADD R7, R8, 0x1, R3 ;  /* 0x0000000108077824 */ /* 0x002fe200078e0203 */
[----:B------:R-:W-:Y:S01]  /*2170*/  IADD3 R8, PT, PT, R0, 0x100, RZ ;  /* 0x0000010000087810 */ /* 0x000fe20007ffe0ff */
[----:B--2---:R-:W-:-:S03]  /*2180*/  IMAD.MOV.U32 R10, RZ, RZ, RZ ;  /* 0x000000ffff0a7224 */ /* 0x004fc600078e00ff */
[----:B------:R-:W-:-:S07]  /*2190*/  LOP3.LUT R23, R7, 0x180, RZ, 0xc0, !PT ;  /* 0x0000018007177812 */ /* 0x000fce00078ec0ff */
.L_x_79:
[----:B-1----:R-:W1:Y:S01]  /*21a0*/  LDCU UR4, c[0x0][0x3b0] ;  /* 0x00007600ff0477ac */ /* 0x002e620008000800 */
[----:B------:R-:W-:Y:S01]  /*21b0*/  BSSY.RECONVERGENT B0, `(.L_x_72) ;  /* 0x000007c000007945 */ /* 0x000fe20003800200 */
[----:B------:R-:W-:Y:S01]  /*21c0*/  MOV R13, RZ ;  /* 0x000000ff000d7202 */ /* 0x000fe20000000f00 */
[----:B-1----:R-:W-:-:S05]  /*21d0*/  IMAD.U32 R3, RZ, RZ, UR4 ;  /* 0x00000004ff037e24 */ /* 0x002fca000f8e00ff */
[----:B------:R-:W-:-:S13]  /*21e0*/  ISETP.GE.AND P0, PT, R0, R3, PT ;  /* 0x000000030000720c */ /* 0x000fda0003f06270 */
[----:B--23--:R-:W-:Y:S05]  /*21f0*/  @P0 BRA `(.L_x_73) ;  /* 0x0000000400dc0947 */ /* 0x00cfea0003800000 */
[----:B0-----:R-:W0:Y:S01]  /*2200*/  S2R R14, SR_CgaCtaId ;  /* 0x00000000000e7919 */ /* 0x001e220000008800 */
[----:B------:R-:W-:Y:S01]  /*2210*/  MOV R15, 0x400 ;  /* 0x00000400000f7802 */ /* 0x000fe20000000f00 */
[----:B------:R-:W-:Y:S01]  /*2220*/  BSSY.RECONVERGENT B1, `(.L_x_74) ;  /* 0x0000039000017945 */ /* 0x000fe20003800200 */
[----:B------:R-:W-:Y:S01]  /*2230*/  ISETP.NE.AND P0, PT, R23, 0x180, PT ;  /* 0x000001801700780c */ /* 0x000fe20003f05270 */
[----:B------:R-:W-:Y:S02]  /*2240*/  IMAD.MOV.U32 R13, RZ, RZ, RZ ;  /* 0x000000ffff0d7224 */ /* 0x000fe400078e00ff */
[----:B------:R-:W-:Y:S01]  /*2250*/  IMAD.MOV.U32 R12, RZ, RZ, R0 ;  /* 0x000000ffff0c7224 */ /* 0x000fe200078e0000 */
[----:B0-----:R-:W-:-:S05]  /*2260*/  LEA R11, R14, R15, 0x18 ;  /* 0x0000000f0e0b7211 */ /* 0x001fca00078ec0ff */
[----:B------:R-:W-:-:S06]  /*2270*/  IMAD R11, R10, 0x4, R11 ;  /* 0x000000040a0b7824 */ /* 0x000fcc00078e020b */
[----:B------:R-:W0:Y:S01]  /*2280*/  LDS R11, [R11] ;  /* 0x000000000b0b7984 */ /* 0x000e220000000800 */
[----:B------:R-:W-:Y:S05]  /*2290*/  @!P0 BRA `(.L_x_75) ;  /* 0x0000000000c48947 */ /* 0x000fea0003800000 */
[----:B------:R-:W-:Y:S01]  /*22a0*/  IADD3 R13, PT, PT, R15, 0x80, RZ ;  /* 0x000000800f0d7810 */ /* 0x000fe20007ffe0ff */
[----:B------:R-:W-:Y:S01]  /*22b0*/  IMAD R17, R10, R3, R0 ;  /* 0x000000030a117224 */ /* 0x000fe200078e0200 */
[----:B------:R-:W-:Y:S01]  /*22c0*/  ISETP.NE.AND P0, PT, R23, RZ, PT ;  /* 0x000000ff1700720c */ /* 0x000fe20003f05270 */
[----:B------:R-:W-:Y:S01]  /*22d0*/  IMAD.MOV.U32 R16, RZ, RZ, 0x3bbb989d ;  /* 0x3bbb989dff107424 */ /* 0x000fe200078e00ff */
[----:B------:R-:W-:Y:S01]  /*22e0*/  LEA R12, R14, R13, 0x18 ;  /* 0x0000000d0e0c7211 */ /* 0x000fe200078ec0ff */
[----:B------:R-:W-:-:S04]  /*22f0*/  IMAD.MOV.U32 R18, RZ, RZ, 0x437c0000 ;  /* 0x437c0000ff127424 */ /* 0x000fc800078e00ff */
[----:B------:R-:W-:-:S05]  /*2300*/  IMAD R17, R17, 0x4, R12 ;  /* 0x0000000411117824 */ /* 0x000fca00078e020c */
[----:B------:R-:W0:Y:S02]  /*2310*/  LDS R12, [R17] ;  /* 0x00000000110c7984 */ /* 0x000e240000000800 */
[----:B0-----:R-:W-:-:S04]  /*2320*/  FADD R13, -R11, R12 ;  /* 0x0000000c0b0d7221 */ /* 0x001fc80000000100 */
[----:B------:R-:W-:-:S04]  /*2330*/  FFMA.SAT R19, R13, R16, 0.5 ;  /* 0x3f0000000d137423 */ /* 0x000fc80000002010 */
[----:B------:R-:W-:-:S04]  /*2340*/  FFMA.RM R19, R19, R18, 12582913 ;  /* 0x4b40000113137423 */ /* 0x000fc80000004012 */
[C---:B------:R-:W-:Y:S01]  /*2350*/  FADD R12, R19.reuse, -12583039 ;  /* 0xcb40007f130c7421 */ /* 0x040fe20000000000 */
[----:B------:R-:W-:-:S03]  /*2360*/  SHF.L.U32 R19, R19, 0x17, RZ ;  /* 0x0000001713137819 */ /* 0x000fc600000006ff */
[----:B------:R-:W-:-:S04]  /*2370*/  FFMA R12, R13, 1.4426950216293334961, -R12 ;  /* 0x3fb8aa3b0d0c7823 */ /* 0x000fc8000000080c */
[----:B------:R-:W-:Y:S01]  /*2380*/  FFMA R20, R13, 1.925963033500011079e-08, R12 ;  /* 0x32a570600d147823 */ /* 0x000fe2000000000c */
[----:B------:R-:W-:-:S05]  /*2390*/  IMAD.MOV.U32 R12, RZ, RZ, R6 ;  /* 0x000000ffff0c7224 */ /* 0x000fca00078e0006 */
[----:B------:R-:W0:Y:S02]  /*23a0*/  MUFU.EX2 R20, R20 ;  /* 0x0000001400147308 */ /* 0x000e240000000800 */
[----:B0-----:R-:W-:-:S04]  /*23b0*/  FMUL R22, R19, R20 ;  /* 0x0000001413167220 */ /* 0x001fc80000400000 */
[----:B------:R-:W-:Y:S01]  /*23c0*/  FADD R13, RZ, R22 ;  /* 0x00000016ff0d7221 */ /* 0x000fe20000000000 */
[----:B------:R1:W-:Y:S01]  /*23d0*/  STS [R17], R22 ;  /* 0x0000001611007388 */ /* 0x0003e20000000800 */
[----:B------:R-:W-:Y:S05]  /*23e0*/  @!P0 BRA `(.L_x_75) ;  /* 0x0000000000708947 */ /* 0x000fea0003800000 */
[----:B------:R-:W0:Y:S01]  /*23f0*/  LDS R12, [R17+0x200] ;  /* 0x00020000110c7984 */ /* 0x000e220000000800 */
[----:B------:R-:W-:Y:S01]  /*2400*/  ISETP.NE.AND P0, PT, R23, 0x80, PT ;  /* 0x000000801700780c */ /* 0x000fe20003f05270 */
        /* <DEDUP_REMOVED lines=8> */
[----:B0-----:R-:W-:Y:S01]  /*2490*/  FMUL R20, R21, R12 ;  /* 0x0000000c15147220 */ /* 0x001fe20000400000 */
[----:B------:R-:W-:-:S03]  /*24a0*/  IMAD.MOV.U32 R12, RZ, RZ, R8 ;  /* 0x000000ffff0c7224 */ /* 0x000fc600078e0008 */
[----:B------:R-:W-:Y:S01]  /*24b0*/  FADD R13, R13, R20 ;  /* 0x000000140d0d7221 */ /* 0x000fe20000000000 */
[----:B------:R2:W-:Y:S01]  /*24c0*/  STS [R17+0x200], R20 ;  /* 0x0002001411007388 */ /* 0x0005e20000000800 */
[----:B------:R-:W-:Y:S05]  /*24d0*/  @!P0 BRA `(.L_x_75) ;  /* 0x0000000000348947 */ /* 0x000fea0003800000 */
[----:B------:R-:W0:Y:S02]  /*24e0*/  LDS R12, [R17+0x400] ;  /* 0x00040000110c7984 */ /* 0x000e240000000800 */
[----:B0-----:R-:W-:-:S04]  /*24f0*/  FADD R19, -R11, R12 ;  /* 0x0000000c0b137221 */ /* 0x001fc80000000100 */
[----:B------:R-:W-:-:S04]  /*2500*/  FFMA.SAT R21, R19, R16, 0.5 ;  /* 0x3f00000013157423 */ /* 0x000fc80000002010 */
[----:B------:R-:W-:-:S04]  /*2510*/  FFMA.RM R21, R21, R18, 12582913 ;  /* 0x4b40000115157423 */ /* 0x000fc80000004012 */
[C---:B------:R-:W-:Y:S01]  /*2520*/  FADD R12, R21.reuse, -12583039 ;  /* 0xcb40007f150c7421 */ /* 0x040fe20000000000 */
[----:B------:R-:W-:-:S03]  /*2530*/  SHF.L.U32 R21, R21, 0x17, RZ ;  /* 0x0000001715157819 */ /* 0x000fc600000006ff */
[----:B------:R-:W-:-:S04]  /*2540*/  FFMA R12, R19, 1.4426950216293334961, -R12 ;  /* 0x3fb8aa3b130c7823 */ /* 0x000fc8000000080c */
[----:B------:R-:W-:-:S04]  /*2550*/  FFMA R19, R19, 1.925963033500011079e-08, R12 ;  /* 0x32a5706013137823 */ /* 0x000fc8000000000c */
[----:B------:R-:W0:Y:S02]  /*2560*/  MUFU.EX2 R12, R19 ;  /* 0x00000013000c7308 */ /* 0x000e240000000800 */
[----:B0-----:R-:W-:Y:S01]  /*2570*/  FMUL R16, R21, R12 ;  /* 0x0000000c15107220 */ /* 0x001fe20000400000 */
[----:B------:R-:W-:-:S03]  /*2580*/  IMAD.MOV.U32 R12, RZ, RZ, R9 ;  /* 0x000000ffff0c7224 */ /* 0x000fc600078e0009 */
[----:B------:R-:W-:Y:S01]  /*2590*/  FADD R13, R13, R16 ;  /* 0x000000100d0d7221 */ /* 0x000fe20000000000 */
[----:B------:R3:W-:Y:S06]  /*25a0*/  STS [R17+0x400], R16 ;  /* 0x0004001011007388 */ /* 0x0007ec0000000800 */
.L_x_75:
[----:B------:R-:W-:Y:S05]  /*25b0*/  BSYNC.RECONVERGENT B1 ;  /* 0x0000000000017941 */ /* 0x000fea0003800200 */
.L_x_74:
[----:B------:R-:W-:-:S13]  /*25c0*/  ISETP.GE.U32.AND P0, PT, R7, 0x180, PT ;  /* 0x000001800700780c */ /* 0x000fda0003f06070 */
[----:B------:R-:W-:Y:S05]  /*25d0*/  @!P0 BRA `(.L_x_73) ;  /* 0x0000000000e48947 */ /* 0x000fea0003800000 */
[----:B------:R-:W-:-:S05]  /*25e0*/  VIADD R15, R15, 0x80 ;  /* 0x000000800f0f7836 */ /* 0x000fca0000000000 */
[----:B------:R-:W-:-:S07]  /*25f0*/  LEA R14, R14, R15, 0x18 ;  /* 0x0000000f0e0e7211 */ /* 0x000fce00078ec0ff */
.L_x_76:
[----:B----4-:R-:W-:Y:S01]  /*2600*/  IMAD R15, R10, R3, R12 ;  /* 0x000000030a0f7224 */ /* 0x010fe200078e020c */
[----:B------:R-:W-:Y:S01]  /*2610*/  MOV R18, 0x3bbb989d ;  /* 0x3bbb989d00127802 */ /* 0x000fe20000000f00 */
[----:B------:R-:W-:Y:S02]  /*2620*/  IMAD.MOV.U32 R19, RZ, RZ, 0x437c0000 ;  /* 0x437c0000ff137424 */ /* 0x000fe400078e00ff */
[----:B------:R-:W-:Y:S02]  /*2630*/  IMAD R15, R15, 0x4, R14 ;  /* 0x000000040f0f7824 */ /* 0x000fe400078e020e */
[----:B------:R-:W-:-:S03]  /*2640*/  VIADD R12, R12, 0x200 ;  /* 0x000002000c0c7836 */ /* 0x000fc60000000000 */
[----:B---3--:R-:W0:Y:S02]  /*2650*/  LDS R16, [R15] ;  /* 0x000000000f107984 */ /* 0x008e240000000800 */
[----:B------:R-:W-:Y:S02]  /*2660*/  ISETP.GE.AND P0, PT, R12, R3, PT ;  /* 0x000000030c00720c */ /* 0x000fe40003f06270 */
[----:B------:R-:W3:Y:S04]  /*2670*/  LDS R24, [R15+0x200] ;  /* 0x000200000f187984 */ /* 0x000ee80000000800 */
[----:B-1----:R-:W1:Y:S04]  /*2680*/  LDS R22, [R15+0x400] ;  /* 0x000400000f167984 */ /* 0x002e680000000800 */
[----:B--2---:R-:W2:Y:S01]  /*2690*/  LDS R20, [R15+0x600] ;  /* 0x000600000f147984 */ /* 0x004ea20000000800 */
[----:B0-----:R-:W-:-:S04]  /*26a0*/  FADD R21, -R11, R16 ;  /* 0x000000100b157221 */ /* 0x001fc80000000100 */
[----:B------:R-:W-:Y:S01]  /*26b0*/  FFMA.SAT R16, R21, R18, 0.5 ;  /* 0x3f00000015107423 */ /* 0x000fe20000002012 */
[----:B---3--:R-:W-:-:S03]  /*26c0*/  FADD R25, -R11, R24 ;  /* 0x000000180b197221 */ /* 0x008fc60000000100 */
[-C--:B------:R-:W-:Y:S01]  /*26d0*/  FFMA.RM R16, R16, R19.reuse, 12582913 ;  /* 0x4b40000110107423 */ /* 0x080fe20000004013 */
[----:B------:R-:W-:Y:S01]  /*26e0*/  FFMA.SAT R26, R25, R18, 0.5 ;  /* 0x3f000000191a7423 */ /* 0x000fe20000002012 */
[----:B-1----:R-:W-:Y:S02]  /*26f0*/  FADD R27, -R11, R22 ;  /* 0x000000160b1b7221 */ /* 0x002fe40000000100 */
[----:B------:R-:W-:Y:S01]  /*2700*/  FADD R24, R16, -12583039 ;  /* 0xcb40007f10187421 */ /* 0x000fe20000000000 */
[----:B------:R-:W-:Y:S01]  /*2710*/  FFMA.RM R17, R26, R19, 12582913 ;  /* 0x4b4000011a117423 */ /* 0x000fe20000004013 */
[----:B------:R-:W-:Y:S02]  /*2720*/  IMAD.SHL.U32 R16, R16, 0x800000, RZ ;  /* 0x0080000010107824 */ /* 0x000fe400078e00ff */
[----:B------:R-:W-:-:S04]  /*2730*/  FFMA R24, R21, 1.4426950216293334961, -R24 ;  /* 0x3fb8aa3b15187823 */ /* 0x000fc80000000818 */
[----:B------:R-:W-:Y:S01]  /*2740*/  FFMA R21, R21, 1.925963033500011079e-08, R24 ;  /* 0x32a5706015157823 */ /* 0x000fe20000000018 */
[C---:B------:R-:W-:Y:S01]  /*2750*/  FADD R24, R17.reuse, -12583039 ;  /* 0xcb40007f11187421 */ /* 0x040fe20000000000 */
[----:B------:R-:W-:-:S03]  /*2760*/  IMAD.SHL.U32 R17, R17, 0x800000, RZ ;  /* 0x0080000011117824 */ /* 0x000fc600078e00ff */
[C---:B------:R-:W-:Y:S01]  /*2770*/  FFMA R24, R25.reuse, 1.4426950216293334961, -R24 ;  /* 0x3fb8aa3b19187823 */ /* 0x040fe20000000818 */
[----:B------:R-:W0:Y:S03]  /*2780*/  MUFU.EX2 R21, R21 ;  /* 0x0000001500157308 */ /* 0x000e260000000800 */
[----:B------:R-:W-:Y:S01]  /*2790*/  FFMA R22, R25, 1.925963033500011079e-08, R24 ;  /* 0x32a5706019167823 */ /* 0x000fe20000000018 */
[----:B--2---:R-:W-:Y:S01]  /*27a0*/  FADD R25, -R11, R20 ;  /* 0x000000140b197221 */ /* 0x004fe20000000100 */
[----:B------:R-:W-:-:S03]  /*27b0*/  FFMA.SAT R20, R27, R18, 0.5 ;  /* 0x3f0000001b147423 */ /* 0x000fc60000002012 */
[----:B------:R-:W-:Y:S01]  /*27c0*/  FFMA.SAT R24, R25, R18, 0.5 ;  /* 0x3f00000019187423 */ /* 0x000fe20000002012 */
[-C--:B------:R-:W-:Y:S01]  /*27d0*/  FFMA.RM R18, R20, R19.reuse, 12582913 ;  /* 0x4b40000114127423 */ /* 0x080fe20000004013 */
[----:B------:R-:W1:Y:S02]  /*27e0*/  MUFU.EX2 R22, R22 ;  /* 0x0000001600167308 */ /* 0x000e640000000800 */
[----:B------:R-:W-:Y:S01]  /*27f0*/  FFMA.RM R19, R24, R19, 12582913 ;  /* 0x4b40000118137423 */ /* 0x000fe20000004013 */
[----:B------:R-:W-:-:S03]  /*2800*/  FADD R20, R18, -12583039 ;  /* 0xcb40007f12147421 */ /* 0x000fc60000000000 */
[----:B------:R-:W-:Y:S01]  /*2810*/  FADD R24, R19, -12583039 ;  /* 0xcb40007f13187421 */ /* 0x000fe20000000000 */
[----:B------:R-:W-:Y:S01]  /*2820*/  FFMA R20, R27, 1.4426950216293334961, -R20 ;  /* 0x3fb8aa3b1b147823 */ /* 0x000fe20000000814 */
[----:B------:R-:W-:Y:S02]  /*2830*/  IMAD.SHL.U32 R19, R19, 0x800000, RZ ;  /* 0x0080000013137824 */ /* 0x000fe400078e00ff */
[----:B0-----:R-:W-:Y:S01]  /*2840*/  FMUL R16, R16, R21 ;  /* 0x0000001510107220 */ /* 0x001fe20000400000 */
[----:B------:R-:W-:Y:S01]  /*2850*/  FFMA R24, R25, 1.4426950216293334961, -R24 ;  /* 0x3fb8aa3b19187823 */ /* 0x000fe20000000818 */
[----:B------:R-:W-:Y:S02]  /*2860*/  FFMA R20, R27, 1.925963033500011079e-08, R20 ;  /* 0x32a570601b147823 */ /* 0x000fe40000000014 */
[----:B------:R-:W-:Y:S01]  /*2870*/  FADD R13, R16, R13 ;  /* 0x0000000d100d7221 */ /* 0x000fe20000000000 */
[----:B------:R-:W-:Y:S01]  /*2880*/  FFMA R24, R25, 1.925963033500011079e-08, R24 ;  /* 0x32a5706019187823 */ /* 0x000fe20000000018 */
[----:B------:R-:W-:Y:S01]  /*2890*/  SHF.L.U32 R25, R18, 0x17, RZ ;  /* 0x0000001712197819 */ /* 0x000fe200000006ff */
[----:B------:R4:W-:Y:S01]  /*28a0*/  STS [R15], R16 ;  /* 0x000000100f007388 */ /* 0x0009e20000000800 */
[----:B------:R-:W0:Y:S01]  /*28b0*/  MUFU.EX2 R20, R20 ;  /* 0x0000001400147308 */ /* 0x000e220000000800 */
[----:B-1----:R-:W-:-:S04]  /*28c0*/  FMUL R22, R17, R22 ;  /* 0x0000001611167220 */ /* 0x002fc80000400000 */
[----:B------:R-:W-:Y:S01]  /*28d0*/  FADD R13, R13, R22 ;  /* 0x000000160d0d7221 */ /* 0x000fe20000000000 */
[----:B------:R4:W-:Y:S02]  /*28e0*/  STS [R15+0x200], R22 ;  /* 0x000200160f007388 */ /* 0x0009e40000000800 */
[----:B------:R-:W1:Y:S01]  /*28f0*/  MUFU.EX2 R24, R24 ;  /* 0x0000001800187308 */ /* 0x000e620000000800 */
[----:B0-----:R-:W-:-:S04]  /*2900*/  FMUL R18, R25, R20 ;  /* 0x0000001419127220 */ /* 0x001fc80000400000 */
[----:B------:R-:W-:Y:S01]  /*2910*/  FADD R13, R13, R18 ;  /* 0x000000120d0d7221 */ /* 0x000fe20000000000 */
[----:B------:R4:W-:Y:S01]  /*2920*/  STS [R15+0x400], R18 ;  /* 0x000400120f007388 */ /* 0x0009e20000000800 */
[----:B-1----:R-:W-:-:S04]  /*2930*/  FMUL R26, R19, R24 ;  /* 0x00000018131a7220 */ /* 0x002fc80000400000 */
[----:B------:R-:W-:Y:S01]  /*2940*/  FADD R13, R13, R26 ;  /* 0x0000001a0d0d7221 */ /* 0x000fe20000000000 */
[----:B------:R4:W-:Y:S01]  /*2950*/  STS [R15+0x600], R26 ;  /* 0x0006001a0f007388 */ /* 0x0009e20000000800 */
[----:B------:R-:W-:Y:S05]  /*2960*/  @!P0 BRA `(.L_x_76) ;  /* 0xfffffffc00248947 */ /* 0x000fea000383ffff */
.L_x_73:
[----:B------:R-:W-:Y:S05]  /*2970*/  BSYNC.RECONVERGENT B0 ;  /* 0x0000000000007941 */ /* 0x000fea0003800200 */
.L_x_72:
[----:B------:R-:W5:Y:S01]  /*2980*/  S2R R12, SR_CgaCtaId ;  /* 0x00000000000c7919 */ /* 0x000f620000008800 */
[----:B0-----:R-:W-:Y:S01]  /*2990*/  MOV R11, 0x400 ;  /* 0x00000400000b7802 */ /* 0x001fe20000000f00 */
[----:B------:R-:W-:Y:S04]  /*29a0*/  BSSY.RECONVERGENT B0, `(.L_x_77) ;  /* 0x0000008000007945 */ /* 0x000fe80003800200 */
[----:B------:R-:W-:-:S05]  /*29b0*/  VIADD R11, R11, 0x40 ;  /* 0x000000400b0b7836 */ /* 0x000fca0000000000 */
[----:B-----5:R-:W-:-:S04]  /*29c0*/  LEA R11, R12, R11, 0x18 ;  /* 0x0000000b0c0b7211 */ /* 0x020fc800078ec0ff */
[----:B------:R-:W-:-:S07]  /*29d0*/  LEA R11, R10, R11, 0x2 ;  /* 0x0000000b0a0b7211 */ /* 0x000fce00078e10ff */
.L_x_78:
[----:B------:R-:W4:Y:S02]  /*29e0*/  LDS R14, [R11] ;  /* 0x000000000b0e7984 */ /* 0x000f240000000800 */
[----:B----4-:R-:W-:-:S05]  /*29f0*/  FADD R15, R13, R14 ;  /* 0x0000000e0d0f7221 */ /* 0x010fca0000000000 */
[----:B------:R-:W0:Y:S02]  /*2a00*/  ATOMS.CAST.SPIN P0, [R11], R14, R15 ;  /* 0x0000000e0b00758d */ /* 0x000e24000180000f */
[----:B0-----:R-:W-:Y:S05]  /*2a10*/  @!P0 BRA `(.L_x_78) ;  /* 0xfffffffc00f08947 */ /* 0x001fea000383ffff */
[----:B------:R-:W-:Y:S05]  /*2a20*/  BSYNC.RECONVERGENT B0 ;  /* 0x0000000000007941 */ /* 0x000fea0003800200 */
.L_x_77:
[----:B------:R-:W-:-:S05]  /*2a30*/  VIADD R10, R10, 0x1 ;  /* 0x000000010a0a7836 */ /* 0x000fca0000000000 */
[----:B------:R-:W-:-:S13]  /*2a40*/  ISETP.NE.AND P0, PT, R10, R2, PT ;  /* 0x000000020a00720c */ /* 0x000fda0003f05270 */
[----:B------:R-:W-:Y:S05]  /*2a50*/  @P0 BRA `(.L_x_79) ;  /* 0xfffffff400d00947 */ /* 0x000fea000383ffff */
.L_x_71:
[----:B------:R-:W-:Y:S01]  /*2a60*/  BAR.SYNC.DEFER_BLOCKING 0x0 ;  /* 0x0000000000007b1d */ /* 0x000fe20000010000 */
[----:B------:R-:W-:-:S13]  /*2a70*/  ISETP.GE.AND P0, PT, R4, 0x1, PT ;  /* 0x000000010400780c */ /* 0x000fda0003f06270 */
[----:B------:R-:W-:Y:S05]  /*2a80*/  @!P0 BRA `(.L_x_80) ;  /* 0x0000000400508947 */ /* 0x000fea0003800000 */
[----:B---3--:R-:W-:Y:S01]  /*2a90*/  LOP3.LUT R2, RZ, R0, RZ, 0x33, !PT ;  /* 0x00000000ff027212 */ /* 0x008fe200078e33ff */
[C---:B------:R-:W-:Y:S01]  /*2aa0*/  VIADD R6, R0.reuse, 0x80 ;  /* 0x0000008000067836 */ /* 0x040fe20000000000 */
[----:B--2---:R-:W-:Y:S01]  /*2ab0*/  VIMNMX R10, PT, PT, R5, 0x1, !PT ;  /* 0x00000001050a7848 */ /* 0x004fe20007fe0100 */
[C---:B------:R-:W-:Y:S01]  /*2ac0*/  VIADD R12, R0.reuse, 0x180 ;  /* 0x00000180000c7836 */ /* 0x040fe20000000000 */
[----:B-1----:R-:W-:Y:S01]  /*2ad0*/  IADD3 R7, PT, PT, R0, 0x100, RZ ;  /* 0x0000010000077810 */ /* 0x002fe20007ffe0ff */
[----:B------:R-:W-:Y:S01]  /*2ae0*/  IMAD.IADD R3, R2, 0x1, R3 ;  /* 0x0000000102037824 */ /* 0x000fe200078e0203 */
[----:B------:R-:W-:-:S04]  /*2af0*/  UMOV UR4, URZ ;  /* 0x000000ff00047c82 */ /* 0x000fc80008000000 */
[----:B------:R-:W-:-:S07]  /*2b00*/  LOP3.LUT R13, R3, 0x180, RZ, 0xc0, !PT ;  /* 0x00000180030d7812 */ /* 0x000fce00078ec0ff */
.L_x_88:
[----:B------:R-:W1:Y:S01]  /*2b10*/  S2UR UR7, SR_CgaCtaId ;  /* 0x00000000000779c3 */ /* 0x000e620000008800 */
[----:B------:R-:W-:Y:S02]  /*2b20*/  UMOV UR6, 0x400 ;  /* 0x0000040000067882 */ /* 0x000fe40000000000 */
[----:B------:R-:W-:-:S04]  /*2b30*/  UIADD3 UR6, UPT, UPT, UR6, 0x40, URZ ;  /* 0x0000004006067890 */ /* 0x000fc8000fffe0ff */
[----:B-1----:R-:W-:-:S04]  /*2b40*/  ULEA UR6, UR7, UR6, 0x18 ;  /* 0x0000000607067291 */ /* 0x002fc8000f8ec0ff */
[----:B------:R-:W-:-:S09]  /*2b50*/  ULEA UR6, UR4, UR6, 0x2 ;  /* 0x0000000604067291 */ /* 0x000fd2000f8e10ff */
[----:B0-2---:R-:W0:Y:S02]  /*2b60*/  LDS R11, [UR6] ;  /* 0x00000006ff0b7984 */ /* 0x005e240008000800 */
[----:B------:R-:W1:Y:S02]  /*2b70*/  LDCU UR6, c[0x0][0x3b0] ;  /* 0x00007600ff0677ac */ /* 0x000e640008000800 */
[----:B-1----:R-:W-:Y:S01]  /*2b80*/  ISETP.GE.AND P3, PT, R0, UR6, PT ;  /* 0x0000000600007c0c */ /* 0x002fe2000bf66270 */
[----:B0-----:R-:W-:-:S05]  /*2b90*/  VIADD R2, R11, 0x1800000 ;  /* 0x018000000b027836 */ /* 0x001fca0000000000 */
[----:B------:R-:W-:-:S04]  /*2ba0*/  LOP3.LUT R2, R2, 0x7f800000, RZ, 0xc0, !PT ;  /* 0x7f80000002027812 */ /* 0x000fc800078ec0ff */
[----:B------:R-:W-:-:S13]  /*2bb0*/  ISETP.GT.U32.AND P0, PT, R2, 0x1ffffff, PT ;  /* 0x01ffffff0200780c */ /* 0x000fda0003f04070 */
[----:B----4-:R-:W-:Y:S05]  /*2bc0*/  @P0 BRA `(.L_x_81) ;  /* 0x00000000000c0947 */ /* 0x010fea0003800000 */
[----:B------:R-:W-:-:S07]  /*2bd0*/  MOV R8, 0x2bf0 ;  /* 0x00002bf000087802 */ /* 0x000fce0000000f00 */
[----:B------:R-:W-:Y:S05]  /*2be0*/  CALL.REL.NOINC `($__internal_1_$__cuda_sm20_rcp_rn_f32_slowpath) ;  /* 0x0000001000e07944 */ /* 0x000fea0003c00000 */
[----:B------:R-:W-:Y:S05]  /*2bf0*/  BRA `(.L_x_82) ;  /* 0x0000000000107947 */ /* 0x000fea0003800000 */
.L_x_81:
[----:B------:R-:W0:Y:S02]  /*2c00*/  MUFU.RCP R2, R11 ;  /* 0x0000000b00027308 */ /* 0x000e240000001000 */
[----:B0-----:R-:W-:-:S04]  /*2c10*/  FFMA R8, R11, R2, -1 ;  /* 0xbf8000000b087423 */ /* 0x001fc80000000002 */
[----:B------:R-:W-:-:S04]  /*2c20*/  FADD.FTZ R9, -R8, -RZ ;  /* 0x800000ff08097221 */ /* 0x000fc80000010100 */
[----:B------:R-:W-:-:S07]  /*2c30*/  FFMA R2, R2, R9, R2 ;  /* 0x0000000902027223 */ /* 0x000fce0000000002 */
.L_x_82:
[----:B------:R-:W-:Y:S04]  /*2c40*/  BSSY.RECONVERGENT B0, `(.L_x_83) ;  /* 0x0000035000007945 */ /* 0x000fe80003800200 */
[----:B------:R-:W-:Y:S05]  /*2c50*/  @P3 BRA `(.L_x_84) ;  /* 0x0000000000cc3947 */ /* 0x000fea0003800000 */
[----:B------:R-:W-:Y:S01]  /*2c60*/  ISETP.NE.AND P0, PT, R13, 0x180, PT ;  /* 0x000001800d00780c */ /* 0x000fe20003f05270 */
[----:B------:R-:W-:Y:S01]  /*2c70*/  BSSY.RECONVERGENT B1, `(.L_x_85) ;  /* 0x000001a000017945 */ /* 0x000fe20003800200 */
[----:B------:R-:W-:Y:S01]  /*2c80*/  ISETP.GE.U32.AND P1, PT, R3, 0x180, PT ;  /* 0x000001800300780c */ /* 0x000fe20003f26070 */
[----:B------:R-:W-:-:S10]  /*2c90*/  IMAD.MOV.U32 R8, RZ, RZ, R0 ;  /* 0x000000ffff087224 */ /* 0x000fd400078e0000 */
[----:B------:R-:W-:Y:S05]  /*2ca0*/  @!P0 BRA `(.L_x_86) ;  /* 0x0000000000588947 */ /* 0x000fea0003800000 */
[----:B------:R-:W0:Y:S01]  /*2cb0*/  S2UR UR7, SR_CgaCtaId ;  /* 0x00000000000779c3 */ /* 0x000e220000008800 */
[----:B------:R-:W-:Y:S01]  /*2cc0*/  UMOV UR6, 0x400 ;  /* 0x0000040000067882 */ /* 0x000fe20000000000 */
[----:B------:R-:W-:Y:S01]  /*2cd0*/  ISETP.NE.AND P0, PT, R13, RZ, PT ;  /* 0x000000ff0d00720c */ /* 0x000fe20003f05270 */
[----:B------:R-:W-:-:S05]  /*2ce0*/  UIADD3 UR6, UPT, UPT, UR6, 0x80, URZ ;  /* 0x0000008006067890 */ /* 0x000fca000fffe0ff */
[----:B------:R-:W1:Y:S01]  /*2cf0*/  LDC R9, c[0x0][0x3b0] ;  /* 0x0000ec00ff097b82 */ /* 0x000e620000000800 */
[----:B0-----:R-:W-:Y:S01]  /*2d00*/  ULEA UR6, UR7, UR6, 0x18 ;  /* 0x0000000607067291 */ /* 0x001fe2000f8ec0ff */
[----:B-1----:R-:W-:-:S05]  /*2d10*/  IMAD R8, R9, UR4, R0 ;  /* 0x0000000409087c24 */ /* 0x002fca000f8e0200 */
[----:B------:R-:W-:Y:S02]  /*2d20*/  LEA R14, R8, UR6, 0x2 ;  /* 0x00000006080e7c11 */ /* 0x000fe4000f8e10ff */
[----:B------:R-:W-:-:S03]  /*2d30*/  MOV R8, R6 ;  /* 0x0000000600087202 */ /* 0x000fc60000000f00 */
[----:B------:R-:W0:Y:S02]  /*2d40*/  LDS R9, [R14] ;  /* 0x000000000e097984 */ /* 0x000e240000000800 */
[----:B0-----:R-:W-:-:S05]  /*2d50*/  FMUL R9, R9, R2 ;  /* 0x0000000209097220 */ /* 0x001fca0000400000 */
[----:B------:R0:W-:Y:S01]  /*2d60*/  STS [R14], R9 ;  /* 0x000000090e007388 */ /* 0x0001e20000000800 */
[----:B------:R-:W-:Y:S05]  /*2d70*/  @!P0 BRA `(.L_x_86) ;  /* 0x0000000000248947 */ /* 0x000fea0003800000 */
[----:B------:R-:W-:Y:S01]  /*2d80*/  ISETP.NE.AND P0, PT, R13, 0x80, PT ;  /* 0x000000800d00780c */ /* 0x000fe20003f05270 */
[----:B0-----:R-:W0:Y:S01]  /*2d90*/  LDS R9, [R14+0x200] ;  /* 0x000200000e097984 */ /* 0x001e220000000800 */
[----:B------:R-:W-:-:S11]  /*2da0*/  IMAD.MOV.U32 R8, RZ, RZ, R7 ;  /* 0x000000ffff087224 */ /* 0x000fd600078e0007 */
[----:B------:R-:W1:Y:S01]  /*2db0*/  @P0 LDS R11, [R14+0x400] ;  /* 0x000400000e0b0984 */ /* 0x000e620000000800 */
[----:B------:R-:W-:Y:S02]  /*2dc0*/  @P0 IMAD.MOV.U32 R8, RZ, RZ, R12 ;  /* 0x000000ffff080224 */ /* 0x000fe400078e000c */
[----:B0-----:R-:W-:-:S05]  /*2dd0*/  FMUL R9, R9, R2 ;  /* 0x0000000209097220 */ /* 0x001fca0000400000 */
[----:B------:R2:W-:Y:S01]  /*2de0*/  STS [R14+0x200], R9 ;  /* 0x000200090e007388 */ /* 0x0005e20000000800 */
[----:B-1----:R-:W-:-:S05]  /*2df0*/  @P0 FMUL R11, R11, R2 ;  /* 0x000000020b0b0220 */ /* 0x002fca0000400000 */
[----:B------:R2:W-:Y:S02]  /*2e00*/  @P0 STS [R14+0x400], R11 ;  /* 0x0004000b0e000388 */ /* 0x0005e40000000800 */
.L_x_86:
[----:B------:R-:W-:Y:S05]  /*2e10*/  BSYNC.RECONVERGENT B1 ;  /* 0x0000000000017941 */ /* 0x000fea0003800200 */
.L_x_85:
[----:B------:R-:W-:Y:S05]  /*2e20*/  @!P1 BRA `(.L_x_84) ;  /* 0x0000000000589947 */ /* 0x000fea0003800000 */
[----:B0-2---:R-:W0:Y:S01]  /*2e30*/  S2R R14, SR_CgaCtaId ;  /* 0x00000000000e7919 */ /* 0x005e220000008800 */
[----:B------:R-:W1:Y:S01]  /*2e40*/  LDC R21, c[0x0][0x3b0] ;  /* 0x0000ec00ff157b82 */ /* 0x000e620000000800 */
[----:B------:R-:W-:-:S05]  /*2e50*/  MOV R9, 0x400 ;  /* 0x0000040000097802 */ /* 0x000fca0000000f00 */
[----:B------:R-:W-:-:S05]  /*2e60*/  VIADD R9, R9, 0x80 ;  /* 0x0000008009097836 */ /* 0x000fca0000000000 */
[----:B0-----:R-:W-:-:S07]  /*2e70*/  LEA R22, R14, R9, 0x18 ;  /* 0x000000090e167211 */ /* 0x001fce00078ec0ff */
.L_x_87:
[----:B-1--4-:R-:W-:Y:S02]  /*2e80*/  IMAD R9, R21, UR4, R8 ;  /* 0x0000000415097c24 */ /* 0x012fe4000f8e0208 */
[----:B------:R-:W-:-:S03]  /*2e90*/  VIADD R8, R8, 0x200 ;  /* 0x0000020008087836 */ /* 0x000fc60000000000 */
[----:B------:R-:W-:Y:S02]  /*2ea0*/  LEA R9, R9, R22, 0x2 ;  /* 0x0000001609097211 */ /* 0x000fe400078e10ff */
[----:B------:R-:W-:-:S03]  /*2eb0*/  ISETP.GE.AND P0, PT, R8, R21, PT ;  /* 0x000000150800720c */ /* 0x000fc60003f06270 */
[----:B------:R-:W0:Y:S04]  /*2ec0*/  LDS R11, [R9] ;  /* 0x00000000090b7984 */ /* 0x000e280000000800 */
[----:B------:R-:W1:Y:S04]  /*2ed0*/  LDS R15, [R9+0x200] ;  /* 0x00020000090f7984 */ /* 0x000e680000000800 */
[----:B------:R-:W2:Y:S04]  /*2ee0*/  LDS R17, [R9+0x400] ;  /* 0x0004000009117984 */ /* 0x000ea80000000800 */
[----:B------:R-:W3:Y:S01]  /*2ef0*/  LDS R19, [R9+0x600] ;  /* 0x0006000009137984 */ /* 0x000ee20000000800 */
[-C--:B0-----:R-:W-:Y:S01]  /*2f00*/  FMUL R14, R11, R2.reuse ;  /* 0x000000020b0e7220 */ /* 0x081fe20000400000 */
[----:B-1----:R-:W-:-:S04]  /*2f10*/  FMUL R16, R15, R2 ;  /* 0x000000020f107220 */ /* 0x002fc80000400000 */
[----:B------:R4:W-:Y:S01]  /*2f20*/  STS [R9], R14 ;  /* 0x0000000e09007388 */ /* 0x0009e20000000800 */
[----:B--2---:R-:W-:-:S03]  /*2f30*/  FMUL R18, R17, R2 ;  /* 0x0000000211127220 */ /* 0x004fc60000400000 */
[----:B------:R4:W-:Y:S01]  /*2f40*/  STS [R9+0x200], R16 ;  /* 0x0002001009007388 */ /* 0x0009e20000000800 */
[----:B---3--:R-:W-:-:S03]  /*2f50*/  FMUL R20, R19, R2 ;  /* 0x0000000213147220 */ /* 0x008fc60000400000 */
[----:B------:R4:W-:Y:S04]  /*2f60*/  STS [R9+0x400], R18 ;  /* 0x0004001209007388 */ /* 0x0009e80000000800 */
[----:B------:R4:W-:Y:S01]  /*2f70*/  STS [R9+0x600], R20 ;  /* 0x0006001409007388 */ /* 0x0009e20000000800 */
[----:B------:R-:W-:Y:S05]  /*2f80*/  @!P0 BRA `(.L_x_87) ;  /* 0xfffffffc00bc8947 */ /* 0x000fea000383ffff */
.L_x_84:
[----:B------:R-:W-:Y:S05]  /*2f90*/  BSYNC.RECONVERGENT B0 ;  /* 0x0000000000007941 */ /* 0x000fea0003800200 */
.L_x_83:
[----:B------:R-:W-:-:S06]  /*2fa0*/  UIADD3 UR4, UPT, UPT, UR4, 0x1, URZ ;  /* 0x0000000104047890 */ /* 0x000fcc000fffe0ff */
[----:B------:R-:W-:-:S13]  /*2fb0*/  ISETP.NE.AND P0, PT, R10, UR4, PT ;  /* 0x000000040a007c0c */ /* 0x000fda000bf05270 */
[----:B------:R-:W-:Y:S05]  /*2fc0*/  @P0 BRA `(.L_x_88) ;  /* 0xfffffff800d00947 */ /* 0x000fea000383ffff */
.L_x_80:
[----:B------:R-:W-:Y:S01]  /*2fd0*/  BAR.SYNC.DEFER_BLOCKING 0x0 ;  /* 0x0000000000007b1d */ /* 0x000fe20000010000 */
[----:B------:R-:W-:-:S13]  /*2fe0*/  ISETP.GE.AND P0, PT, R4, 0x1, PT ;  /* 0x000000010400780c */ /* 0x000fda0003f06270 */
[----:B------:R-:W-:Y:S05]  /*2ff0*/  @!P0 EXIT ;  /* 0x000000000000894d */ /* 0x000fea0003800000 */
[----:B-1-3--:R-:W1:Y:S02]  /*3000*/  LDC R7, c[0x0][0x3b0] ;  /* 0x0000ec00ff077b82 */ /* 0x00ae640000000800 */
[----:B-1----:R-:W-:-:S13]  /*3010*/  ISETP.GE.AND P0, PT, R7, 0x1, PT ;  /* 0x000000010700780c */ /* 0x002fda0003f06270 */
[----:B------:R-:W-:Y:S05]  /*3020*/  @!P0 BRA `(.L_x_89) ;  /* 0x0000000800ac8947 */ /* 0x000fea0003800000 */
[----:B------:R-:W1:Y:S02]  /*3030*/  LDCU UR4, c[0x0][0x3ac] ;  /* 0x00007580ff0477ac */ /* 0x000e640008000800 */
[----:B-1----:R-:W-:-:S04]  /*3040*/  UISETP.LT.AND UP0, UPT, UR5, UR4, UPT ;  /* 0x000000040500728c */ /* 0x002fc8000bf01270 */
[----:B------:R-:W-:-:S04]  /*3050*/  USEL UR4, UR5, UR4, !UP0 ;  /* 0x0000000405047287 */ /* 0x000fc8000c000000 */
[----:B------:R-:W-:-:S06]  /*3060*/  UIADD3 UR4, UPT, UPT, -UR5, UR4, URZ ;  /* 0x0000000405047290 */ /* 0x000fcc000fffe1ff */
[----:B------:R-:W-:-:S13]  /*3070*/  ISETP.NE.AND P0, PT, RZ, UR4, PT ;  /* 0x00000004ff007c0c */ /* 0x000fda000bf05270 */
[----:B------:R-:W-:Y:S05]  /*3080*/  @!P0 EXIT ;  /* 0x000000000000894d */ /* 0x000fea0003800000 */
[----:B------:R-:W1:Y:S01]  /*3090*/  LDCU UR7, c[0x0][0x3b4] ;  /* 0x00007680ff0777ac */ /* 0x000e620008000800 */
[C---:B------:R-:W-:Y:S01]  /*30a0*/  VIADD R3, R7.reuse, 0xffffffff ;  /* 0xffffffff07037836 */ /* 0x040fe20000000000 */
[----:B------:R-:W-:Y:S02]  /*30b0*/  LOP3.LUT R4, R7, 0x7ffffff8, RZ, 0xc0, !PT ;  /* 0x7ffffff807047812 */ /* 0x000fe400078ec0ff */
[----:B------:R-:W-:Y:S01]  /*30c0*/  VIMNMX R2, PT, PT, R5, 0x1, !PT ;  /* 0x0000000105027848 */ /* 0x000fe20007fe0100 */
[----:B------:R-:W-:Y:S01]  /*30d0*/  IMAD.SHL.U32 R5, R7, 0x4, RZ ;  /* 0x0000000407057824 */ /* 0x000fe200078e00ff */
[----:B------:R-:W-:Y:S01]  /*30e0*/  ISETP.GE.U32.AND P0, PT, R3, 0x7, PT ;  /* 0x000000070300780c */ /* 0x000fe20003f06070 */
[----:B------:R-:W-:Y:S01]  /*30f0*/  IMAD.MOV R8, RZ, RZ, -R4 ;  /* 0x000000ffff087224 */ /* 0x000fe200078e0a04 */
[C---:B------:R-:W-:Y:S02]  /*3100*/  LOP3.LUT R3, R7.reuse, 0x7, RZ, 0xc0, !PT ;  /* 0x0000000707037812 */ /* 0x040fe400078ec0ff */
[----:B------:R-:W-:Y:S01]  /*3110*/  MOV R6, RZ ;  /* 0x000000ff00067202 */ /* 0x000fe20000000f00 */
[----:B-1----:R-:W-:Y:S01]  /*3120*/  IMAD R7, R7, UR7, RZ ;  /* 0x0000000707077c24 */ /* 0x002fe2000f8e02ff */
[----:B------:R-:W-:-:S12]  /*3130*/  USHF.R.S32.HI UR6, URZ, 0x1f, UR7 ;  /* 0x0000001fff067899 */ /* 0x000fd80008011407 */
.L_x_96:
[----:B-1----:R-:W1:Y:S01]  /*3140*/  LDCU UR7, c[0x0][0x3b4] ;  /* 0x00007680ff0777ac */ /* 0x002e620008000800 */
[----:B------:R-:W-:Y:S01]  /*3150*/  BSSY.RECONVERGENT B0, `(.L_x_90) ;  /* 0x0000092000007945 */ /* 0x000fe20003800200 */
[----:B------:R-:W3:Y:S01]  /*3160*/  LDCU.64 UR10, c[0x0][0x390] ;  /* 0x00007200ff0a77ac */ /* 0x000ee20008000a00 */
[----:B-1----:R-:W-:-:S13]  /*3170*/  ISETP.GE.AND P1, PT, R0, UR7, PT ;  /* 0x0000000700007c0c */ /* 0x002fda000bf26270 */
[----:B---3--:R-:W-:Y:S05]  /*3180*/  @P1 BRA `(.L_x_91) ;  /* 0x0000000800381947 */ /* 0x008fea0003800000 */
[----:B--2---:R-:W1:Y:S01]  /*3190*/  S2R R10, SR_CgaCtaId ;  /* 0x00000000000a7919 */ /* 0x004e620000008800 */
[----:B0---4-:R-:W-:Y:S02]  /*31a0*/  MOV R9, 0x400 ;  /* 0x0000040000097802 */ /* 0x011fe40000000f00 */
[----:B------:R-:W-:-:S03]  /*31b0*/  MOV R11, R0 ;  /* 0x00000000000b7202 */ /* 0x000fc60000000f00 */
[----:B------:R-:W-:-:S05]  /*31c0*/  VIADD R9, R9, 0x80 ;  /* 0x0000008009097836 */ /* 0x000fca0000000000 */
[----:B-1----:R-:W-:Y:S01]  /*31d0*/  LEA R9, R10, R9, 0x18 ;  /* 0x000000090a097211 */ /* 0x002fe200078ec0ff */
[----:B------:R-:W-:-:S04]  /*31e0*/  VIADD R10, R6, UR5 ;  /* 0x00000005060a7c36 */ /* 0x000fc80008000000 */
[----:B------:R-:W-:Y:S02]  /*31f0*/  IMAD R19, R5, R6, R9 ;  /* 0x0000000605137224 */ /* 0x000fe400078e0209 */
[----:B------:R-:W-:Y:S02]  /*3200*/  IMAD R18, R7, R10, RZ ;  /* 0x0000000a07127224 */ /* 0x000fe400078e02ff */
[----:B------:R-:W-:-:S07]  /*3210*/  VIADD R19, R19, 0x10 ;  /* 0x0000001013137836 */ /* 0x000fce0000000000 */
.L_x_95:
[----:B------:R-:W-:Y:S02]  /*3220*/  IMAD.MOV.U32 R26, RZ, RZ, RZ ;  /* 0x000000ffff1a7224 */ /* 0x000fe400078e00ff */
[----:B-1----:R-:W-:Y:S01]  /*3230*/  IMAD.MOV.U32 R15, RZ, RZ, RZ ;  /* 0x000000ffff0f7224 */ /* 0x002fe200078e00ff */
[----:B------:R-:W-:Y:S06]  /*3240*/  @!P0 BRA `(.L_x_92) ;  /* 0x0000000000ec8947 */ /* 0x000fec0003800000 */
[----:B------:R-:W0:Y:S01]  /*3250*/  LDC R23, c[0x0][0x3b4] ;  /* 0x0000ed00ff177b82 */ /* 0x000e220000000800 */
[----:B------:R-:W-:Y:S01]  /*3260*/  IADD3 R22, PT, PT, R18, R11, RZ ;  /* 0x0000000b12167210 */ /* 0x000fe20007ffe0ff */
[----:B------:R-:W-:Y:S02]  /*3270*/  IMAD.MOV.U32 R26, RZ, RZ, RZ ;  /* 0x000000ffff1a7224 */ /* 0x000fe400078e00ff */
[----:B------:R-:W-:Y:S02]  /*3280*/  IMAD.MOV.U32 R24, RZ, RZ, R19 ;  /* 0x000000ffff187224 */ /* 0x000fe400078e0013 */
[----:B------:R-:W-:-:S07]  /*3290*/  IMAD.MOV.U32 R25, RZ, RZ, R8 ;  /* 0x000000ffff197224 */ /* 0x000fce00078e0008 */
.L_x_93:
[C---:B------:R-:W-:Y:S01]  /*32a0*/  IADD3 R20, P1, PT, R22.reuse, UR10, RZ ;  /* 0x0000000a16147c10 */ /* 0x040fe2000ff3e0ff */
[----:B------:R-:W1:Y:S03]  /*32b0*/  LDS R27, [R24+-0x10] ;  /* 0xfffff000181b7984 */ /* 0x000e660000000800 */
[----:B------:R-:W-:-:S05]  /*32c0*/  LEA.HI.X.SX32 R21, R22, UR11, 0x1, P1 ;  /* 0x0000000b16157c11 */ /* 0x000fca00088f0eff */
[----:B------:R-:W2:Y:S01]  /*32d0*/  LDG.E.U8.CONSTANT R16, desc[UR8][R20.64] ;  /* 0x0000000814107981 */ /* 0x000ea2000c1e9100 */
[----:B0-----:R-:W-:-:S04]  /*32e0*/  IADD3 R14, P1, PT, R20, R23, RZ ;  /* 0x00000017140e7210 */ /* 0x001fc80007f3e0ff */
[----:B------:R-:W-:Y:S02]  /*32f0*/  IADD3.X R15, PT, PT, R21, UR6, RZ, P1, !PT ;  /* 0x00000006150f7c10 */ /* 0x000fe40008ffe4ff */
[----:B------:R-:W-:-:S03]  /*3300*/  IADD3 R12, P1, PT, R14, R23, RZ ;  /* 0x000000170e0c7210 */ /* 0x000fc60007f3e0ff */
[----:B------:R0:W3:Y:S01]  /*3310*/  LDG.E.U8.CONSTANT R29, desc[UR8][R14.64] ;  /* 0x000000080e1d7981 */ /* 0x0000e2000c1e9100 */
[----:B------:R-:W-:-:S05]  /*3320*/  IADD3.X R13, PT, PT, R15, UR6, RZ, P1, !PT ;  /* 0x000000060f0d7c10 */ /* 0x000fca0008ffe4ff */
[----:B------:R4:W5:Y:S04]  /*3330*/  LDG.E.U8.CONSTANT R28, desc[UR8][R12.64] ;  /* 0x000000080c1c7981 */ /* 0x000968000c1e9100 */
[----:B0-----:R-:W-:Y:S01]  /*3340*/  LDS R15, [R24+-0x8] ;  /* 0xfffff800180f7984 */ /* 0x001fe20000000800 */
[----:B--2---:R0:W1:Y:S02]  /*3350*/  I2F.S8 R14, R16 ;  /* 0x00000010000e7306 */ /* 0x0040640000001400 */
[----:B0-----:R-:W-:Y:S02]  /*3360*/  IADD3 R16, P1, PT, R12, R23, RZ ;  /* 0x000000170c107210 */ /* 0x001fe40007f3e0ff */
[----:B----4-:R-:W0:Y:S02]  /*3370*/  LDS R12, [R24+-0xc] ;  /* 0xfffff400180c7984 */ /* 0x010e240000000800 */
[----:B------:R-:W-:Y:S01]  /*3380*/  IADD3.X R17, PT, PT, R13, UR6, RZ, P1, !PT ;  /* 0x000000060d117c10 */ /* 0x000fe20008ffe4ff */
[----:B-1----:R-:W-:-:S04]  /*3390*/  FFMA R27, R27, R14, R26 ;  /* 0x0000000e1b1b7223 */ /* 0x002fc8000000001a */
[----:B------:R-:W2:Y:S01]  /*33a0*/  LDG.E.U8.CONSTANT R26, desc[UR8][R16.64] ;  /* 0x00000008101a7981 */ /* 0x000ea2000c1e9100 */
[----:B---3--:R-:W0:Y:S01]  /*33b0*/  I2F.S8 R29, R29 ;  /* 0x0000001d001d7306 */ /* 0x008e220000001400 */
[----:B------:R-:W-:-:S04]  /*33c0*/  IADD3 R20, P1, PT, R16, R23, RZ ;  /* 0x0000001710147210 */ /* 0x000fc80007f3e0ff */
[----:B------:R-:W-:-:S03]  /*33d0*/  IADD3.X R21, PT, PT, R17, UR6, RZ, P1, !PT ;  /* 0x0000000611157c10 */ /* 0x000fc60008ffe4ff */
[----:B-----5:R-:W1:Y:S01]  /*33e0*/  I2F.S8 R28, R28 ;  /* 0x0000001c001c7306 */ /* 0x020e620000001400 */
[----:B0-----:R-:W-:Y:S01]  /*33f0*/  FFMA R29, R12, R29, R27 ;  /* 0x0000001d0c1d7223 */ /* 0x001fe2000000001b */
[-C--:B------:R-:W-:Y:S01]  /*3400*/  IADD3 R12, P1, PT, R20, R23.reuse, RZ ;  /* 0x00000017140c7210 */ /* 0x080fe20007f3e0ff */
[----:B------:R1:W3:Y:S03]  /*3410*/  LDG.E.U8.CONSTANT R27, desc[UR8][R20.64] ;  /* 0x00000008141b7981 */ /* 0x0002e6000c1e9100 */
[----:B------:R-:W-:Y:S02]  /*3420*/  IADD3.X R13, PT, PT, R21, UR6, RZ, P1, !PT ;  /* 0x00000006150d7c10 */ /* 0x000fe40008ffe4ff */
[----:B------:R-:W-:-:S03]  /*3430*/  IADD3 R14, P1, PT, R12, R23, RZ ;  /* 0x000000170c0e7210 */ /* 0x000fc60007f3e0ff */
[----:B------:R0:W4:Y:S01]  /*3440*/  LDG.E.U8.CONSTANT R12, desc[UR8][R12.64] ;  /* 0x000000080c0c7981 */ /* 0x000122000c1e9100 */
[----:B-1----:R-:W-:Y:S01]  /*3450*/  FFMA R20, R15, R28, R29 ;  /* 0x0000001c0f147223 */ /* 0x002fe2000000001d */
[----:B------:R-:W-:Y:S02]  /*3460*/  IADD3.X R15, PT, PT, R13, UR6, RZ, P1, !PT ;  /* 0x000000060d0f7c10 */ /* 0x000fe40008ffe4ff */
[----:B------:R-:W1:Y:S01]  /*3470*/  LDS R21, [R24+-0x4] ;  /* 0xfffffc0018157984 */ /* 0x000e620000000800 */
[----:B------:R-:W-:-:S03]  /*3480*/  IADD3 R16, P1, PT, R14, R23, RZ ;  /* 0x000000170e107210 */ /* 0x000fc60007f3e0ff */
[----:B------:R-:W5:Y:S01]  /*3490*/  LDG.E.U8.CONSTANT R14, desc[UR8][R14.64] ;  /* 0x000000080e0e7981 */ /* 0x000f62000c1e9100 */
[----:B------:R-:W-:-:S03]  /*34a0*/  IADD3.X R17, PT, PT, R15, UR6, RZ, P1, !PT ;  /* 0x000000060f117c10 */ /* 0x000fc60008ffe4ff */
[----:B------:R-:W5:Y:S04]  /*34b0*/  LDS R29, [R24] ;  /* 0x00000000181d7984 */ /* 0x000f680000000800 */
[----:B------:R-:W5:Y:S04]  /*34c0*/  LDG.E.U8.CONSTANT R16, desc[UR8][R16.64] ;  /* 0x0000000810107981 */ /* 0x000f68000c1e9100 */
[----:B0-----:R-:W-:Y:S01]  /*34d0*/  LDS R13, [R24+0xc] ;  /* 0x00000c00180d7984 */ /* 0x001fe20000000800 */
[----:B------:R-:W-:-:S04]  /*34e0*/  IADD3 R25, PT, PT, R25, 0x8, RZ ;  /* 0x0000000819197810 */ /* 0x000fc80007ffe0ff */
[----:B------:R-:W-:Y:S01]  /*34f0*/  ISETP.NE.AND P1, PT, R25, RZ, PT ;  /* 0x000000ff1900720c */ /* 0x000fe20003f25270 */
[----:B------:R-:W-:Y:S01]  /*3500*/  IMAD R22, R23, 0x8, R22 ;  /* 0x0000000817167824 */ /* 0x000fe200078e0216 */
[----:B--2---:R-:W1:Y:S02]  /*3510*/  I2F.S8 R26, R26 ;  /* 0x0000001a001a7306 */ /* 0x004e640000001400 */
[----:B-1----:R-:W-:Y:S02]  /*3520*/  FFMA R28, R21, R26, R20 ;  /* 0x0000001a151c7223 */ /* 0x002fe40000000014 */
[----:B------:R-:W0:Y:S04]  /*3530*/  LDS R21, [R24+0x4] ;  /* 0x0000040018157984 */ /* 0x000e280000000800 */
[----:B------:R1:W2:Y:S01]  /*3540*/  LDS R20, [R24+0x8] ;  /* 0x0000080018147984 */ /* 0x0002a20000000800 */
[----:B---3--:R-:W3:Y:S08]  /*3550*/  I2F.S8 R27, R27 ;  /* 0x0000001b001b7306 */ /* 0x008ef00000001400 */
[----:B----4-:R-:W0:Y:S08]  /*3560*/  I2F.S8 R12, R12 ;  /* 0x0000000c000c7306 */ /* 0x010e300000001400 */
[----:B-----5:R-:W2:Y:S01]  /*3570*/  I2F.S8 R14, R14 ;  /* 0x0000000e000e7306 */ /* 0x020ea20000001400 */
[----:B---3--:R-:W-:-:S07]  /*3580*/  FFMA R28, R29, R27, R28 ;  /* 0x0000001b1d1c7223 */ /* 0x008fce000000001c */
[----:B------:R-:W3:Y:S01]  /*3590*/  I2F.S8 R16, R16 ;  /* 0x0000001000107306 */ /* 0x000ee20000001400 */
[----:B0-----:R-:W-:Y:S01]  /*35a0*/  FFMA R21, R21, R12, R28 ;  /* 0x0000000c15157223 */ /* 0x001fe2000000001c */
[----:B-1----:R-:W-:-:S03]  /*35b0*/  VIADD R24, R24, 0x20 ;  /* 0x0000002018187836 */ /* 0x002fc60000000000 */
[----:B--2---:R-:W-:-:S04]  /*35c0*/  FFMA R20, R20, R14, R21 ;  /* 0x0000000e14147223 */ /* 0x004fc80000000015 */
[----:B---3--:R-:W-:Y:S01]  /*35d0*/  FFMA R26, R13, R16, R20 ;  /* 0x000000100d1a7223 */ /* 0x008fe20000000014 */
[----:B------:R-:W-:Y:S06]  /*35e0*/  @P1 BRA `(.L_x_93) ;  /* 0xfffffffc002c1947 */ /* 0x000fec000383ffff */
[----:B------:R-:W-:-:S07]  /*35f0*/  IMAD.MOV.U32 R15, RZ, RZ, R4 ;  /* 0x000000ffff0f7224 */ /* 0x000fce00078e0004 */
.L_x_92:
[----:B------:R-:W-:-:S13]  /*3600*/  ISETP.NE.AND P1, PT, R3, RZ, PT ;  /* 0x000000ff0300720c */ /* 0x000fda0003f25270 */
[----:B------:R-:W-:Y:S05]  /*3610*/  @!P1 BRA `(.L_x_94) ;  /* 0x0000000000ec9947 */ /* 0x000fea0003800000 */
[----:B------:R-:W0:Y:S01]  /*3620*/  LDCU.64 UR12, c[0x0][0x3b0] ;  /* 0x00007600ff0c77ac */ /* 0x000e220008000a00 */
[----:B------:R-:W1:Y:S01]  /*3630*/  LDCU.64 UR14, c[0x0][0x390] ;  /* 0x00007200ff0e77ac */ /* 0x000e620008000a00 */
[----:B0-----:R-:W-:-:S04]  /*3640*/  IMAD R12, R10, UR12, R15 ;  /* 0x0000000c0a0c7c24 */ /* 0x001fc8000f8e020f */
[----:B------:R-:W-:-:S05]  /*3650*/  IMAD R13, R12, UR13, R11 ;  /* 0x0000000d0c0d7c24 */ /* 0x000fca000f8e020b */
[----:B-1----:R-:W-:-:S04]  /*3660*/  IADD3 R12, P1, PT, R13, UR14, RZ ;  /* 0x0000000e0d0c7c10 */ /* 0x002fc8000ff3e0ff */
[----:B------:R-:W-:-:S05]  /*3670*/  LEA.HI.X.SX32 R13, R13, UR15, 0x1, P1 ;  /* 0x0000000f0d0d7c11 */ /* 0x000fca00088f0eff */
[----:B------:R-:W2:Y:S01]  /*3680*/  LDG.E.U8.CONSTANT R14, desc[UR8][R12.64] ;  /* 0x000000080c0e7981 */ /* 0x000ea2000c1e9100 */
[----:B------:R-:W-:Y:S01]  /*3690*/  IMAD R16, R6, UR12, R15 ;  /* 0x0000000c06107c24 */ /* 0x000fe2000f8e020f */
[----:B------:R-:W-:-:S04]  /*36a0*/  ISETP.NE.AND P1, PT, R3, 0x1, PT ;  /* 0x000000010300780c */ /* 0x000fc80003f25270 */
[----:B------:R-:W-:-:S05]  /*36b0*/  LEA R16, R16, R9, 0x2 ;  /* 0x0000000910107211 */ /* 0x000fca00078e10ff */
[----:B------:R-:W0:Y:S01]  /*36c0*/  LDS R15, [R16] ;  /* 0x00000000100f7984 */ /* 0x000e220000000800 */
[----:B--2---:R-:W0:Y:S02]  /*36d0*/  I2F.S8 R14, R14 ;  /* 0x0000000e000e7306 */ /* 0x004e240000001400 */
[----:B0-----:R-:W-:Y:S01]  /*36e0*/  FFMA R26, R15, R14, R26 ;  /* 0x0000000e0f1a7223 */ /* 0x001fe2000000001a */
[----:B------:R-:W-:Y:S06]  /*36f0*/  @!P1 BRA `(.L_x_94) ;  /* 0x0000000000b49947 */ /* 0x000fec0003800000 */
[----:B------:R-:W-:Y:S01]  /*3700*/  IADD3 R12, P1, PT, R12, UR13, RZ ;  /* 0x0000000d0c0c7c10 */ /* 0x000fe2000ff3e0ff */
[----:B------:R-:W0:Y:S03]  /*3710*/  LDS R15, [R16+0x4] ;  /* 0x00000400100f7984 */ /* 0x000e260000000800 */
[----:B------:R-:W-:-:S05]  /*3720*/  IADD3.X R13, PT, PT, R13, UR6, RZ, P1, !PT ;  /* 0x000000060d0d7c10 */ /* 0x000fca0008ffe4ff */
[----:B------:R-:W2:Y:S01]  /*3730*/  LDG.E.U8.CONSTANT R14, desc[UR8][R12.64] ;  /* 0x000000080c0e7981 */ /* 0x000ea2000c1e9100 */
[----:B------:R-:W-:Y:S01]  /*3740*/  ISETP.NE.AND P1, PT, R3, 0x2, PT ;  /* 0x000000020300780c */ /* 0x000fe20003f25270 */
[----:B--2---:R-:W0:Y:S02]  /*3750*/  I2F.S8 R14, R14 ;  /* 0x0000000e000e7306 */ /* 0x004e240000001400 */
[----:B0-----:R-:W-:-:S10]  /*3760*/  FFMA R26, R15, R14, R26 ;  /* 0x0000000e0f1a7223 */ /* 0x001fd4000000001a */
[----:B------:R-:W-:Y:S05]  /*3770*/  @!P1 BRA `(.L_x_94) ;  /* 0x0000000000949947 */ /* 0x000fea0003800000 */
        /* <DEDUP_REMOVED lines=24> */
[----:B------:R-:W-:Y:S01]  /*3900*/  ISETP.NE.AND P1, PT, R3, 0x6, PT ;  /* 0x000000060300780c */ /* 0x000fe20003f25270 */
[----:B------:R-:W0:Y:S01]  /*3910*/  LDS R17, [R16+0x14] ;  /* 0x0000140010117984 */ /* 0x000e220000000800 */
[----:B------:R-:W-:-:S04]  /*3920*/  IADD3 R14, P2, PT, R12, UR13, RZ ;  /* 0x0000000d0c0e7c10 */ /* 0x000fc8000ff5e0ff */
[----:B------:R-:W-:-:S07]  /*3930*/  IADD3.X R15, PT, PT, R13, UR6, RZ, P2, !PT ;  /* 0x000000060d0f7c10 */ /* 0x000fce00097fe4ff */
[----:B------:R-:W-:Y:S01]  /*3940*/  @P1 IADD3 R12, P3, PT, R14, UR13, RZ ;  /* 0x0000000d0e0c1c10 */ /* 0x000fe2000ff7e0ff */
[----:B------:R-:W1:Y:S03]  /*3950*/  @P1 LDS R21, [R16+0x18] ;  /* 0x0000180010151984 */ /* 0x000e660000000800 */
[----:B------:R-:W-:Y:S01]  /*3960*/  @P1 IADD3.X R13, PT, PT, R15, UR6, RZ, P3, !PT ;  /* 0x000000060f0d1c10 */ /* 0x000fe20009ffe4ff */
[----:B------:R-:W2:Y:S04]  /*3970*/  LDG.E.U8.CONSTANT R14, desc[UR8][R14.64] ;  /* 0x000000080e0e7981 */ /* 0x000ea8000c1e9100 */
[----:B------:R-:W3:Y:S01]  /*3980*/  @P1 LDG.E.U8.CONSTANT R12, desc[UR8][R12.64] ;  /* 0x000000080c0c1981 */ /* 0x000ee2000c1e9100 */
[----:B--2---:R-:W0:Y:S08]  /*3990*/  I2F.S8 R20, R14 ;  /* 0x0000000e00147306 */ /* 0x004e300000001400 */
[----:B---3--:R-:W1:Y:S01]  /*39a0*/  @P1 I2F.S8 R22, R12 ;  /* 0x0000000c00161306 */ /* 0x008e620000001400 */
[----:B0-----:R-:W-:-:S04]  /*39b0*/  FFMA R26, R17, R20, R26 ;  /* 0x00000014111a7223 */ /* 0x001fc8000000001a */
[----:B-1----:R-:W-:-:S07]  /*39c0*/  @P1 FFMA R26, R21, R22, R26 ;  /* 0x00000016151a1223 */ /* 0x002fce000000001a */
.L_x_94:
[----:B------:R-:W0:Y:S01]  /*39d0*/  LDC.64 R12, c[0x0][0x398] ;  /* 0x0000e600ff0c7b82 */ /* 0x000e220000000a00 */
[----:B------:R-:W1:Y:S01]  /*39e0*/  LDCU UR12, c[0x0][0x3b4] ;  /* 0x00007680ff0c77ac */ /* 0x000e620008000800 */
[----:B------:R-:W2:Y:S01]  /*39f0*/  LDCU UR7, c[0x0][0x3a8] ;  /* 0x00007500ff0777ac */ /* 0x000ea20008000800 */
[----:B-1----:R-:W-:Y:S02]  /*3a00*/  IMAD R17, R10, UR12, R11 ;  /* 0x0000000c0a117c24 */ /* 0x002fe4000f8e020b */
[----:B------:R-:W-:Y:S02]  /*3a10*/  VIADD R11, R11, 0x80 ;  /* 0x000000800b0b7836 */ /* 0x000fe40000000000 */
[----:B--2---:R-:W-:Y:S01]  /*3a20*/  FMUL R15, R26, UR7 ;  /* 0x000000071a0f7c20 */ /* 0x004fe20008400000 */
[----:B0-----:R-:W-:Y:S02]  /*3a30*/  IMAD.WIDE R12, R17, 0x4, R12 ;  /* 0x00000004110c7825 */ /* 0x001fe400078e020c */
[----:B------:R-:W-:-:S03]  /*3a40*/  ISETP.GE.AND P1, PT, R11, UR12, PT ;  /* 0x0000000c0b007c0c */ /* 0x000fc6000bf26270 */
[----:B------:R1:W-:Y:S10]  /*3a50*/  STG.E desc[UR8][R12.64], R15 ;  /* 0x0000000f0c007986 */ /* 0x0003f4000c101908 */
[----:B------:R-:W-:Y:S05]  /*3a60*/  @!P1 BRA `(.L_x_95) ;  /* 0xfffffff400ec9947 */ /* 0x000fea000383ffff */
.L_x_91:
[----:B------:R-:W-:Y:S05]  /*3a70*/  BSYNC.RECONVERGENT B0 ;  /* 0x0000000000007941 */ /* 0x000fea0003800200 */
.L_x_90:
[----:B------:R-:W-:-:S05]  /*3a80*/  VIADD R6, R6, 0x1 ;  /* 0x0000000106067836 */ /* 0x000fca0000000000 */
[----:B------:R-:W-:-:S13]  /*3a90*/  ISETP.NE.AND P1, PT, R6, R2, PT ;  /* 0x000000020600720c */ /* 0x000fda0003f25270 */
[----:B------:R-:W-:Y:S05]  /*3aa0*/  @!P1 EXIT ;  /* 0x000000000000994d */ /* 0x000fea0003800000 */
[----:B------:R-:W-:-:S13]  /*3ab0*/  ISETP.NE.AND P1, PT, R6, UR4, PT ;  /* 0x0000000406007c0c */ /* 0x000fda000bf25270 */
[----:B------:R-:W-:Y:S05]  /*3ac0*/  @P1 BRA `(.L_x_96) ;  /* 0xfffffff4009c1947 */ /* 0x000fea000383ffff */
[----:B------:R-:W-:Y:S05]  /*3ad0*/  EXIT ;  /* 0x000000000000794d */ /* 0x000fea0003800000 */
.L_x_89:
[----:B------:R-:W1:Y:S01]  /*3ae0*/  LDCU UR4, c[0x0][0x3b4] ;  /* 0x00007680ff0477ac */ /* 0x000e620008000800 */
[----:B------:R-:W-:Y:S02]  /*3af0*/  LOP3.LUT R2, RZ, R0, RZ, 0x33, !PT ;  /* 0x00000000ff027212 */ /* 0x000fe400078e33ff */
[----:B------:R-:W-:Y:S01]  /*3b00*/  VIMNMX R6, PT, PT, R5, 0x1, !PT ;  /* 0x0000000105067848 */ /* 0x000fe20007fe0100 */
[----:B------:R-:W3:Y:S01]  /*3b10*/  LDCU.64 UR6, c[0x0][0x3a8] ;  /* 0x00007500ff0677ac */ /* 0x000ee20008000a00 */
[----:B------:R-:W-:Y:S02]  /*3b20*/  IMAD.MOV.U32 R5, RZ, RZ, RZ ;  /* 0x000000ffff057224 */ /* 0x000fe400078e00ff */
[----:B-1----:R-:W-:Y:S01]  /*3b30*/  VIADD R2, R2, UR4 ;  /* 0x0000000402027c36 */ /* 0x002fe20008000000 */
[----:B---3--:R-:W-:-:S04]  /*3b40*/  UISETP.LT.AND UP0, UPT, UR5, UR7, UPT ;  /* 0x000000070500728c */ /* 0x008fc8000bf01270 */
[----:B------:R-:W-:Y:S01]  /*3b50*/  LEA.HI R12, R2, 0x1, RZ, 0x19 ;  /* 0x00000001020c7811 */ /* 0x000fe200078fc8ff */
[----:B------:R-:W-:-:S03]  /*3b60*/  USEL UR4, UR5, UR7, !UP0 ;  /* 0x0000000705047287 */ /* 0x000fc6000c000000 */
[C---:B0-2-4-:R-:W-:Y:S02]  /*3b70*/  LOP3.LUT R14, R12.reuse, 0x7, RZ, 0xc0, !PT ;  /* 0x000000070c0e7812 */ /* 0x055fe400078ec0ff */
[----:B------:R-:W-:Y:S01]  /*3b80*/  LOP3.LUT R4, R12, 0x3fffff8, RZ, 0xc0, !PT ;  /* 0x03fffff80c047812 */ /* 0x000fe200078ec0ff */
[----:B------:R-:W-:Y:S01]  /*3b90*/  UIADD3 UR4, UPT, UPT, -UR5, UR4, URZ ;  /* 0x0000000405047290 */ /* 0x000fe2000fffe1ff */
[----:B------:R-:W-:-:S04]  /*3ba0*/  IADD3 R3, PT, PT, R14, -0x1, RZ ;  /* 0xffffffff0e037810 */ /* 0x000fc80007ffe0ff */
[----:B------:R-:W-:Y:S01]  /*3bb0*/  ISETP.GE.U32.AND P0, PT, R3, 0x3, PT ;  /* 0x000000030300780c */ /* 0x000fe20003f06070 */
[----:B------:R-:W-:-:S12]  /*3bc0*/  FMUL R3, RZ, UR6 ;  /* 0x00000006ff037c20 */ /* 0x000fd80008400000 */
.L_x_102:
[----:B------:R-:W-:-:S13]  /*3bd0*/  ISETP.NE.AND P1, PT, R5, UR4, PT ;  /* 0x0000000405007c0c */ /* 0x000fda000bf25270 */
[----:B012---:R-:W-:Y:S05]  /*3be0*/  @!P1 EXIT ;  /* 0x000000000000994d */ /* 0x007fea0003800000 */
[----:B------:R-:W0:Y:S01]  /*3bf0*/  LDCU UR6, c[0x0][0x3b4] ;  /* 0x00007680ff0677ac */ /* 0x000e220008000800 */
[----:B------:R-:W-:Y:S01]  /*3c00*/  BSSY.RECONVERGENT B0, `(.L_x_97) ;  /* 0x0000032000007945 */ /* 0x000fe20003800200 */
[----:B0-----:R-:W-:-:S13]  /*3c10*/  ISETP.GE.AND P1, PT, R0, UR6, PT ;  /* 0x0000000600007c0c */ /* 0x001fda000bf26270 */
[----:B------:R-:W-:Y:S05]  /*3c20*/  @P1 BRA `(.L_x_98) ;  /* 0x0000000000bc1947 */ /* 0x000fea0003800000 */
[----:B------:R-:W-:Y:S01]  /*3c30*/  ISETP.GE.U32.AND P1, PT, R2, 0x380, PT ;  /* 0x000003800200780c */ /* 0x000fe20003f26070 */
[----:B------:R-:W-:Y:S01]  /*3c40*/  BSSY.RECONVERGENT B1, `(.L_x_99) ;  /* 0x0000016000017945 */ /* 0x000fe20003800200 */
[----:B------:R-:W-:Y:S01]  /*3c50*/  ISETP.NE.AND P2, PT, R14, RZ, PT ;  /* 0x000000ff0e00720c */ /* 0x000fe20003f45270 */
[----:B------:R-:W-:Y:S02]  /*3c60*/  VIADD R16, R5, UR5 ;  /* 0x0000000505107c36 */ /* 0x000fe40008000000 */
[----:B------:R-:W-:-:S08]  /*3c70*/  IMAD.MOV.U32 R7, RZ, RZ, R0 ;  /* 0x000000ffff077224 */ /* 0x000fd000078e0000 */
[----:B------:R-:W-:Y:S05]  /*3c80*/  @!P1 BRA `(.L_x_100) ;  /* 0x0000000000449947 */ /* 0x000fea0003800000 */
[----:B------:R-:W0:Y:S01]  /*3c90*/  LDC.64 R10, c[0x0][0x398] ;  /* 0x0000e600ff0a7b82 */ /* 0x000e220000000a00 */
[----:B------:R-:W-:Y:S01]  /*3ca0*/  MOV R13, RZ ;  /* 0x000000ff000d7202 */ /* 0x000fe20000000f00 */
[----:B------:R-:W-:-:S07]  /*3cb0*/  IMAD.MOV.U32 R7, RZ, RZ, R0 ;  /* 0x000000ffff077224 */ /* 0x000fce00078e0000 */
.L_x_101:
[----:B-1----:R-:W-:Y:S02]  /*3cc0*/  IMAD R9, R16, UR6, R7 ;  /* 0x0000000610097c24 */ /* 0x002fe4000f8e0207 */
[----:B------:R-:W-:Y:S02]  /*3cd0*/  VIADD R13, R13, 0x8 ;  /* 0x000000080d0d7836 */ /* 0x000fe40000000000 */
[----:B0-----:R-:W-:-:S03]  /*3ce0*/  IMAD.WIDE R8, R9, 0x4, R10 ;  /* 0x0000000409087825 */ /* 0x001fc600078e020a */
[----:B------:R-:W-:Y:S01]  /*3cf0*/  ISETP.NE.AND P1, PT, R13, R4, PT ;  /* 0x000000040d00720c */ /* 0x000fe20003f25270 */
[----:B------:R-:W-:Y:S01]  /*3d00*/  VIADD R7, R7, 0x400 ;  /* 0x0000040007077836 */ /* 0x000fe20000000000 */
[----:B------:R1:W-:Y:S04]  /*3d10*/  STG.E desc[UR8][R8.64], R3 ;  /* 0x0000000308007986 */ /* 0x0003e8000c101908 */
[----:B------:R1:W-:Y:S04]  /*3d20*/  STG.E desc[UR8][R8.64+0x200], R3 ;  /* 0x0002000308007986 */ /* 0x0003e8000c101908 */
[----:B------:R1:W-:Y:S04]  /*3d30*/  STG.E desc[UR8][R8.64+0x400], R3 ;  /* 0x0004000308007986 */ /* 0x0003e8000c101908 */
[----:B------:R1:W-:Y:S04]  /*3d40*/  STG.E desc[UR8][R8.64+0x600], R3 ;  /* 0x0006000308007986 */ /* 0x0003e8000c101908 */
[----:B------:R1:W-:Y:S04]  /*3d50*/  STG.E desc[UR8][R8.64+0x800], R3 ;  /* 0x0008000308007986 */ /* 0x0003e8000c101908 */
[----:B------:R1:W-:Y:S04]  /*3d60*/  STG.E desc[UR8][R8.64+0xa00], R3 ;  /* 0x000a000308007986 */ /* 0x0003e8000c101908 */
[----:B------:R1:W-:Y:S04]  /*3d70*/  STG.E desc[UR8][R8.64+0xc00], R3 ;  /* 0x000c000308007986 */ /* 0x0003e8000c101908 */
[----:B------:R1:W-:Y:S01]  /*3d80*/  STG.E desc[UR8][R8.64+0xe00], R3 ;  /* 0x000e000308007986 */ /* 0x0003e2000c101908 */
[----:B------:R-:W-:Y:S05]  /*3d90*/  @P1 BRA `(.L_x_101) ;  /* 0xfffffffc00c81947 */ /* 0x000fea000383ffff */
.L_x_100:
[----:B------:R-:W-:Y:S05]  /*3da0*/  BSYNC.RECONVERGENT B1 ;  /* 0x0000000000017941 */ /* 0x000fea0003800200 */
.L_x_99:
[----:B------:R-:W-:Y:S05]  /*3db0*/  @!P2 BRA `(.L_x_98) ;  /* 0x000000000058a947 */ /* 0x000fea0003800000 */
[----:B-1----:R-:W0:Y:S01]  /*3dc0*/  @P0 LDC.64 R8, c[0x0][0x398] ;  /* 0x0000e600ff080b82 */ /* 0x002e220000000a00 */
[----:B------:R-:W-:Y:S01]  /*3dd0*/  @P0 IMAD R11, R16, UR6, R7 ;  /* 0x00000006100b0c24 */ /* 0x000fe2000f8e0207 */
[----:B------:R-:W-:Y:S02]  /*3de0*/  LOP3.LUT P1, RZ, R12, 0x3, RZ, 0xc0, !PT ;  /* 0x000000030cff7812 */ /* 0x000fe4000782c0ff */
[----:B------:R-:W-:Y:S01]  /*3df0*/  @P0 IADD3 R7, PT, PT, R7, 0x200, RZ ;  /* 0x0000020007070810 */ /* 0x000fe20007ffe0ff */
[----:B0-----:R-:W-:-:S05]  /*3e00*/  @P0 IMAD.WIDE R8, R11, 0x4, R8 ;  /* 0x000000040b080825 */ /* 0x001fca00078e0208 */
[----:B------:R0:W-:Y:S04]  /*3e10*/  @P0 STG.E desc[UR8][R8.64], R3 ;  /* 0x0000000308000986 */ /* 0x0001e8000c101908 */
[----:B------:R0:W-:Y:S04]  /*3e20*/  @P0 STG.E desc[UR8][R8.64+0x200], R3 ;  /* 0x0002000308000986 */ /* 0x0001e8000c101908 */
[----:B------:R0:W-:Y:S04]  /*3e30*/  @P0 STG.E desc[UR8][R8.64+0x400], R3 ;  /* 0x0004000308000986 */ /* 0x0001e8000c101908 */
[----:B------:R0:W-:Y:S01]  /*3e40*/  @P0 STG.E desc[UR8][R8.64+0x600], R3 ;  /* 0x0006000308000986 */ /* 0x0001e2000c101908 */
[----:B------:R-:W-:Y:S05]  /*3e50*/  @!P1 BRA `(.L_x_98) ;  /* 0x0000000000309947 */ /* 0x000fea0003800000 */
[C---:B------:R-:W-:Y:S02]  /*3e60*/  LOP3.LUT P2, RZ, R2.reuse, 0x180, RZ, 0xc0, !PT ;  /* 0x0000018002ff7812 */ /* 0x040fe4000784c0ff */
[----:B------:R-:W-:-:S11]  /*3e70*/  LOP3.LUT P1, RZ, R2, 0x80, RZ, 0xc0, !PT ;  /* 0x0000008002ff7812 */ /* 0x000fd6000782c0ff */
[----:B------:R-:W1:Y:S01]  /*3e80*/  @P2 LDC.64 R10, c[0x0][0x398] ;  /* 0x0000e600ff0a2b82 */ /* 0x000e620000000a00 */
[----:B------:R-:W-:Y:S02]  /*3e90*/  @P2 IMAD R13, R16, UR6, R7 ;  /* 0x00000006100d2c24 */ /* 0x000fe4000f8e0207 */
[----:B------:R-:W-:-:S04]  /*3ea0*/  @P2 VIADD R7, R7, 0x100 ;  /* 0x0000010007072836 */ /* 0x000fc80000000000 */
[----:B------:R-:W-:Y:S01]  /*3eb0*/  @!P1 IMAD R7, R16, UR6, R7 ;  /* 0x0000000610079c24 */ /* 0x000fe2000f8e0207 */
[----:B0-----:R-:W0:Y:S01]  /*3ec0*/  @!P1 LDC.64 R8, c[0x0][0x398] ;  /* 0x0000e600ff089b82 */ /* 0x001e220000000a00 */
[----:B-1----:R-:W-:-:S05]  /*3ed0*/  @P2 IMAD.WIDE R10, R13, 0x4, R10 ;  /* 0x000000040d0a2825 */ /* 0x002fca00078e020a */
[----:B------:R2:W-:Y:S01]  /*3ee0*/  @P2 STG.E desc[UR8][R10.64], R3 ;  /* 0x000000030a002986 */ /* 0x0005e2000c101908 */
[----:B0-----:R-:W-:-:S03]  /*3ef0*/  @!P1 IMAD.WIDE R8, R7, 0x4, R8 ;  /* 0x0000000407089825 */ /* 0x001fc600078e0208 */
[----:B------:R2:W-:Y:S04]  /*3f00*/  @P2 STG.E desc[UR8][R10.64+0x200], R3 ;  /* 0x000200030a002986 */ /* 0x0005e8000c101908 */
[----:B------:R2:W-:Y:S02]  /*3f10*/  @!P1 STG.E desc[UR8][R8.64], R3 ;  /* 0x0000000308009986 */ /* 0x0005e4000c101908 */
.L_x_98:
[----:B------:R-:W-:Y:S05]  /*3f20*/  BSYNC.RECONVERGENT B0 ;  /* 0x0000000000007941 */ /* 0x000fea0003800200 */
.L_x_97:
[----:B------:R-:W-:-:S05]  /*3f30*/  VIADD R5, R5, 0x1 ;  /* 0x0000000105057836 */ /* 0x000fca0000000000 */
[----:B------:R-:W-:-:S13]  /*3f40*/  ISETP.NE.AND P1, PT, R5, R6, PT ;  /* 0x000000060500720c */ /* 0x000fda0003f25270 */
[----:B------:R-:W-:Y:S05]  /*3f50*/  @P1 BRA `(.L_x_102) ;  /* 0xfffffffc001c1947 */ /* 0x000fea000383ffff */
[----:B------:R-:W-:Y:S05]  /*3f60*/  EXIT ;  /* 0x000000000000794d */ /* 0x000fea0003800000 */
        .weak           $__internal_1_$__cuda_sm20_rcp_rn_f32_slowpath
        .type           $__internal_1_$__cuda_sm20_rcp_rn_f32_slowpath,@function
        .size           $__internal_1_$__cuda_sm20_rcp_rn_f32_slowpath,(.L_x_318 - $__internal_1_$__cuda_sm20_rcp_rn_f32_slowpath)
$__internal_1_$__cuda_sm20_rcp_rn_f32_slowpath:
[----:B------:R-:W-:Y:S01]  /*3f70*/  IMAD.SHL.U32 R9, R11, 0x2, RZ ;  /* 0x000000020b097824 */ /* 0x000fe200078e00ff */
[----:B------:R-:W-:-:S04]  /*3f80*/  MOV R2, R11 ;  /* 0x0000000b00027202 */ /* 0x000fc80000000f00 */
        /* <DEDUP_REMOVED lines=14> */
.L_x_103:
[----:B------:R-:W-:-:S05]  /*4070*/  VIADD R18, R9, 0xffffff03 ;  /* 0xffffff0309127836 */ /* 0x000fca0000000000 */
[----:B------:R-:W-:-:S13]  /*4080*/  ISETP.GT.U32.AND P0, PT, R18, 0x1, PT ;  /* 0x000000011200780c */ /* 0x000fda0003f04070 */
[----:B------:R-:W-:Y:S05]  /*4090*/  @P0 BRA `(.L_x_105) ;  /* 0x0000000000780947 */ /* 0x000fea0003800000 */
[----:B------:R-:W-:Y:S01]  /*40a0*/  LOP3.LUT R11, R2, 0x7fffff, RZ, 0xc0, !PT ;  /* 0x007fffff020b7812 */ /* 0x000fe200078ec0ff */
[----:B------:R-:W-:Y:S02]  /*40b0*/  IMAD.MOV.U32 R17, RZ, RZ, 0x3 ;  /* 0x00000003ff117424 */ /* 0x000fe400078e00ff */
[----:B------:R-:W-:Y:S01]  /*40c0*/  VIADD R9, R9, 0xffffff04 ;  /* 0xffffff0409097836 */ /* 0x000fe20000000000 */
        /* <DEDUP_REMOVED lines=11> */
[----:B------:R-:W-:Y:S02]  /*4180*/  LOP3.LUT R17, R17, R14, RZ, 0xc0, !PT ;  /* 0x0000000e11117212 */ /* 0x000fe400078ec0ff */
[----:B------:R-:W-:-:S02]  /*4190*/  IADD3 R15, PT, PT, -R15, RZ, RZ ;  /* 0x000000ff0f0f7210 */ /* 0x000fc40007ffe1ff */
[-C--:B------:R-:W-:Y:S02]  /*41a0*/  SHF.R.U32.HI R17, RZ, R18.reuse, R17 ;  /* 0x00000012ff117219 */ /* 0x080fe40000011611 */
[--C-:B------:R-:W-:Y:S02]  /*41b0*/  LOP3.LUT P1, RZ, R15, R18, R14.reuse, 0xf8, !PT ;  /* 0x000000120fff7212 */ /* 0x100fe4000782f80e */
[C---:B------:R-:W-:Y:S02]  /*41c0*/  LOP3.LUT P0, RZ, R17.reuse, 0x1, RZ, 0xc0, !PT ;  /* 0x0000000111ff7812 */ /* 0x040fe4000780c0ff */
[----:B------:R-:W-:Y:S02]  /*41d0*/  LOP3.LUT P2, RZ, R17, 0x2, RZ, 0xc0, !PT ;  /* 0x0000000211ff7812 */ /* 0x000fe4000784c0ff */
[----:B------:R-:W-:Y:S02]  /*41e0*/  SHF.R.U32.HI R9, RZ, R9, R14 ;  /* 0x00000009ff097219 */ /* 0x000fe4000001160e */
[----:B------:R-:W-:-:S02]  /*41f0*/  PLOP3.LUT P0, PT, P0, P1, P2, 0xe0, 0x0 ;  /* 0x000000000000781c */ /* 0x000fc40000703c20 */
[----:B------:R-:W-:Y:S02]  /*4200*/  LOP3.LUT P1, RZ, R2, 0x7fffff, RZ, 0xc0, !PT ;  /* 0x007fffff02ff7812 */ /* 0x000fe4000782c0ff */
[----:B------:R-:W-:-:S05]  /*4210*/  SEL R11, RZ, 0x1, !P0 ;  /* 0x00000001ff0b7807 */ /* 0x000fca0004000000 */
[----:B------:R-:W-:-:S05]  /*4220*/  IMAD.MOV R11, RZ, RZ, -R11 ;  /* 0x000000ffff0b7224 */ /* 0x000fca00078e0a0b */
[----:B------:R-:W-:-:S13]  /*4230*/  ISETP.GE.AND P0, PT, R11, RZ, PT ;  /* 0x000000ff0b00720c */ /* 0x000fda0003f06270 */
[----:B------:R-:W-:-:S05]  /*4240*/  @!P0 VIADD R9, R9, 0x1 ;  /* 0x0000000109098836 */ /* 0x000fca0000000000 */
[----:B------:R-:W-:-:S04]  /*4250*/  @!P1 SHF.L.U32 R9, R9, 0x1, RZ ;  /* 0x0000000109099819 */ /* 0x000fc800000006ff */
[----:B------:R-:W-:Y:S01]  /*4260*/  LOP3.LUT R9, R9, 0x80000000, R2, 0xf8, !PT ;  /* 0x8000000009097812 */ /* 0x000fe200078ef802 */
[----:B------:R-:W-:Y:S06]  /*4270*/  BRA `(.L_x_104) ;  /* 0x0000000000047947 */ /* 0x000fec0003800000 */
.L_x_105:
[----:B------:R2:W3:Y:S02]  /*4280*/  MUFU.RCP R9, R2 ;  /* 0x0000000200097308 */ /* 0x0004e40000001000 */
.L_x_104:
[----:B0123--:R-:W-:Y:S02]  /*4290*/  IMAD.MOV.U32 R2, RZ, RZ, R9 ;  /* 0x000000ffff027224 */ /* 0x00ffe400078e0009 */
[----:B------:R-:W-:-:S04]  /*42a0*/  IMAD.MOV.U32 R9, RZ, RZ, 0x0 ;  /* 0x00000000ff097424 */ /* 0x000fc800078e00ff */
[----:B------:R-:W-:Y:S05]  /*42b0*/  RET.REL.NODEC R8 `(_Z47flash_attention_int8_decode_batched_wmma_kernelPKaS0_S0_Pffffiiif) ;  /* 0xffffffbc08507950 */ /* 0x000fea0003c3ffff */
.L_x_106:
        /* <DEDUP_REMOVED lines=12> */
.L_x_318:


//--------------------- .text._Z39flash_attention_int8_decode_dp4a_kernelPKaS0_S0_Pffffiif --------------------------
	.section	.text._Z39flash_attention_int8_decode_dp4a_kernelPKaS0_S0_Pffffiif,"ax",@progbits
	.align	128
        .global         _Z39flash_attention_int8_decode_dp4a_kernelPKaS0_S0_Pffffiif
        .type           _Z39flash_attention_int8_decode_dp4a_kernelPKaS0_S0_Pffffiif,@function
        .size           _Z39flash_attention_int8_decode_dp4a_kernelPKaS0_S0_Pffffiif,(.L_x_319 - _Z39flash_attention_int8_decode_dp4a_kernelPKaS0_S0_Pffffiif)
        .other          _Z39flash_attention_int8_decode_dp4a_kernelPKaS0_S0_Pffffiif,@"STO_CUDA_ENTRY STV_DEFAULT"
_Z39flash_attention_int8_decode_dp4a_kernelPKaS0_S0_Pffffiif:
.text._Z39flash_attention_int8_decode_dp4a_kernelPKaS0_S0_Pffffiif:
[----:B------:R-:W-:Y:S08]  /*0000*/  LDC R1, c[0x0][0x37c] ;  /* 0x0000df00ff017b82 */ /* 0x000ff00000000800 */
[----:B------:R-:W0:Y:S01]  /*0010*/  LDC R19, c[0x0][0x3b0] ;  /* 0x0000ec00ff137b82 */ /* 0x000e220000000800 */
[----:B------:R-:W1:Y:S01]  /*0020*/  S2R R0, SR_TID.X ;  /* 0x0000000000007919 */ /* 0x000e620000002100 */
[----:B------:R-:W2:Y:S01]  /*0030*/  LDCU UR4, c[0x0][0x3ac] ;  /* 0x00007580ff0477ac */ /* 0x000ea20008000800 */
[----:B------:R-:W-:Y:S01]  /*0040*/  BSSY.RECONVERGENT B0, `(.L_x_107) ;  /* 0x000008a000007945 */ /* 0x000fe20003800200 */
[----:B------:R-:W3:Y:S04]  /*0050*/  LDCU.64 UR8, c[0x0][0x358] ;  /* 0x00006b00ff0877ac */ /* 0x000ee80008000a00 */
[----:B------:R-:W4:Y:S08]  /*0060*/  S2UR UR6, SR_CTAID.X ;  /* 0x00000000000679c3 */ /* 0x000f300000002500 */
[----:B------:R-:W5:Y:S01]  /*0070*/  S2UR UR5, SR_CgaCtaId ;  /* 0x00000000000579c3 */ /* 0x000f620000008800 */
[----:B--2---:R-:W-:Y:S01]  /*0080*/  IMAD.U32 R13, RZ, RZ, UR4 ;  /* 0x00000004ff0d7e24 */ /* 0x004fe2000f8e00ff */
[----:B------:R-:W-:-:S02]  /*0090*/  UMOV UR4, 0x400 ;  /* 0x0000040000047882 */ /* 0x000fc40000000000 */
[----:B------:R-:W-:Y:S01]  /*00a0*/  UIADD3 UR4, UPT, UPT, UR4, 0x20, URZ ;  /* 0x0000002004047890 */ /* 0x000fe2000fffe0ff */
[----:B0-----:R-:W-:Y:S01]  /*00b0*/  SHF.R.S32.HI R4, RZ, 0x1f, R19 ;  /* 0x0000001fff047819 */ /* 0x001fe20000011413 */
[----:B------:R-:W-:-:S03]  /*00c0*/  VIADD R2, R13, 0xf ;  /* 0x0000000f0d027836 */ /* 0x000fc60000000000 */
[----:B------:R-:W-:Y:S02]  /*00d0*/  LEA.HI R4, R4, R19, RZ, 0x2 ;  /* 0x0000001304047211 */ /* 0x000fe400078f10ff */
[----:B------:R-:W-:Y:S02]  /*00e0*/  SHF.R.S32.HI R3, RZ, 0x1f, R2 ;  /* 0x0000001fff037819 */ /* 0x000fe40000011402 */
[----:B------:R-:W-:Y:S02]  /*00f0*/  SHF.R.S32.HI R17, RZ, 0x2, R4 ;  /* 0x00000002ff117819 */ /* 0x000fe40000011404 */
[----:B------:R-:W-:Y:S01]  /*0100*/  LEA.HI R2, R3, R2, RZ, 0x4 ;  /* 0x0000000203027211 */ /* 0x000fe200078f20ff */
[----:B----4-:R-:W-:Y:S01]  /*0110*/  IMAD R3, R19, UR6, RZ ;  /* 0x0000000613037c24 */ /* 0x010fe2000f8e02ff */
[----:B-1----:R-:W-:-:S03]  /*0120*/  ISETP.GE.AND P0, PT, R0, R17, PT ;  /* 0x000000110000720c */ /* 0x002fc60003f06270 */
[----:B------:R-:W-:Y:S01]  /*0130*/  IMAD.SHL.U32 R4, R2, 0x4, RZ ;  /* 0x0000000402047824 */ /* 0x000fe200078e00ff */
[----:B-----5:R-:W-:Y:S01]  /*0140*/  ULEA UR4, UR5, UR4, 0x18 ;  /* 0x0000000405047291 */ /* 0x020fe2000f8ec0ff */
[----:B------:R-:W-:-:S03]  /*0150*/  IMAD R2, R3, R13, RZ ;  /* 0x0000000d03027224 */ /* 0x000fc600078e02ff */
[----:B------:R-:W-:Y:S02]  /*0160*/  LOP3.LUT R12, R4, 0xffffffc0, RZ, 0xc0, !PT ;  /* 0xffffffc0040c7812 */ /* 0x000fe400078ec0ff */
[----:B------:R-:W-:Y:S02]  /*0170*/  SHF.R.S32.HI R4, RZ, 0x1f, R3 ;  /* 0x0000001fff047819 */ /* 0x000fe40000011403 */
[----:B------:R-:W-:Y:S01]  /*0180*/  SHF.R.S32.HI R5, RZ, 0x1f, R2 ;  /* 0x0000001fff057819 */ /* 0x000fe20000011402 */
[----:B------:R-:W-:Y:S01]  /*0190*/  VIADD R12, R12, UR4 ;  /* 0x000000040c0c7c36 */ /* 0x000fe20008000000 */
[----:B---3--:R-:W-:Y:S06]  /*01a0*/  @P0 BRA `(.L_x_108) ;  /* 0x0000000400cc0947 */ /* 0x008fec0003800000 */
[----:B------:R-:W-:Y:S01]  /*01b0*/  LOP3.LUT R6, RZ, R0, RZ, 0x33, !PT ;  /* 0x00000000ff067212 */ /* 0x000fe200078e33ff */
[----:B------:R-:W0:Y:S01]  /*01c0*/  LDCU.64 UR6, c[0x0][0x380] ;  /* 0x00007000ff0677ac */ /* 0x000e220008000a00 */
[----:B------:R-:W-:Y:S01]  /*01d0*/  BSSY.RECONVERGENT B1, `(.L_x_109) ;  /* 0x0000015000017945 */ /* 0x000fe20003800200 */
[----:B------:R-:W-:Y:S02]  /*01e0*/  IMAD.MOV.U32 R21, RZ, RZ, R0 ;  /* 0x000000ffff157224 */ /* 0x000fe400078e0000 */
[----:B------:R-:W-:-:S05]  /*01f0*/  IMAD.IADD R8, R17, 0x1, R6 ;  /* 0x0000000111087824 */ /* 0x000fca00078e0206 */
[C---:B------:R-:W-:Y:S02]  /*0200*/  LOP3.LUT R7, R8.reuse, 0x180, RZ, 0xc0, !PT ;  /* 0x0000018008077812 */ /* 0x040fe400078ec0ff */
[----:B------:R-:W-:Y:S02]  /*0210*/  ISETP.GE.U32.AND P1, PT, R8, 0x180, PT ;  /* 0x000001800800780c */ /* 0x000fe40003f26070 */
[----:B------:R-:W-:Y:S02]  /*0220*/  ISETP.NE.AND P0, PT, R7, 0x180, PT ;  /* 0x000001800700780c */ /* 0x000fe40003f05270 */
[----:B0-----:R-:W-:-:S04]  /*0230*/  IADD3 R6, P2, PT, R3, UR6, RZ ;  /* 0x0000000603067c10 */ /* 0x001fc8000ff5e0ff */
[----:B------:R-:W-:-:S07]  /*0240*/  IADD3.X R7, PT, PT, R4, UR7, RZ, P2, !PT ;  /* 0x0000000704077c10 */ /* 0x000fce00097fe4ff */
[----:B------:R-:W-:Y:S05]  /*0250*/  @!P0 BRA `(.L_x_110) ;  /* 0x0000000000308947 */ /* 0x000fea0003800000 */
[----:B------:R-:W-:Y:S01]  /*0260*/  LEA.HI R8, R8, 0x1, RZ, 0x19 ;  /* 0x0000000108087811 */ /* 0x000fe200078fc8ff */
[----:B------:R-:W-:Y:S02]  /*0270*/  HFMA2 R10, -RZ, RZ, 0, 0 ;  /* 0x00000000ff0a7431 */ /* 0x000fe400000001ff */
[----:B------:R-:W-:Y:S01]  /*0280*/  IMAD.MOV.U32 R21, RZ, RZ, R0 ;  /* 0x000000ffff157224 */ /* 0x000fe200078e0000 */
[----:B------:R-:W-:-:S07]  /*0290*/  LOP3.LUT R15, R8, 0x3, RZ, 0xc0, !PT ;  /* 0x00000003080f7812 */ /* 0x000fce00078ec0ff */
.L_x_111:
[----:B0-----:R-:W-:-:S06]  /*02a0*/  IMAD.WIDE.U32 R8, R21, 0x4, R6 ;  /* 0x0000000415087825 */ /* 0x001fcc00078e0006 */
[----:B------:R-:W2:Y:S01]  /*02b0*/  LDG.E.CONSTANT R8, desc[UR8][R8.64] ;  /* 0x0000000808087981 */ /* 0x000ea2000c1e9900 */
[C---:B------:R-:W-:Y:S02]  /*02c0*/  IMAD R11, R21.reuse, 0x4, R12 ;  /* 0x00000004150b7824 */ /* 0x040fe400078e020c */
[----:B------:R-:W-:Y:S02]  /*02d0*/  VIADD R10, R10, 0x1 ;  /* 0x000000010a0a7836 */ /* 0x000fe40000000000 */
[----:B------:R-:W-:-:S03]  /*02e0*/  VIADD R21, R21, 0x80 ;  /* 0x0000008015157836 */ /* 0x000fc60000000000 */
[----:B------:R-:W-:Y:S01]  /*02f0*/  ISETP.NE.AND P0, PT, R10, R15, PT ;  /* 0x0000000f0a00720c */ /* 0x000fe20003f05270 */
[----:B--2---:R0:W-:-:S12]  /*0300*/  STS [R11], R8 ;  /* 0x000000080b007388 */ /* 0x0041d80000000800 */
[----:B------:R-:W-:Y:S05]  /*0310*/  @P0 BRA `(.L_x_111) ;  /* 0xfffffffc00e00947 */ /* 0x000fea000383ffff */
.L_x_110:
[----:B------:R-:W-:Y:S05]  /*0320*/  BSYNC.RECONVERGENT B1 ;  /* 0x0000000000017941 */ /* 0x000fea0003800200 */
.L_x_109:
[----:B------:R-:W-:Y:S05]  /*0330*/  @!P1 BRA `(.L_x_108) ;  /* 0x0000000400689947 */ /* 0x000fea0003800000 */
[----:B0-----:R-:W-:Y:S01]  /*0340*/  IMAD.IADD R8, R17, 0x1, -R21 ;  /* 0x0000000111087824 */ /* 0x001fe200078e0a15 */
[----:B------:R-:W-:Y:S01]  /*0350*/  BSSY.RECONVERGENT B1, `(.L_x_112) ;  /* 0x0000031000017945 */ /* 0x000fe20003800200 */
[----:B------:R-:W-:-:S03]  /*0360*/  PLOP3.LUT P0, PT, PT, PT, PT, 0x80, 0x8 ;  /* 0x000000000008781c */ /* 0x000fc60003f0f070 */
[----:B------:R-:W-:-:S13]  /*0370*/  ISETP.GT.AND P1, PT, R8, 0x600, PT ;  /* 0x000006000800780c */ /* 0x000fda0003f24270 */
[----:B------:R-:W-:Y:S05]  /*0380*/  @!P1 BRA `(.L_x_113) ;  /* 0x0000000000b49947 */ /* 0x000fea0003800000 */
[----:B------:R-:W-:Y:S01]  /*0390*/  PLOP3.LUT P0, PT, PT, PT, PT, 0x8, 0x80 ;  /* 0x000000000080781c */ /* 0x000fe20003f0e170 */
[----:B------:R-:W-:-:S12]  /*03a0*/  VIADD R16, R17, 0xfffffa00 ;  /* 0xfffffa0011107836 */ /* 0x000fd80000000000 */
.L_x_114:
[----:B------:R-:W-:-:S05]  /*03b0*/  IMAD.WIDE.U32 R14, R21, 0x4, R6 ;  /* 0x00000004150e7825 */ /* 0x000fca00078e0006 */
[----:B0-----:R-:W2:Y:S01]  /*03c0*/  LDG.E.CONSTANT R27, desc[UR8][R14.64] ;  /* 0x000000080e1b7981 */ /* 0x001ea2000c1e9900 */
[----:B------:R-:W-:-:S03]  /*03d0*/  IADD3 R9, PT, PT, R21, 0x200, RZ ;  /* 0x0000020015097810 */ /* 0x000fc60007ffe0ff */
[----:B------:R-:W3:Y:S04]  /*03e0*/  LDG.E.CONSTANT R24, desc[UR8][R14.64+0x200] ;  /* 0x000200080e187981 */ /* 0x000ee8000c1e9900 */
[----:B------:R-:W4:Y:S01]  /*03f0*/  LDG.E.CONSTANT R20, desc[UR8][R14.64+0x600] ;  /* 0x000600080e147981 */ /* 0x000f22000c1e9900 */
[----:B------:R-:W-:-:S03]  /*0400*/  VIADD R11, R21, 0x400 ;  /* 0x00000400150b7836 */ /* 0x000fc60000000000 */
[----:B------:R0:W5:Y:S01]  /*0410*/  LDG.E.CONSTANT R28, desc[UR8][R14.64+0x400] ;  /* 0x000400080e1c7981 */ /* 0x000162000c1e9900 */
[----:B------:R-:W-:-:S04]  /*0420*/  IMAD.WIDE.U32 R8, R9, 0x4, R6 ;  /* 0x0000000409087825 */ /* 0x000fc800078e0006 */
[----:B------:R-:W-:Y:S01]  /*0430*/  IMAD R23, R21, 0x4, R12 ;  /* 0x0000000415177824 */ /* 0x000fe200078e020c */
[----:B------:R-:W5:Y:S01]  /*0440*/  LDG.E.CONSTANT R26, desc[UR8][R8.64] ;  /* 0x00000008081a7981 */ /* 0x000f62000c1e9900 */
[----:B------:R-:W-:-:S03]  /*0450*/  IMAD.WIDE.U32 R10, R11, 0x4, R6 ;  /* 0x000000040b0a7825 */ /* 0x000fc600078e0006 */
[----:B------:R-:W5:Y:S01]  /*0460*/  LDG.E.CONSTANT R18, desc[UR8][R8.64+0x200] ;  /* 0x0002000808127981 */ /* 0x000f62000c1e9900 */
[----:B0-----:R-:W-:-:S03]  /*0470*/  VIADD R15, R21, 0x600 ;  /* 0x00000600150f7836 */ /* 0x001fc60000000000 */
[----:B------:R-:W5:Y:S01]  /*0480*/  LDG.E.CONSTANT R22, desc[UR8][R8.64+0x400] ;  /* 0x0004000808167981 */ /* 0x000f62000c1e9900 */
[----:B------:R-:W-:-:S03]  /*0490*/  IMAD.WIDE.U32 R14, R15, 0x4, R6 ;  /* 0x000000040f0e7825 */ /* 0x000fc600078e0006 */
[----:B------:R-:W5:Y:S04]  /*04a0*/  LDG.E.CONSTANT R25, desc[UR8][R8.64+0x600] ;  /* 0x0006000808197981 */ /* 0x000f68000c1e9900 */
[----:B------:R-:W5:Y:S04]  /*04b0*/  LDG.E.CONSTANT R29, desc[UR8][R10.64+0x400] ;  /* 0x000400080a1d7981 */ /* 0x000f68000c1e9900 */
[----:B------:R-:W5:Y:S04]  /*04c0*/  LDG.E.CONSTANT R8, desc[UR8][R10.64] ;  /* 0x000000080a087981 */ /* 0x000f68000c1e9900 */
[----:B------:R-:W5:Y:S04]  /*04d0*/  LDG.E.CONSTANT R9, desc[UR8][R14.64] ;  /* 0x000000080e097981 */ /* 0x000f68000c1e9900 */
[----:B--2---:R0:W-:Y:S04]  /*04e0*/  STS [R23], R27 ;  /* 0x0000001b17007388 */ /* 0x0041e80000000800 */
[----:B---3--:R1:W-:Y:S04]  /*04f0*/  STS [R23+0x200], R24 ;  /* 0x0002001817007388 */ /* 0x0083e80000000800 */
[----:B----4-:R2:W-:Y:S04]  /*0500*/  STS [R23+0x600], R20 ;  /* 0x0006001417007388 */ /* 0x0105e80000000800 */
[----:B0-----:R-:W3:Y:S04]  /*0510*/  LDG.E.CONSTANT R27, desc[UR8][R10.64+0x200] ;  /* 0x000200080a1b7981 */ /* 0x001ee8000c1e9900 */
[----:B-1----:R-:W4:Y:S04]  /*0520*/  LDG.E.CONSTANT R24, desc[UR8][R14.64+0x400] ;  /* 0x000400080e187981 */ /* 0x002f28000c1e9900 */
[----:B--2---:R-:W2:Y:S04]  /*0530*/  LDG.E.CONSTANT R20, desc[UR8][R14.64+0x200] ;  /* 0x000200080e147981 */ /* 0x004ea8000c1e9900 */
[----:B------:R-:W2:Y:S04]  /*0540*/  LDG.E.CONSTANT R10, desc[UR8][R10.64+0x600] ;  /* 0x000600080a0a7981 */ /* 0x000ea8000c1e9900 */
[----:B------:R-:W2:Y:S01]  /*0550*/  LDG.E.CONSTANT R11, desc[UR8][R14.64+0x600] ;  /* 0x000600080e0b7981 */ /* 0x000ea2000c1e9900 */
[----:B------:R-:W-:-:S03]  /*0560*/  VIADD R21, R21, 0x800 ;  /* 0x0000080015157836 */ /* 0x000fc60000000000 */
[----:B-----5:R0:W-:Y:S04]  /*0570*/  STS [R23+0x400], R28 ;  /* 0x0004001c17007388 */ /* 0x0201e80000000800 */
[----:B------:R0:W-:Y:S04]  /*0580*/  STS [R23+0x800], R26 ;  /* 0x0008001a17007388 */ /* 0x0001e80000000800 */
[----:B------:R0:W-:Y:S04]  /*0590*/  STS [R23+0xa00], R18 ;  /* 0x000a001217007388 */ /* 0x0001e80000000800 */
[----:B------:R0:W-:Y:S04]  /*05a0*/  STS [R23+0xc00], R22 ;  /* 0x000c001617007388 */ /* 0x0001e80000000800 */
[----:B------:R0:W-:Y:S04]  /*05b0*/  STS [R23+0xe00], R25 ;  /* 0x000e001917007388 */ /* 0x0001e80000000800 */
[----:B------:R0:W-:Y:S04]  /*05c0*/  STS [R23+0x1000], R8 ;  /* 0x0010000817007388 */ /* 0x0001e80000000800 */
[----:B------:R0:W-:Y:S04]  /*05d0*/  STS [R23+0x1400], R29 ;  /* 0x0014001d17007388 */ /* 0x0001e80000000800 */
[----:B------:R0:W-:Y:S01]  /*05e0*/  STS [R23+0x1800], R9 ;  /* 0x0018000917007388 */ /* 0x0001e20000000800 */
[----:B------:R-:W-:-:S03]  /*05f0*/  ISETP.GE.AND P1, PT, R21, R16, PT ;  /* 0x000000101500720c */ /* 0x000fc60003f26270 */
[----:B---3--:R0:W-:Y:S04]  /*0600*/  STS [R23+0x1200], R27 ;  /* 0x0012001b17007388 */ /* 0x0081e80000000800 */
[----:B----4-:R0:W-:Y:S04]  /*0610*/  STS [R23+0x1c00], R24 ;  /* 0x001c001817007388 */ /* 0x0101e80000000800 */
[----:B--2---:R0:W-:Y:S04]  /*0620*/  STS [R23+0x1a00], R20 ;  /* 0x001a001417007388 */ /* 0x0041e80000000800 */
[----:B------:R0:W-:Y:S04]  /*0630*/  STS [R23+0x1600], R10 ;  /* 0x0016000a17007388 */ /* 0x0001e80000000800 */
[----:B------:R0:W-:Y:S01]  /*0640*/  STS [R23+0x1e00], R11 ;  /* 0x001e000b17007388 */ /* 0x0001e20000000800 */
[----:B------:R-:W-:Y:S05]  /*0650*/  @!P1 BRA `(.L_x_114) ;  /* 0xfffffffc00549947 */ /* 0x000fea000383ffff */
.L_x_113:
[----:B------:R-:W-:Y:S05]  /*0660*/  BSYNC.RECONVERGENT B1 ;  /* 0x0000000000017941 */ /* 0x000fea0003800200 */
.L_x_112:
[----:B0-----:R-:W-:Y:S01]  /*0670*/  IMAD.IADD R8, R17, 0x1, -R21 ;  /* 0x0000000111087824 */ /* 0x001fe200078e0a15 */
[----:B------:R-:W-:Y:S04]  /*0680*/  BSSY.RECONVERGENT B1, `(.L_x_115) ;  /* 0x0000019000017945 */ /* 0x000fe80003800200 */
[----:B------:R-:W-:-:S13]  /*0690*/  ISETP.GT.AND P1, PT, R8, 0x200, PT ;  /* 0x000002000800780c */ /* 0x000fda0003f24270 */
[----:B------:R-:W-:Y:S05]  /*06a0*/  @!P1 BRA `(.L_x_116) ;  /* 0x0000000000589947 */ /* 0x000fea0003800000 */
[C---:B------:R-:W-:Y:S02]  /*06b0*/  VIADD R9, R21.reuse, 0x200 ;  /* 0x0000020015097836 */ /* 0x040fe40000000000 */
[----:B------:R-:W-:-:S04]  /*06c0*/  IMAD.WIDE.U32 R10, R21, 0x4, R6 ;  /* 0x00000004150a7825 */ /* 0x000fc800078e0006 */
[----:B------:R-:W-:Y:S01]  /*06d0*/  IMAD.WIDE.U32 R8, R9, 0x4, R6 ;  /* 0x0000000409087825 */ /* 0x000fe200078e0006 */
[----:B------:R-:W2:Y:S04]  /*06e0*/  LDG.E.CONSTANT R14, desc[UR8][R10.64] ;  /* 0x000000080a0e7981 */ /* 0x000ea8000c1e9900 */
[----:B------:R-:W3:Y:S04]  /*06f0*/  LDG.E.CONSTANT R16, desc[UR8][R10.64+0x200] ;  /* 0x000200080a107981 */ /* 0x000ee8000c1e9900 */
[----:B------:R-:W4:Y:S04]  /*0700*/  LDG.E.CONSTANT R18, desc[UR8][R10.64+0x400] ;  /* 0x000400080a127981 */ /* 0x000f28000c1e9900 */
[----:B------:R-:W5:Y:S04]  /*0710*/  LDG.E.CONSTANT R20, desc[UR8][R10.64+0x600] ;  /* 0x000600080a147981 */ /* 0x000f68000c1e9900 */
[----:B------:R-:W5:Y:S04]  /*0720*/  LDG.E.CONSTANT R22, desc[UR8][R8.64] ;  /* 0x0000000808167981 */ /* 0x000f68000c1e9900 */
[----:B------:R-:W5:Y:S04]  /*0730*/  LDG.E.CONSTANT R24, desc[UR8][R8.64+0x200] ;  /* 0x0002000808187981 */ /* 0x000f68000c1e9900 */
[----:B------:R-:W5:Y:S04]  /*0740*/  LDG.E.CONSTANT R26, desc[UR8][R8.64+0x400] ;  /* 0x00040008081a7981 */ /* 0x000f68000c1e9900 */
[----:B------:R-:W5:Y:S01]  /*0750*/  LDG.E.CONSTANT R28, desc[UR8][R8.64+0x600] ;  /* 0x00060008081c7981 */ /* 0x000f62000c1e9900 */
[C---:B------:R-:W-:Y:S01]  /*0760*/  LEA R15, R21.reuse, R12, 0x2 ;  /* 0x0000000c150f7211 */ /* 0x040fe200078e10ff */
[----:B------:R-:W-:Y:S01]  /*0770*/  VIADD R21, R21, 0x400 ;  /* 0x0000040015157836 */ /* 0x000fe20000000000 */
[----:B------:R-:W-:-:S03]  /*0780*/  PLOP3.LUT P0, PT, PT, PT, PT, 0x8, 0x80 ;  /* 0x000000000080781c */ /* 0x000fc60003f0e170 */
[----:B--2---:R0:W-:Y:S04]  /*0790*/  STS [R15], R14 ;  /* 0x0000000e0f007388 */ /* 0x0041e80000000800 */
[----:B---3--:R0:W-:Y:S04]  /*07a0*/  STS [R15+0x200], R16 ;  /* 0x000200100f007388 */ /* 0x0081e80000000800 */
[----:B----4-:R0:W-:Y:S04]  /*07b0*/  STS [R15+0x400], R18 ;  /* 0x000400120f007388 */ /* 0x0101e80000000800 */
[----:B-----5:R0:W-:Y:S04]  /*07c0*/  STS [R15+0x600], R20 ;  /* 0x000600140f007388 */ /* 0x0201e80000000800 */
[----:B------:R0:W-:Y:S04]  /*07d0*/  STS [R15+0x800], R22 ;  /* 0x000800160f007388 */ /* 0x0001e80000000800 */
[----:B------:R0:W-:Y:S04]  /*07e0*/  STS [R15+0xa00], R24 ;  /* 0x000a00180f007388 */ /* 0x0001e80000000800 */
[----:B------:R0:W-:Y:S04]  /*07f0*/  STS [R15+0xc00], R26 ;  /* 0x000c001a0f007388 */ /* 0x0001e80000000800 */
[----:B------:R0:W-:Y:S02]  /*0800*/  STS [R15+0xe00], R28 ;  /* 0x000e001c0f007388 */ /* 0x0001e40000000800 */
.L_x_116:
[----:B------:R-:W-:Y:S05]  /*0810*/  BSYNC.RECONVERGENT B1 ;  /* 0x0000000000017941 */ /* 0x000fea0003800200 */
.L_x_115:
[----:B------:R-:W-:-:S13]  /*0820*/  ISETP.LT.OR P0, PT, R21, R17, P0 ;  /* 0x000000111500720c */ /* 0x000fda0000701670 */
[----:B------:R-:W-:Y:S05]  /*0830*/  @!P0 BRA `(.L_x_108) ;  /* 0x0000000000288947 */ /* 0x000fea0003800000 */
[----:B------:R-:W-:-:S05]  /*0840*/  IMAD.WIDE.U32 R6, R21, 0x4, R6 ;  /* 0x0000000415067825 */ /* 0x000fca00078e0006 */
[----:B------:R-:W2:Y:S04]  /*0850*/  LDG.E.CONSTANT R8, desc[UR8][R6.64] ;  /* 0x0000000806087981 */ /* 0x000ea8000c1e9900 */
[----:B------:R-:W3:Y:S04]  /*0860*/  LDG.E.CONSTANT R10, desc[UR8][R6.64+0x200] ;  /* 0x00020008060a7981 */ /* 0x000ee8000c1e9900 */
[----:B0-----:R-:W4:Y:S04]  /*0870*/  LDG.E.CONSTANT R14, desc[UR8][R6.64+0x400] ;  /* 0x00040008060e7981 */ /* 0x001f28000c1e9900 */
[----:B------:R-:W5:Y:S01]  /*0880*/  LDG.E.CONSTANT R16, desc[UR8][R6.64+0x600] ;  /* 0x0006000806107981 */ /* 0x000f62000c1e9900 */
[----:B------:R-:W-:-:S05]  /*0890*/  IMAD R9, R21, 0x4, R12 ;  /* 0x0000000415097824 */ /* 0x000fca00078e020c */
[----:B--2---:R1:W-:Y:S04]  /*08a0*/  STS [R9], R8 ;  /* 0x0000000809007388 */ /* 0x0043e80000000800 */
[----:B---3--:R1:W-:Y:S04]  /*08b0*/  STS [R9+0x200], R10 ;  /* 0x0002000a09007388 */ /* 0x0083e80000000800 */
[----:B----4-:R1:W-:Y:S04]  /*08c0*/  STS [R9+0x400], R14 ;  /* 0x0004000e09007388 */ /* 0x0103e80000000800 */
[----:B-----5:R1:W-:Y:S02]  /*08d0*/  STS [R9+0x600], R16 ;  /* 0x0006001009007388 */ /* 0x0203e40000000800 */
.L_x_108:
[----:B------:R-:W-:Y:S05]  /*08e0*/  BSYNC.RECONVERGENT B0 ;  /* 0x0000000000007941 */ /* 0x000fea0003800200 */
.L_x_107:
[----:B------:R-:W-:Y:S01]  /*08f0*/  ISETP.GE.AND P0, PT, R0, R19, PT ;  /* 0x000000130000720c */ /* 0x000fe20003f06270 */
[----:B------:R-:W-:-:S12]  /*0900*/  BSSY.RECONVERGENT B0, `(.L_x_117) ;  /* 0x000004c000007945 */ /* 0x000fd80003800200 */
[----:B------:R-:W-:Y:S05]  /*0910*/  @P0 BRA `(.L_x_118) ;  /* 0x0000000400280947 */ /* 0x000fea0003800000 */
[----:B------:R-:W-:Y:S01]  /*0920*/  LOP3.LUT R6, RZ, R0, RZ, 0x33, !PT ;  /* 0x00000000ff067212 */ /* 0x000fe200078e33ff */
[----:B------:R-:W-:Y:S04]  /*0930*/  BSSY.RECONVERGENT B1, `(.L_x_119) ;  /* 0x0000025000017945 */ /* 0x000fe80003800200 */
[----:B------:R-:W-:Y:S02]  /*0940*/  IMAD.IADD R7, R6, 0x1, R19 ;  /* 0x0000000106077824 */ /* 0x000fe400078e0213 */
[----:B------:R-:W-:-:S03]  /*0950*/  VIADD R19, R19, 0x3 ;  /* 0x0000000313137836 */ /* 0x000fc60000000000 */
[C---:B------:R-:W-:Y:S02]  /*0960*/  ISETP.GE.U32.AND P0, PT, R7.reuse, 0x780, PT ;  /* 0x000007800700780c */ /* 0x040fe40003f06070 */
[----:B------:R-:W-:Y:S02]  /*0970*/  SHF.R.S32.HI R6, RZ, 0x1f, R19 ;  /* 0x0000001fff067819 */ /* 0x000fe40000011413 */
[----:B-1----:R-:W-:Y:S02]  /*0980*/  LEA.HI R10, R7, 0x1, RZ, 0x19 ;  /* 0x00000001070a7811 */ /* 0x002fe400078fc8ff */
[----:B------:R-:W-:Y:S02]  /*0990*/  LEA.HI R6, R6, R19, RZ, 0x2 ;  /* 0x0000001306067211 */ /* 0x000fe400078f10ff */
[----:B0-----:R-:W-:Y:S02]  /*09a0*/  LOP3.LUT R14, R10, 0xf, RZ, 0xc0, !PT ;  /* 0x0000000f0a0e7812 */ /* 0x001fe400078ec0ff */
[----:B------:R-:W-:Y:S01]  /*09b0*/  LOP3.LUT R7, R6, 0xfffffffc, RZ, 0xc0, !PT ;  /* 0xfffffffc06077812 */ /* 0x000fe200078ec0ff */
[----:B------:R-:W-:Y:S01]  /*09c0*/  IMAD.MOV.U32 R6, RZ, RZ, R0 ;  /* 0x000000ffff067224 */ /* 0x000fe200078e0000 */
[----:B------:R-:W-:-:S03]  /*09d0*/  ISETP.NE.AND P1, PT, R14, RZ, PT ;  /* 0x000000ff0e00720c */ /* 0x000fc60003f25270 */
[----:B------:R-:W-:Y:S01]  /*09e0*/  IMAD.IADD R7, R12, 0x1, R7 ;  /* 0x000000010c077824 */ /* 0x000fe200078e0207 */
[----:B------:R-:W-:Y:S09]  /*09f0*/  @!P0 BRA `(.L_x_120) ;  /* 0x0000000000608947 */ /* 0x000ff20003800000 */
[----:B------:R-:W-:Y:S01]  /*0a00*/  HFMA2 R8, -RZ, RZ, 0, 0 ;  /* 0x00000000ff087431 */ /* 0x000fe200000001ff */
[----:B------:R-:W-:Y:S01]  /*0a10*/  LOP3.LUT R11, R10, 0x3fffff0, RZ, 0xc0, !PT ;  /* 0x03fffff00a0b7812 */ /* 0x000fe200078ec0ff */
[----:B------:R-:W-:-:S07]  /*0a20*/  IMAD.MOV.U32 R6, RZ, RZ, R0 ;  /* 0x000000ffff067224 */ /* 0x000fce00078e0000 */
.L_x_121:
[----:B0-----:R-:W-:Y:S02]  /*0a30*/  IMAD R9, R6, 0x4, R7 ;  /* 0x0000000406097824 */ /* 0x001fe400078e0207 */
[----:B------:R-:W-:Y:S02]  /*0a40*/  VIADD R8, R8, 0x10 ;  /* 0x0000001008087836 */ /* 0x000fe40000000000 */
[----:B------:R-:W-:Y:S01]  /*0a50*/  VIADD R6, R6, 0x800 ;  /* 0x0000080006067836 */ /* 0x000fe20000000000 */
[----:B------:R0:W-:Y:S02]  /*0a60*/  STS [R9], RZ ;  /* 0x000000ff09007388 */ /* 0x0001e40000000800 */
[----:B------:R-:W-:Y:S02]  /*0a70*/  ISETP.NE.AND P0, PT, R8, R11, PT ;  /* 0x0000000b0800720c */ /* 0x000fe40003f05270 */
[----:B------:R0:W-:Y:S04]  /*0a80*/  STS [R9+0x200], RZ ;  /* 0x000200ff09007388 */ /* 0x0001e80000000800 */
        /* <DEDUP_REMOVED lines=13> */
[----:B------:R0:W-:Y:S01]  /*0b60*/  STS [R9+0x1e00], RZ ;  /* 0x001e00ff09007388 */ /* 0x0001e20000000800 */
[----:B------:R-:W-:Y:S05]  /*0b70*/  @P0 BRA `(.L_x_121) ;  /* 0xfffffffc00ac0947 */ /* 0x000fea000383ffff */
.L_x_120:
[----:B------:R-:W-:Y:S05]  /*0b80*/  BSYNC.RECONVERGENT B1 ;  /* 0x0000000000017941 */ /* 0x000fea0003800200 */
.L_x_119:
[----:B------:R-:W-:Y:S05]  /*0b90*/  @!P1 BRA `(.L_x_118) ;  /* 0x0000000000889947 */ /* 0x000fea0003800000 */
[----:B------:R-:W-:Y:S01]  /*0ba0*/  ISETP.GE.U32.AND P0, PT, R14, 0x8, PT ;  /* 0x000000080e00780c */ /* 0x000fe20003f06070 */
[----:B------:R-:W-:Y:S01]  /*0bb0*/  BSSY.RECONVERGENT B1, `(.L_x_122) ;  /* 0x000000e000017945 */ /* 0x000fe20003800200 */
[----:B0-----:R-:W-:-:S04]  /*0bc0*/  LOP3.LUT R9, R10, 0x7, RZ, 0xc0, !PT ;  /* 0x000000070a097812 */ /* 0x001fc800078ec0ff */
[----:B------:R-:W-:-:S07]  /*0bd0*/  ISETP.NE.AND P1, PT, R9, RZ, PT ;  /* 0x000000ff0900720c */ /* 0x000fce0003f25270 */
[----:B------:R-:W-:Y:S06]  /*0be0*/  @!P0 BRA `(.L_x_123) ;  /* 0x0000000000288947 */ /* 0x000fec0003800000 */
[C---:B------:R-:W-:Y:S02]  /*0bf0*/  IMAD R8, R6.reuse, 0x4, R7 ;  /* 0x0000000406087824 */ /* 0x040fe400078e0207 */
[----:B------:R-:W-:-:S03]  /*0c00*/  VIADD R6, R6, 0x400 ;  /* 0x0000040006067836 */ /* 0x000fc60000000000 */
[----:B------:R0:W-:Y:S04]  /*0c10*/  STS [R8], RZ ;  /* 0x000000ff08007388 */ /* 0x0001e80000000800 */
[----:B------:R0:W-:Y:S04]  /*0c20*/  STS [R8+0x200], RZ ;  /* 0x000200ff08007388 */ /* 0x0001e80000000800 */
[----:B------:R0:W-:Y:S04]  /*0c30*/  STS [R8+0x400], RZ ;  /* 0x000400ff08007388 */ /* 0x0001e80000000800 */
[----:B------:R0:W-:Y:S04]  /*0c40*/  STS [R8+0x600], RZ ;  /* 0x000600ff08007388 */ /* 0x0001e80000000800 */
[----:B------:R0:W-:Y:S04]  /*0c50*/  STS [R8+0x800], RZ ;  /* 0x000800ff08007388 */ /* 0x0001e80000000800 */
[----:B------:R0:W-:Y:S04]  /*0c60*/  STS [R8+0xa00], RZ ;  /* 0x000a00ff08007388 */ /* 0x0001e80000000800 */
[----:B------:R0:W-:Y:S04]  /*0c70*/  STS [R8+0xc00], RZ ;  /* 0x000c00ff08007388 */ /* 0x0001e80000000800 */
[----:B------:R0:W-:Y:S02]  /*0c80*/  STS [R8+0xe00], RZ ;  /* 0x000e00ff08007388 */ /* 0x0001e40000000800 */
.L_x_123:
[----:B------:R-:W-:Y:S05]  /*0c90*/  BSYNC.RECONVERGENT B1 ;  /* 0x0000000000017941 */ /* 0x000fea0003800200 */
.L_x_122:
[----:B------:R-:W-:Y:S05]  /*0ca0*/  @!P1 BRA `(.L_x_118) ;  /* 0x0000000000449947 */ /* 0x000fea0003800000 */
[----:B------:R-:W-:Y:S02]  /*0cb0*/  ISETP.GE.U32.AND P0, PT, R9, 0x4, PT ;  /* 0x000000040900780c */ /* 0x000fe40003f06070 */
[----:B------:R-:W-:-:S04]  /*0cc0*/  LOP3.LUT R9, R10, 0x3, RZ, 0xc0, !PT ;  /* 0x000000030a097812 */ /* 0x000fc800078ec0ff */
[----:B------:R-:W-:-:S07]  /*0cd0*/  ISETP.NE.AND P1, PT, R9, RZ, PT ;  /* 0x000000ff0900720c */ /* 0x000fce0003f25270 */
[C---:B0-----:R-:W-:Y:S01]  /*0ce0*/  @P0 LEA R8, R6.reuse, R7, 0x2 ;  /* 0x0000000706080211 */ /* 0x041fe200078e10ff */
[----:B------:R-:W-:-:S04]  /*0cf0*/  @P0 VIADD R6, R6, 0x200 ;  /* 0x0000020006060836 */ /* 0x000fc80000000000 */
[----:B------:R2:W-:Y:S04]  /*0d00*/  @P0 STS [R8], RZ ;  /* 0x000000ff08000388 */ /* 0x0005e80000000800 */
[----:B------:R2:W-:Y:S04]  /*0d10*/  @P0 STS [R8+0x200], RZ ;  /* 0x000200ff08000388 */ /* 0x0005e80000000800 */
[----:B------:R2:W-:Y:S04]  /*0d20*/  @P0 STS [R8+0x400], RZ ;  /* 0x000400ff08000388 */ /* 0x0005e80000000800 */
[----:B------:R2:W-:Y:S01]  /*0d30*/  @P0 STS [R8+0x600], RZ ;  /* 0x000600ff08000388 */ /* 0x0005e20000000800 */
[----:B------:R-:W-:Y:S05]  /*0d40*/  @!P1 BRA `(.L_x_118) ;  /* 0x00000000001c9947 */ /* 0x000fea0003800000 */
[----:B--2---:R-:W-:-:S07]  /*0d50*/  IMAD.MOV.U32 R8, RZ, RZ, RZ ;  /* 0x000000ffff087224 */ /* 0x004fce00078e00ff */
.L_x_124:
[----:B------:R-:W-:Y:S02]  /*0d60*/  IMAD R10, R6, 0x4, R7 ;  /* 0x00000004060a7824 */ /* 0x000fe400078e0207 */
[----:B------:R-:W-:Y:S02]  /*0d70*/  VIADD R8, R8, 0x1 ;  /* 0x0000000108087836 */ /* 0x000fe40000000000 */
[----:B------:R-:W-:Y:S01]  /*0d80*/  VIADD R6, R6, 0x80 ;  /* 0x0000008006067836 */ /* 0x000fe20000000000 */
[----:B------:R3:W-:Y:S02]  /*0d90*/  STS [R10], RZ ;  /* 0x000000ff0a007388 */ /* 0x0007e40000000800 */
[----:B------:R-:W-:-:S13]  /*0da0*/  ISETP.NE.AND P0, PT, R8, R9, PT ;  /* 0x000000090800720c */ /* 0x000fda0003f05270 */
[----:B---3--:R-:W-:Y:S05]  /*0db0*/  @P0 BRA `(.L_x_124) ;  /* 0xfffffffc00e80947 */ /* 0x008fea000383ffff */
.L_x_118:
[----:B------:R-:W-:Y:S05]  /*0dc0*/  BSYNC.RECONVERGENT B0 ;  /* 0x0000000000007941 */ /* 0x000fea0003800200 */
.L_x_117:
[----:B------:R-:W-:Y:S01]  /*0dd0*/  BAR.SYNC.DEFER_BLOCKING 0x0 ;  /* 0x0000000000007b1d */ /* 0x000fe20000010000 */
[----:B------:R-:W-:Y:S01]  /*0de0*/  ISETP.GE.AND P0, PT, R0, R13, PT ;  /* 0x0000000d0000720c */ /* 0x000fe20003f06270 */
[----:B01----:R-:W-:-:S04]  /*0df0*/  IMAD.MOV.U32 R14, RZ, RZ, -0x800001 ;  /* 0xff7fffffff0e7424 */ /* 0x003fc800078e00ff */
[----:B------:R-:W-:Y:S08]  /*0e00*/  BSSY.RECONVERGENT B0, `(.L_x_125) ;  /* 0x0000042000007945 */ /* 0x000ff00003800200 */
[----:B------:R-:W-:Y:S05]  /*0e10*/  @P0 BRA `(.L_x_126) ;  /* 0x0000000400000947 */ /* 0x000fea0003800000 */
[C---:B------:R-:W-:Y:S01]  /*0e20*/  IADD3 R6, PT, PT, R17.reuse, -0x1, RZ ;  /* 0xffffffff11067810 */ /* 0x040fe20007ffe0ff */
[----:B------:R-:W-:Y:S01]  /*0e30*/  IMAD.MOV.U32 R14, RZ, RZ, -0x800001 ;  /* 0xff7fffffff0e7424 */ /* 0x000fe200078e00ff */
[C---:B------:R-:W-:Y:S01]  /*0e40*/  LOP3.LUT R15, R17.reuse, 0x3, RZ, 0xc0, !PT ;  /* 0x00000003110f7812 */ /* 0x040fe200078ec0ff */
[----:B------:R-:W-:Y:S01]  /*0e50*/  IMAD.MOV.U32 R16, RZ, RZ, R0 ;  /* 0x000000ffff107224 */ /* 0x000fe200078e0000 */
[----:B------:R-:W-:Y:S02]  /*0e60*/  ISETP.GE.U32.AND P0, PT, R6, 0x3, PT ;  /* 0x000000030600780c */ /* 0x000fe40003f06070 */
[----:B------:R-:W-:-:S11]  /*0e70*/  LOP3.LUT R17, R17, 0x1ffffffc, RZ, 0xc0, !PT ;  /* 0x1ffffffc11117812 */ /* 0x000fd600078ec0ff */
.L_x_131:
[----:B------:R-:W0:Y:S01]  /*0e80*/  LDCU UR5, c[0x0][0x3b0] ;  /* 0x00007600ff0577ac */ /* 0x000e220008000800 */
[----:B------:R-:W-:Y:S01]  /*0e90*/  IMAD.MOV.U32 R13, RZ, RZ, RZ ;  /* 0x000000ffff0d7224 */ /* 0x000fe200078e00ff */
[----:B0-----:R-:W-:-:S09]  /*0ea0*/  UISETP.GE.AND UP0, UPT, UR5, 0x4, UPT ;  /* 0x000000040500788c */ /* 0x001fd2000bf06270 */
[----:B------:R-:W-:Y:S05]  /*0eb0*/  BRA.U !UP0, `(.L_x_127) ;  /* 0x0000000108a47547 */ /* 0x000fea000b800000 */
[----:B------:R-:W0:Y:S01]  /*0ec0*/  LDCU.64 UR6, c[0x0][0x388] ;  /* 0x00007100ff0677ac */ /* 0x000e220008000a00 */
[----:B------:R-:W-:Y:S02]  /*0ed0*/  IMAD R7, R16, UR5, RZ ;  /* 0x0000000510077c24 */ /* 0x000fe4000f8e02ff */
[----:B------:R-:W-:Y:S02]  /*0ee0*/  IMAD.MOV.U32 R9, RZ, RZ, RZ ;  /* 0x000000ffff097224 */ /* 0x000fe400078e00ff */
[----:B------:R-:W-:Y:S01]  /*0ef0*/  IMAD.MOV.U32 R13, RZ, RZ, RZ ;  /* 0x000000ffff0d7224 */ /* 0x000fe200078e00ff */
[----:B--2---:R-:W-:Y:S02]  /*0f00*/  SHF.R.S32.HI R8, RZ, 0x1f, R7 ;  /* 0x0000001fff087819 */ /* 0x004fe40000011407 */
[----:B0-----:R-:W-:-:S04]  /*0f10*/  IADD3 R6, P1, P2, R7, UR6, R2 ;  /* 0x0000000607067c10 */ /* 0x001fc8000fa3e002 */
[----:B------:R-:W-:Y:S01]  /*0f20*/  IADD3.X R7, PT, PT, R8, UR7, R5, P1, P2 ;  /* 0x0000000708077c10 */ /* 0x000fe20008fe4405 */
[----:B------:R-:W-:Y:S08]  /*0f30*/  @!P0 BRA `(.L_x_128) ;  /* 0x0000000000448947 */ /* 0x000ff00003800000 */
[----:B------:R-:W-:Y:S01]  /*0f40*/  IMAD.MOV.U32 R21, RZ, RZ, RZ ;  /* 0x000000ffff157224 */ /* 0x000fe200078e00ff */
[----:B------:R-:W-:-:S07]  /*0f50*/  MOV R13, RZ ;  /* 0x000000ff000d7202 */ /* 0x000fce0000000f00 */
.L_x_129:
[----:B------:R-:W-:-:S05]  /*0f60*/  IMAD.WIDE.U32 R18, R21, 0x4, R6 ;  /* 0x0000000415127825 */ /* 0x000fca00078e0006 */
[----:B------:R-:W2:Y:S04]  /*0f70*/  LDG.E.CONSTANT R20, desc[UR8][R18.64] ;  /* 0x0000000812147981 */ /* 0x000ea8000c1e9900 */
[----:B------:R-:W3:Y:S04]  /*0f80*/  LDG.E.CONSTANT R22, desc[UR8][R18.64+0x4] ;  /* 0x0000040812167981 */ /* 0x000ee8000c1e9900 */
[----:B------:R-:W4:Y:S04]  /*0f90*/  LDG.E.CONSTANT R23, desc[UR8][R18.64+0x8] ;  /* 0x0000080812177981 */ /* 0x000f28000c1e9900 */
[----:B------:R-:W5:Y:S01]  /*0fa0*/  LDG.E.CONSTANT R24, desc[UR8][R18.64+0xc] ;  /* 0x00000c0812187981 */ /* 0x000f62000c1e9900 */
[----:B------:R-:W-:-:S02]  /*0fb0*/  IMAD R8, R21, 0x4, R12 ;  /* 0x0000000415087824 */ /* 0x000fc400078e020c */
[----:B------:R-:W-:-:S04]  /*0fc0*/  VIADD R21, R21, 0x4 ;  /* 0x0000000415157836 */ /* 0x000fc80000000000 */
[----:B------:R-:W2:Y:S01]  /*0fd0*/  LDS.128 R8, [R8] ;  /* 0x0000000008087984 */ /* 0x000ea20000000c00 */
[----:B------:R-:W-:Y:S01]  /*0fe0*/  ISETP.NE.AND P1, PT, R21, R17, PT ;  /* 0x000000111500720c */ /* 0x000fe20003f25270 */
[----:B--2---:R-:W-:-:S04]  /*0ff0*/  IDP.4A.S8.S8 R20, R8, R20, R13 ;  /* 0x0000001408147226 */ /* 0x004fc8000000060d */
[----:B---3--:R-:W-:-:S04]  /*1000*/  IDP.4A.S8.S8 R9, R9, R22, R20 ;  /* 0x0000001609097226 */ /* 0x008fc80000000614 */
[----:B----4-:R-:W-:-:S04]  /*1010*/  IDP.4A.S8.S8 R10, R10, R23, R9 ;  /* 0x000000170a0a7226 */ /* 0x010fc80000000609 */
[----:B-----5:R-:W-:Y:S01]  /*1020*/  IDP.4A.S8.S8 R13, R11, R24, R10 ;  /* 0x000000180b0d7226 */ /* 0x020fe2000000060a */
[----:B------:R-:W-:Y:S06]  /*1030*/  @P1 BRA `(.L_x_129) ;  /* 0xfffffffc00c81947 */ /* 0x000fec000383ffff */
[----:B------:R-:W-:-:S07]  /*1040*/  IMAD.MOV.U32 R9, RZ, RZ, R17 ;  /* 0x000000ffff097224 */ /* 0x000fce00078e0011 */
.L_x_128:
[----:B------:R-:W-:-:S13]  /*1050*/  ISETP.NE.AND P1, PT, R15, RZ, PT ;  /* 0x000000ff0f00720c */ /* 0x000fda0003f25270 */
[----:B------:R-:W-:Y:S05]  /*1060*/  @!P1 BRA `(.L_x_130) ;  /* 0x0000000000349947 */ /* 0x000fea0003800000 */
[----:B------:R-:W-:-:S05]  /*1070*/  IMAD.WIDE.U32 R6, R9, 0x4, R6 ;  /* 0x0000000409067825 */ /* 0x000fca00078e0006 */
[----:B------:R-:W2:Y:S01]  /*1080*/  LDG.E.CONSTANT R18, desc[UR8][R6.64] ;  /* 0x0000000806127981 */ /* 0x000ea2000c1e9900 */
[----:B------:R-:W-:Y:S01]  /*1090*/  IMAD R8, R9, 0x4, R12 ;  /* 0x0000000409087824 */ /* 0x000fe200078e020c */
[----:B------:R-:W-:-:S05]  /*10a0*/  ISETP.NE.AND P1, PT, R15, 0x1, PT ;  /* 0x000000010f00780c */ /* 0x000fca0003f25270 */
[----:B------:R-:W2:Y:S02]  /*10b0*/  LDS.128 R8, [R8] ;  /* 0x0000000008087984 */ /* 0x000ea40000000c00 */
[----:B--2---:R-:W-:-:S06]  /*10c0*/  IDP.4A.S8.S8 R13, R8, R18, R13 ;  /* 0x00000012080d7226 */ /* 0x004fcc000000060d */
[----:B------:R-:W-:Y:S05]  /*10d0*/  @!P1 BRA `(.L_x_130) ;  /* 0x0000000000189947 */ /* 0x000fea0003800000 */
[----:B------:R-:W2:Y:S01]  /*10e0*/  LDG.E.CONSTANT R8, desc[UR8][R6.64+0x4] ;  /* 0x0000040806087981 */ /* 0x000ea2000c1e9900 */
[----:B------:R-:W-:Y:S01]  /*10f0*/  ISETP.NE.AND P1, PT, R15, 0x2, PT ;  /* 0x000000020f00780c */ /* 0x000fe20003f25270 */
[----:B--2---:R-:W-:-:S12]  /*1100*/  IDP.4A.S8.S8 R13, R9, R8, R13 ;  /* 0x00000008090d7226 */ /* 0x004fd8000000060d */
[----:B------:R-:W-:Y:S05]  /*1110*/  @!P1 BRA `(.L_x_130) ;  /* 0x0000000000089947 */ /* 0x000fea0003800000 */
[----:B------:R-:W2:Y:S02]  /*1120*/  LDG.E.CONSTANT R6, desc[UR8][R6.64+0x8] ;  /* 0x0000080806067981 */ /* 0x000ea4000c1e9900 */
[----:B--2---:R-:W-:-:S07]  /*1130*/  IDP.4A.S8.S8 R13, R10, R6, R13 ;  /* 0x000000060a0d7226 */ /* 0x004fce000000060d */
.L_x_130:
[----:B------:R-:W-:-:S07]  /*1140*/  I2FP.F32.S32 R13, R13 ;  /* 0x0000000d000d7245 */ /* 0x000fce0000201400 */
.L_x_127:
[----:B------:R-:W0:Y:S01]  /*1150*/  LDCU.64 UR6, c[0x0][0x3a0] ;  /* 0x00007400ff0677ac */ /* 0x000e220008000a00 */
[C---:B------:R-:W-:Y:S01]  /*1160*/  LEA R6, R16.reuse, UR4, 0x2 ;  /* 0x0000000410067c11 */ /* 0x040fe2000f8e10ff */
[----:B------:R-:W-:Y:S01]  /*1170*/  VIADD R16, R16, 0x80 ;  /* 0x0000008010107836 */ /* 0x000fe20000000000 */
[----:B------:R-:W1:Y:S01]  /*1180*/  LDCU UR5, c[0x0][0x3b4] ;  /* 0x00007680ff0577ac */ /* 0x000e620008000800 */
[----:B0-----:R-:W-:Y:S01]  /*1190*/  FMUL R13, R13, UR6 ;  /* 0x000000060d0d7c20 */ /* 0x001fe20008400000 */
[----:B------:R-:W0:Y:S03]  /*11a0*/  LDCU UR6, c[0x0][0x3ac] ;  /* 0x00007580ff0677ac */ /* 0x000e260008000800 */
[----:B------:R-:W-:-:S04]  /*11b0*/  FMUL R13, R13, UR7 ;  /* 0x000000070d0d7c20 */ /* 0x000fc80008400000 */
[----:B-1----:R-:W-:-:S05]  /*11c0*/  FMUL R7, R13, UR5 ;  /* 0x000000050d077c20 */ /* 0x002fca0008400000 */
[----:B------:R1:W-:Y:S01]  /*11d0*/  STS [R6], R7 ;  /* 0x0000000706007388 */ /* 0x0003e20000000800 */
[----:B------:R-:W-:Y:S01]  /*11e0*/  FMNMX R14, R7, R14, !PT ;  /* 0x0000000e070e7209 */ /* 0x000fe20007800000 */
[----:B0-----:R-:W-:-:S05]  /*11f0*/  IMAD.U32 R13, RZ, RZ, UR6 ;  /* 0x00000006ff0d7e24 */ /* 0x001fca000f8e00ff */
[----:B------:R-:W-:-:S13]  /*1200*/  ISETP.GE.AND P1, PT, R16, R13, PT ;  /* 0x0000000d1000720c */ /* 0x000fda0003f26270 */
[----:B-1----:R-:W-:Y:S05]  /*1210*/  @!P1 BRA `(.L_x_131) ;  /* 0xfffffffc00189947 */ /* 0x002fea000383ffff */
.L_x_126:
[----:B------:R-:W-:Y:S05]  /*1220*/  BSYNC.RECONVERGENT B0 ;  /* 0x0000000000007941 */ /* 0x000fea0003800200 */
.L_x_125:
[----:B------:R-:W0:Y:S01]  /*1230*/  SHFL.DOWN PT, R7, R14, 0x10, 0x1f ;  /* 0x0a001f000e077f89 */ /* 0x000e2200000e0000 */
[----:B------:R-:W1:Y:S01]  /*1240*/  S2UR UR6, SR_CgaCtaId ;  /* 0x00000000000679c3 */ /* 0x000e620000008800 */
[----:B------:R-:W-:-:S07]  /*1250*/  UMOV UR5, 0x400 ;  /* 0x0000040000057882 */ /* 0x000fce0000000000 */
[----:B------:R-:W-:Y:S01]  /*1260*/  BAR.SYNC.DEFER_BLOCKING 0x0 ;  /* 0x0000000000007b1d */ /* 0x000fe20000010000 */
[----:B------:R-:W-:-:S05]  /*1270*/  ISETP.NE.AND P1, PT, R0, RZ, PT ;  /* 0x000000ff0000720c */ /* 0x000fca0003f25270 */
[----:B------:R-:W-:Y:S01]  /*1280*/  BSSY.RECONVERGENT B0, `(.L_x_132) ;  /* 0x0000072000007945 */ /* 0x000fe20003800200 */
[----:B0-----:R-:W-:Y:S01]  /*1290*/  FMNMX R7, R7, R14, !PT ;  /* 0x0000000e07077209 */ /* 0x001fe20007800000 */
[----:B-1----:R-:W-:-:S04]  /*12a0*/  ULEA UR5, UR6, UR5, 0x18 ;  /* 0x0000000506057291 */ /* 0x002fc8000f8ec0ff */
[----:B------:R-:W2:Y:S02]  /*12b0*/  SHFL.DOWN PT, R6, R7, 0x8, 0x1f ;  /* 0x09001f0007067f89 */ /* 0x000ea400000e0000 */
[----:B--2---:R-:W-:Y:S02]  /*12c0*/  FMNMX R8, R7, R6, !PT ;  /* 0x0000000607087209 */ /* 0x004fe40007800000 */
[----:B------:R-:W-:-:S03]  /*12d0*/  SHF.R.U32.HI R7, RZ, 0x3, R0 ;  /* 0x00000003ff077819 */ /* 0x000fc60000011600 */
[----:B------:R-:W0:Y:S01]  /*12e0*/  SHFL.DOWN PT, R9, R8, 0x4, 0x1f ;  /* 0x08801f0008097f89 */ /* 0x000e2200000e0000 */
[----:B------:R-:W-:Y:S02]  /*12f0*/  LOP3.LUT R7, R7, 0x7c, RZ, 0xc0, !PT ;  /* 0x0000007c07077812 */ /* 0x000fe400078ec0ff */
[----:B0-----:R-:W-:-:S05]  /*1300*/  FMNMX R9, R8, R9, !PT ;  /* 0x0000000908097209 */ /* 0x001fca0007800000 */
[----:B------:R-:W0:Y:S02]  /*1310*/  SHFL.DOWN PT, R6, R9, 0x2, 0x1f ;  /* 0x08401f0009067f89 */ /* 0x000e2400000e0000 */
[----:B0-----:R-:W-:Y:S02]  /*1320*/  FMNMX R10, R9, R6, !PT ;  /* 0x00000006090a7209 */ /* 0x001fe40007800000 */
[----:B------:R-:W-:-:S03]  /*1330*/  LOP3.LUT P0, R6, R0, 0x1f, RZ, 0xc0, !PT ;  /* 0x0000001f00067812 */ /* 0x000fc6000780c0ff */
[----:B------:R-:W0:Y:S02]  /*1340*/  SHFL.DOWN PT, R11, R10, 0x1, 0x1f ;  /* 0x08201f000a0b7f89 */ /* 0x000e2400000e0000 */
[----:B0-----:R-:W-:-:S08]  /*1350*/  FMNMX R12, R10, R11, !PT ;  /* 0x0000000b0a0c7209 */ /* 0x001fd00007800000 */
[----:B------:R-:W-:Y:S01]  /*1360*/  @!P0 STS [R7+UR5], R12 ;  /* 0x0000000c07008988 */ /* 0x000fe20008000805 */
[----:B------:R-:W-:Y:S01]  /*1370*/  BAR.SYNC.DEFER_BLOCKING 0x0 ;  /* 0x0000000000007b1d */ /* 0x000fe20000010000 */
[----:B------:R-:W-:-:S05]  /*1380*/  ISETP.GE.AND P0, PT, R0, R13, PT ;  /* 0x0000000d0000720c */ /* 0x000fca0003f06270 */
[----:B------:R-:W0:Y:S02]  /*1390*/  @!P1 LDS.128 R8, [UR5] ;  /* 0x00000005ff089984 */ /* 0x000e240008000c00 */
[----:B0-----:R-:W-:Y:S01]  /*13a0*/  @!P1 FMNMX3 R8, R8, R9, R10, !PT ;  /* 0x0000000908089276 */ /* 0x001fe2000780000a */
[----:B------:R-:W-:-:S03]  /*13b0*/  HFMA2 R10, -RZ, RZ, 0, 0 ;  /* 0x00000000ff0a7431 */ /* 0x000fc600000001ff */
[----:B------:R-:W-:-:S05]  /*13c0*/  @!P1 FMNMX R8, R8, R11, !PT ;  /* 0x0000000b08089209 */ /* 0x000fca0007800000 */
[----:B------:R0:W-:Y:S01]  /*13d0*/  @!P1 STS [UR5], R8 ;  /* 0x00000008ff009988 */ /* 0x0001e20008000805 */
[----:B------:R-:W-:Y:S06]  /*13e0*/  BAR.SYNC.DEFER_BLOCKING 0x0 ;  /* 0x0000000000007b1d */ /* 0x000fec0000010000 */
[----:B------:R-:W-:Y:S05]  /*13f0*/  @P0 BRA `(.L_x_133) ;  /* 0x0000000400680947 */ /* 0x000fea0003800000 */
[----:B------:R-:W1:Y:S01]  /*1400*/  LDS R9, [UR5] ;  /* 0x00000005ff097984 */ /* 0x000e620008000800 */
[----:B0-----:R-:W-:Y:S01]  /*1410*/  LOP3.LUT R8, RZ, R0, RZ, 0x33, !PT ;  /* 0x00000000ff087212 */ /* 0x001fe200078e33ff */
[----:B------:R-:W-:Y:S01]  /*1420*/  BSSY.RECONVERGENT B1, `(.L_x_134) ;  /* 0x0000020000017945 */ /* 0x000fe20003800200 */
[----:B------:R-:W-:-:S03]  /*1430*/  IMAD.MOV.U32 R10, RZ, RZ, RZ ;  /* 0x000000ffff0a7224 */ /* 0x000fc600078e00ff */
[----:B------:R-:W-:-:S05]  /*1440*/  IMAD.IADD R11, R8, 0x1, R13 ;  /* 0x00000001080b7824 */ /* 0x000fca00078e020d */
[C---:B------:R-:W-:Y:S02]  /*1450*/  LOP3.LUT R8, R11.reuse, 0x180, RZ, 0xc0, !PT ;  /* 0x000001800b087812 */ /* 0x040fe400078ec0ff */
[----:B------:R-:W-:Y:S02]  /*1460*/  ISETP.GE.U32.AND P1, PT, R11, 0x180, PT ;  /* 0x000001800b00780c */ /* 0x000fe40003f26070 */
[----:B------:R-:W-:Y:S01]  /*1470*/  ISETP.NE.AND P0, PT, R8, 0x180, PT ;  /* 0x000001800800780c */ /* 0x000fe20003f05270 */
[----:B------:R-:W-:-:S12]  /*1480*/  IMAD.MOV.U32 R8, RZ, RZ, R0 ;  /* 0x000000ffff087224 */ /* 0x000fd800078e0000 */
[----:B------:R-:W-:Y:S05]  /*1490*/  @!P0 BRA `(.L_x_135) ;  /* 0x0000000000608947 */ /* 0x000fea0003800000 */
[----:B------:R-:W-:Y:S01]  /*14a0*/  LEA.HI R11, R11, 0x1, RZ, 0x19 ;  /* 0x000000010b0b7811 */ /* 0x000fe200078fc8ff */
[----:B------:R-:W-:Y:S01]  /*14b0*/  IMAD.MOV.U32 R12, RZ, RZ, RZ ;  /* 0x000000ffff0c7224 */ /* 0x000fe200078e00ff */
[----:B------:R-:W-:Y:S01]  /*14c0*/  MOV R19, 0x3bbb989d ;  /* 0x3bbb989d00137802 */ /* 0x000fe20000000f00 */
[----:B------:R-:W-:Y:S01]  /*14d0*/  IMAD.MOV.U32 R10, RZ, RZ, RZ ;  /* 0x000000ffff0a7224 */ /* 0x000fe200078e00ff */
[----:B------:R-:W-:Y:S01]  /*14e0*/  LOP3.LUT R21, R11, 0x3, RZ, 0xc0, !PT ;  /* 0x000000030b157812 */ /* 0x000fe200078ec0ff */
[----:B------:R-:W-:Y:S02]  /*14f0*/  IMAD.MOV.U32 R8, RZ, RZ, R0 ;  /* 0x000000ffff087224 */ /* 0x000fe400078e0000 */
[----:B------:R-:W-:-:S07]  /*1500*/  IMAD.MOV.U32 R16, RZ, RZ, 0x437c0000 ;  /* 0x437c0000ff107424 */ /* 0x000fce00078e00ff */
.L_x_136:
[----:B0-----:R-:W-:Y:S01]  /*1510*/  LEA R11, R8, UR4, 0x2 ;  /* 0x00000004080b7c11 */ /* 0x001fe2000f8e10ff */
[----:B------:R-:W-:Y:S02]  /*1520*/  VIADD R12, R12, 0x1 ;  /* 0x000000010c0c7836 */ /* 0x000fe40000000000 */
[----:B------:R-:W-:Y:S02]  /*1530*/  VIADD R8, R8, 0x80 ;  /* 0x0000008008087836 */ /* 0x000fe40000000000 */
[----:B------:R-:W1:Y:S01]  /*1540*/  LDS R14, [R11] ;  /* 0x000000000b0e7984 */ /* 0x000e620000000800 */
[----:B------:R-:W-:Y:S01]  /*1550*/  ISETP.NE.AND P0, PT, R12, R21, PT ;  /* 0x000000150c00720c */ /* 0x000fe20003f05270 */
[----:B-1----:R-:W-:-:S04]  /*1560*/  FADD R14, -R9, R14 ;  /* 0x0000000e090e7221 */ /* 0x002fc80000000100 */
        /* <DEDUP_REMOVED lines=10> */
[----:B------:R-:W-:Y:S05]  /*1610*/  @P0 BRA `(.L_x_136) ;  /* 0xfffffffc00bc0947 */ /* 0x000fea000383ffff */
.L_x_135:
[----:B------:R-:W-:Y:S05]  /*1620*/  BSYNC.RECONVERGENT B1 ;  /* 0x0000000000017941 */ /* 0x000fea0003800200 */
.L_x_134:
[----:B------:R-:W-:Y:S05]  /*1630*/  @!P1 BRA `(.L_x_133) ;  /* 0x0000000000d89947 */ /* 0x000fea0003800000 */
.L_x_137:
[C---:B0--3--:R-:W-:Y:S01]  /*1640*/  LEA R11, R8.reuse, UR4, 0x2 ;  /* 0x00000004080b7c11 */ /* 0x049fe2000f8e10ff */
[----:B------:R-:W-:Y:S02]  /*1650*/  IMAD.MOV.U32 R12, RZ, RZ, 0x3bbb989d ;  /* 0x3bbb989dff0c7424 */ /* 0x000fe400078e00ff */
[----:B------:R-:W-:Y:S02]  /*1660*/  VIADD R8, R8, 0x200 ;  /* 0x0000020008087836 */ /* 0x000fe40000000000 */
[----:B------:R-:W1:Y:S03]  /*1670*/  LDS R14, [R11] ;  /* 0x000000000b0e7984 */ /* 0x000e660000000800 */
[----:B------:R-:W-:Y:S01]  /*1680*/  ISETP.GE.AND P0, PT, R8, R13, PT ;  /* 0x0000000d0800720c */ /* 0x000fe20003f06270 */
[----:B------:R-:W0:Y:S04]  /*1690*/  LDS R16, [R11+0x200] ;  /* 0x000200000b107984 */ /* 0x000e280000000800 */
[----:B------:R-:W2:Y:S04]  /*16a0*/  LDS R22, [R11+0x400] ;  /* 0x000400000b167984 */ /* 0x000ea80000000800 */
[----:B------:R-:W3:Y:S01]  /*16b0*/  LDS R18, [R11+0x600] ;  /* 0x000600000b127984 */ /* 0x000ee20000000800 */
[----:B-1----:R-:W-:Y:S01]  /*16c0*/  FADD R21, -R9, R14 ;  /* 0x0000000e09157221 */ /* 0x002fe20000000100 */
[----:B------:R-:W-:-:S03]  /*16d0*/  IMAD.MOV.U32 R14, RZ, RZ, 0x437c0000 ;  /* 0x437c0000ff0e7424 */ /* 0x000fc600078e00ff */
[----:B------:R-:W-:Y:S01]  /*16e0*/  FFMA.SAT R15, R21, R12, 0.5 ;  /* 0x3f000000150f7423 */ /* 0x000fe2000000200c */
[----:B0-----:R-:W-:-:S03]  /*16f0*/  FADD R19, -R9, R16 ;  /* 0x0000001009137221 */ /* 0x001fc60000000100 */
[----:B------:R-:W-:Y:S01]  /*1700*/  FFMA.RM R15, R15, R14, 12582913 ;  /* 0x4b4000010f0f7423 */ /* 0x000fe2000000400e */
[----:B------:R-:W-:Y:S01]  /*1710*/  FFMA.SAT R23, R19, R12, 0.5 ;  /* 0x3f00000013177423 */ /* 0x000fe2000000200c */
[----:B--2---:R-:W-:Y:S02]  /*1720*/  FADD R17, -R9, R22 ;  /* 0x0000001609117221 */ /* 0x004fe40000000100 */
[----:B------:R-:W-:Y:S01]  /*1730*/  FADD R20, R15, -12583039 ;  /* 0xcb40007f0f147421 */ /* 0x000fe20000000000 */
[----:B------:R-:W-:Y:S01]  /*1740*/  FFMA.RM R16, R23, R14, 12582913 ;  /* 0x4b40000117107423 */ /* 0x000fe2000000400e */
[----:B------:R-:W-:Y:S01]  /*1750*/  FFMA.SAT R23, R17, R12, 0.5 ;  /* 0x3f00000011177423 */ /* 0x000fe2000000200c */
[----:B------:R-:W-:Y:S01]  /*1760*/  SHF.L.U32 R15, R15, 0x17, RZ ;  /* 0x000000170f0f7819 */ /* 0x000fe200000006ff */
[----:B------:R-:W-:Y:S01]  /*1770*/  FFMA R20, R21, 1.4426950216293334961, -R20 ;  /* 0x3fb8aa3b15147823 */ /* 0x000fe20000000814 */
[----:B------:R-:W-:-:S03]  /*1780*/  FADD R22, R16, -12583039 ;  /* 0xcb40007f10167421 */ /* 0x000fc60000000000 */
[----:B------:R-:W-:Y:S01]  /*1790*/  FFMA R20, R21, 1.925963033500011079e-08, R20 ;  /* 0x32a5706015147823 */ /* 0x000fe20000000014 */
[----:B---3--:R-:W-:Y:S01]  /*17a0*/  FADD R21, -R9, R18 ;  /* 0x0000001209157221 */ /* 0x008fe20000000100 */
[----:B------:R-:W-:Y:S01]  /*17b0*/  FFMA.RM R18, R23, R14, 12582913 ;  /* 0x4b40000117127423 */ /* 0x000fe2000000400e */
[----:B------:R-:W-:Y:S02]  /*17c0*/  FFMA R22, R19, 1.4426950216293334961, -R22 ;  /* 0x3fb8aa3b13167823 */ /* 0x000fe40000000816 */
[----:B------:R-:W-:Y:S01]  /*17d0*/  FFMA.SAT R23, R21, R12, 0.5 ;  /* 0x3f00000015177423 */ /* 0x000fe2000000200c */
[C---:B------:R-:W-:Y:S01]  /*17e0*/  FADD R24, R18.reuse, -12583039 ;  /* 0xcb40007f12187421 */ /* 0x040fe20000000000 */
[----:B------:R-:W-:Y:S01]  /*17f0*/  FFMA R12, R19, 1.925963033500011079e-08, R22 ;  /* 0x32a57060130c7823 */ /* 0x000fe20000000016 */
[----:B------:R-:W0:Y:S01]  /*1800*/  MUFU.EX2 R20, R20 ;  /* 0x0000001400147308 */ /* 0x000e220000000800 */
[----:B------:R-:W-:Y:S01]  /*1810*/  FFMA.RM R14, R23, R14, 12582913 ;  /* 0x4b400001170e7423 */ /* 0x000fe2000000400e */
[----:B------:R-:W-:Y:S01]  /*1820*/  FFMA R24, R17, 1.4426950216293334961, -R24 ;  /* 0x3fb8aa3b11187823 */ /* 0x000fe20000000818 */
[----:B------:R-:W-:-:S02]  /*1830*/  IMAD.SHL.U32 R18, R18, 0x800000, RZ ;  /* 0x0080000012127824 */ /* 0x000fc400078e00ff */
[----:B------:R-:W-:Y:S01]  /*1840*/  FADD R22, R14, -12583039 ;  /* 0xcb40007f0e167421 */ /* 0x000fe20000000000 */
[----:B------:R-:W-:Y:S01]  /*1850*/  FFMA R24, R17, 1.925963033500011079e-08, R24 ;  /* 0x32a5706011187823 */ /* 0x000fe20000000018 */
[----:B------:R-:W-:Y:S01]  /*1860*/  IMAD.SHL.U32 R17, R16, 0x800000, RZ ;  /* 0x0080000010117824 */ /* 0x000fe200078e00ff */
[----:B------:R-:W1:Y:S01]  /*1870*/  MUFU.EX2 R12, R12 ;  /* 0x0000000c000c7308 */ /* 0x000e620000000800 */
[----:B------:R-:W-:Y:S01]  /*1880*/  FFMA R22, R21, 1.4426950216293334961, -R22 ;  /* 0x3fb8aa3b15167823 */ /* 0x000fe20000000816 */
[----:B------:R-:W-:-:S03]  /*1890*/  IMAD.SHL.U32 R14, R14, 0x800000, RZ ;  /* 0x008000000e0e7824 */ /* 0x000fc600078e00ff */
[----:B------:R-:W-:-:S03]  /*18a0*/  FFMA R22, R21, 1.925963033500011079e-08, R22 ;  /* 0x32a5706015167823 */ /* 0x000fc60000000016 */
[----:B------:R-:W2:Y:S01]  /*18b0*/  MUFU.EX2 R19, R24 ;  /* 0x0000001800137308 */ /* 0x000ea20000000800 */
[----:B0-----:R-:W-:-:S04]  /*18c0*/  FMUL R15, R15, R20 ;  /* 0x000000140f0f7220 */ /* 0x001fc80000400000 */
[----:B------:R-:W-:Y:S01]  /*18d0*/  FADD R10, R15, R10 ;  /* 0x0000000a0f0a7221 */ /* 0x000fe20000000000 */
[----:B------:R3:W-:Y:S02]  /*18e0*/  STS [R11], R15 ;  /* 0x0000000f0b007388 */ /* 0x0007e40000000800 */
[----:B------:R-:W0:Y:S01]  /*18f0*/  MUFU.EX2 R21, R22 ;  /* 0x0000001600157308 */ /* 0x000e220000000800 */
[----:B-1----:R-:W-:-:S04]  /*1900*/  FMUL R12, R17, R12 ;  /* 0x0000000c110c7220 */ /* 0x002fc80000400000 */
[----:B------:R-:W-:Y:S01]  /*1910*/  FADD R10, R10, R12 ;  /* 0x0000000c0a0a7221 */ /* 0x000fe20000000000 */
[----:B------:R3:W-:Y:S01]  /*1920*/  STS [R11+0x200], R12 ;  /* 0x0002000c0b007388 */ /* 0x0007e20000000800 */
[----:B--2---:R-:W-:-:S04]  /*1930*/  FMUL R18, R18, R19 ;  /* 0x0000001312127220 */ /* 0x004fc80000400000 */
[----:B------:R-:W-:Y:S01]  /*1940*/  FADD R10, R10, R18 ;  /* 0x000000120a0a7221 */ /* 0x000fe20000000000 */
[----:B------:R3:W-:Y:S01]  /*1950*/  STS [R11+0x400], R18 ;  /* 0x000400120b007388 */ /* 0x0007e20000000800 */
[----:B0-----:R-:W-:-:S04]  /*1960*/  FMUL R14, R14, R21 ;  /* 0x000000150e0e7220 */ /* 0x001fc80000400000 */
[----:B------:R-:W-:Y:S01]  /*1970*/  FADD R10, R10, R14 ;  /* 0x0000000e0a0a7221 */ /* 0x000fe20000000000 */
[----:B------:R3:W-:Y:S01]  /*1980*/  STS [R11+0x600], R14 ;  /* 0x0006000e0b007388 */ /* 0x0007e20000000800 */
[----:B------:R-:W-:Y:S05]  /*1990*/  @!P0 BRA `(.L_x_137) ;  /* 0xfffffffc00288947 */ /* 0x000fea000383ffff */
.L_x_133:
[----:B------:R-:W-:Y:S05]  /*19a0*/  BSYNC.RECONVERGENT B0 ;  /* 0x0000000000007941 */ /* 0x000fea0003800200 */
.L_x_132:
[----:B-1----:R-:W1:Y:S01]  /*19b0*/  SHFL.DOWN PT, R9, R10, 0x10, 0x1f ;  /* 0x0a001f000a097f89 */ /* 0x002e6200000e0000 */
[----:B------:R-:W-:Y:S01]  /*19c0*/  BAR.SYNC.DEFER_BLOCKING 0x0 ;  /* 0x0000000000007b1d */ /* 0x000fe20000010000 */
[----:B------:R-:W-:Y:S02]  /*19d0*/  ISETP.NE.AND P0, PT, R6, RZ, PT ;  /* 0x000000ff0600720c */ /* 0x000fe40003f05270 */
[C---:B------:R-:W-:Y:S02]  /*19e0*/  ISETP.NE.AND P1, PT, R0.reuse, RZ, PT ;  /* 0x000000ff0000720c */ /* 0x040fe40003f25270 */
[----:B------:R-:W-:Y:S01]  /*19f0*/  ISETP.GE.AND P3, PT, R0, R13, PT ;  /* 0x0000000d0000720c */ /* 0x000fe20003f66270 */
[----:B-1----:R-:W-:-:S05]  /*1a00*/  FADD R9, R9, R10 ;  /* 0x0000000a09097221 */ /* 0x002fca0000000000 */
[----:B0-----:R-:W0:Y:S02]  /*1a10*/  SHFL.DOWN PT, R8, R9, 0x8, 0x1f ;  /* 0x09001f0009087f89 */ /* 0x001e2400000e0000 */
[----:B0-----:R-:W-:-:S05]  /*1a20*/  FADD R8, R9, R8 ;  /* 0x0000000809087221 */ /* 0x001fca0000000000 */
[----:B---3--:R-:W0:Y:S02]  /*1a30*/  SHFL.DOWN PT, R11, R8, 0x4, 0x1f ;  /* 0x08801f00080b7f89 */ /* 0x008e2400000e0000 */
[----:B0-----:R-:W-:-:S05]  /*1a40*/  FADD R12, R8, R11 ;  /* 0x0000000b080c7221 */ /* 0x001fca0000000000 */
[----:B------:R-:W0:Y:S02]  /*1a50*/  SHFL.DOWN PT, R11, R12, 0x2, 0x1f ;  /* 0x08401f000c0b7f89 */ /* 0x000e2400000e0000 */
[----:B0-----:R-:W-:-:S05]  /*1a60*/  FADD R14, R12, R11 ;  /* 0x0000000b0c0e7221 */ /* 0x001fca0000000000 */
[----:B------:R-:W0:Y:S02]  /*1a70*/  SHFL.DOWN PT, R11, R14, 0x1, 0x1f ;  /* 0x08201f000e0b7f89 */ /* 0x000e2400000e0000 */
[----:B0-----:R-:W-:-:S05]  /*1a80*/  FADD R16, R14, R11 ;  /* 0x0000000b0e107221 */ /* 0x001fca0000000000 */
[----:B------:R-:W-:Y:S01]  /*1a90*/  @!P0 STS [R7+UR5+0x10], R16 ;  /* 0x0000101007008988 */ /* 0x000fe20008000805 */
[----:B------:R-:W-:Y:S06]  /*1aa0*/  BAR.SYNC.DEFER_BLOCKING 0x0 ;  /* 0x0000000000007b1d */ /* 0x000fec0000010000 */
[----:B------:R-:W0:Y:S02]  /*1ab0*/  @!P1 LDS.128 R8, [UR5+0x10] ;  /* 0x00001005ff089984 */ /* 0x000e240008000c00 */
[----:B0-----:R-:W-:-:S04]  /*1ac0*/  @!P1 FADD R8, RZ, R8 ;  /* 0x00000008ff089221 */ /* 0x001fc80000000000 */
[----:B------:R-:W-:-:S04]  /*1ad0*/  @!P1 FADD R9, R8, R9 ;  /* 0x0000000908099221 */ /* 0x000fc80000000000 */
[----:B------:R-:W-:-:S04]  /*1ae0*/  @!P1 FADD R10, R9, R10 ;  /* 0x0000000a090a9221 */ /* 0x000fc80000000000 */
[----:B------:R-:W-:-:S05]  /*1af0*/  @!P1 FADD R10, R10, R11 ;  /* 0x0000000b0a0a9221 */ /* 0x000fca0000000000 */
[----:B------:R-:W-:Y:S01]  /*1b00*/  @!P1 STS [UR5+0x10], R10 ;  /* 0x0000100aff009988 */ /* 0x000fe20008000805 */
[----:B------:R-:W-:Y:S06]  /*1b10*/  BAR.SYNC.DEFER_BLOCKING 0x0 ;  /* 0x0000000000007b1d */ /* 0x000fec0000010000 */
[----:B------:R-:W0:Y:S02]  /*1b20*/  LDS R6, [UR5+0x10] ;  /* 0x00001005ff067984 */ /* 0x000e240008000800 */
[----:B0-----:R-:W-:-:S05]  /*1b30*/  VIADD R8, R6, 0x1800000 ;  /* 0x0180000006087836 */ /* 0x001fca0000000000 */
[----:B------:R-:W-:-:S04]  /*1b40*/  LOP3.LUT R8, R8, 0x7f800000, RZ, 0xc0, !PT ;  /* 0x7f80000008087812 */ /* 0x000fc800078ec0ff */
[----:B------:R-:W-:-:S13]  /*1b50*/  ISETP.GT.U32.AND P0, PT, R8, 0x1ffffff, PT ;  /* 0x01ffffff0800780c */ /* 0x000fda0003f04070 */
[----:B------:R-:W-:Y:S05]  /*1b60*/  @P0 BRA `(.L_x_138) ;  /* 0x00000000000c0947 */ /* 0x000fea0003800000 */
[----:B------:R-:W-:-:S07]  /*1b70*/  MOV R8, 0x1b90 ;  /* 0x00001b9000087802 */ /* 0x000fce0000000f00 */
[----:B------:R-:W-:Y:S05]  /*1b80*/  CALL.REL.NOINC `($__internal_2_$__cuda_sm20_rcp_rn_f32_slowpath) ;  /* 0x0000001000947944 */ /* 0x000fea0003c00000 */
[----:B------:R-:W-:Y:S05]  /*1b90*/  BRA `(.L_x_139) ;  /* 0x0000000000107947 */ /* 0x000fea0003800000 */
.L_x_138:
[----:B------:R-:W0:Y:S02]  /*1ba0*/  MUFU.RCP R7, R6 ;  /* 0x0000000600077308 */ /* 0x000e240000001000 */
[----:B0-----:R-:W-:-:S04]  /*1bb0*/  FFMA R8, R6, R7, -1 ;  /* 0xbf80000006087423 */ /* 0x001fc80000000007 */
[----:B------:R-:W-:-:S04]  /*1bc0*/  FADD.FTZ R8, -R8, -RZ ;  /* 0x800000ff08087221 */ /* 0x000fc80000010100 */
[----:B------:R-:W-:-:S07]  /*1bd0*/  FFMA R7, R7, R8, R7 ;  /* 0x0000000807077223 */ /* 0x000fce0000000007 */
.L_x_139:
[----:B------:R-:W-:Y:S04]  /*1be0*/  BSSY.RECONVERGENT B0, `(.L_x_140) ;  /* 0x0000029000007945 */ /* 0x000fe80003800200 */
[----:B------:R-:W-:Y:S05]  /*1bf0*/  @P3 BRA `(.L_x_141) ;  /* 0x00000000009c3947 */ /* 0x000fea0003800000 */
[----:B------:R-:W0:Y:S01]  /*1c00*/  LDC R13, c[0x0][0x3ac] ;  /* 0x0000eb00ff0d7b82 */ /* 0x000e220000000800 */
[----:B------:R-:W-:Y:S01]  /*1c10*/  LOP3.LUT R6, RZ, R0, RZ, 0x33, !PT ;  /* 0x00000000ff067212 */ /* 0x000fe200078e33ff */
[----:B------:R-:W-:Y:S04]  /*1c20*/  BSSY.RECONVERGENT B1, `(.L_x_142) ;  /* 0x0000013000017945 */ /* 0x000fe80003800200 */
[----:B0-----:R-:W-:-:S05]  /*1c30*/  IMAD.IADD R8, R6, 0x1, R13 ;  /* 0x0000000106087824 */ /* 0x001fca00078e020d */
[C---:B------:R-:W-:Y:S02]  /*1c40*/  LOP3.LUT R6, R8.reuse, 0x180, RZ, 0xc0, !PT ;  /* 0x0000018008067812 */ /* 0x040fe400078ec0ff */
[----:B------:R-:W-:Y:S02]  /*1c50*/  ISETP.GE.U32.AND P1, PT, R8, 0x180, PT ;  /* 0x000001800800780c */ /* 0x000fe40003f26070 */
[----:B------:R-:W-:Y:S02]  /*1c60*/  ISETP.NE.AND P0, PT, R6, 0x180, PT ;  /* 0x000001800600780c */ /* 0x000fe40003f05270 */
[----:B------:R-:W-:-:S11]  /*1c70*/  MOV R6, R0 ;  /* 0x0000000000067202 */ /* 0x000fd60000000f00 */
[----:B------:R-:W-:Y:S05]  /*1c80*/  @!P0 BRA `(.L_x_143) ;  /* 0x0000000000308947 */ /* 0x000fea0003800000 */
[----:B------:R-:W-:Y:S01]  /*1c90*/  LEA.HI R8, R8, 0x1, RZ, 0x19 ;  /* 0x0000000108087811 */ /* 0x000fe200078fc8ff */
[----:B------:R-:W-:Y:S02]  /*1ca0*/  IMAD.MOV.U32 R9, RZ, RZ, RZ ;  /* 0x000000ffff097224 */ /* 0x000fe400078e00ff */
[----:B------:R-:W-:Y:S01]  /*1cb0*/  IMAD.MOV.U32 R6, RZ, RZ, R0 ;  /* 0x000000ffff067224 */ /* 0x000fe200078e0000 */
[----:B------:R-:W-:-:S07]  /*1cc0*/  LOP3.LUT R12, R8, 0x3, RZ, 0xc0, !PT ;  /* 0x00000003080c7812 */ /* 0x000fce00078ec0ff */
.L_x_144:
[C---:B0-----:R-:W-:Y:S01]  /*1cd0*/  LEA R8, R6.reuse, UR4, 0x2 ;  /* 0x0000000406087c11 */ /* 0x041fe2000f8e10ff */
[----:B------:R-:W-:Y:S02]  /*1ce0*/  VIADD R9, R9, 0x1 ;  /* 0x0000000109097836 */ /* 0x000fe40000000000 */
[----:B------:R-:W-:Y:S02]  /*1cf0*/  VIADD R6, R6, 0x80 ;  /* 0x0000008006067836 */ /* 0x000fe40000000000 */
[----:B------:R-:W0:Y:S01]  /*1d00*/  LDS R10, [R8] ;  /* 0x00000000080a7984 */ /* 0x000e220000000800 */
[----:B------:R-:W-:Y:S01]  /*1d10*/  ISETP.NE.AND P0, PT, R9, R12, PT ;  /* 0x0000000c0900720c */ /* 0x000fe20003f05270 */
[----:B0-----:R-:W-:-:S05]  /*1d20*/  FMUL R11, R10, R7 ;  /* 0x000000070a0b7220 */ /* 0x001fca0000400000 */
[----:B------:R0:W-:Y:S07]  /*1d30*/  STS [R8], R11 ;  /* 0x0000000b08007388 */ /* 0x0001ee0000000800 */
[----:B------:R-:W-:Y:S05]  /*1d40*/  @P0 BRA `(.L_x_144) ;  /* 0xfffffffc00e00947 */ /* 0x000fea000383ffff */
.L_x_143:
[----:B------:R-:W-:Y:S05]  /*1d50*/  BSYNC.RECONVERGENT B1 ;  /* 0x0000000000017941 */ /* 0x000fea0003800200 */
.L_x_142:
[----:B------:R-:W-:Y:S05]  /*1d60*/  @!P1 BRA `(.L_x_141) ;  /* 0x0000000000409947 */ /* 0x000fea0003800000 */
.L_x_145:
[C---:B-1----:R-:W-:Y:S01]  /*1d70*/  LEA R9, R6.reuse, UR4, 0x2 ;  /* 0x0000000406097c11 */ /* 0x042fe2000f8e10ff */
[----:B------:R-:W-:-:S04]  /*1d80*/  VIADD R6, R6, 0x200 ;  /* 0x0000020006067836 */ /* 0x000fc80000000000 */
[----:B0-----:R-:W0:Y:S01]  /*1d90*/  LDS R8, [R9] ;  /* 0x0000000009087984 */ /* 0x001e220000000800 */
[----:B------:R-:W-:-:S03]  /*1da0*/  ISETP.GE.AND P0, PT, R6, R13, PT ;  /* 0x0000000d0600720c */ /* 0x000fc60003f06270 */
        /* <DEDUP_REMOVED lines=12> */
.L_x_141:
[----:B------:R-:W-:Y:S05]  /*1e70*/  BSYNC.RECONVERGENT B0 ;  /* 0x0000000000007941 */ /* 0x000fea0003800200 */
.L_x_140:
[----:B------:R-:W2:Y:S01]  /*1e80*/  LDCU UR5, c[0x0][0x3b0] ;  /* 0x00007600ff0577ac */ /* 0x000ea20008000800 */
[----:B------:R-:W-:Y:S01]  /*1e90*/  BAR.SYNC.DEFER_BLOCKING 0x0 ;  /* 0x0000000000007b1d */ /* 0x000fe20000010000 */
[----:B--2---:R-:W-:-:S13]  /*1ea0*/  ISETP.GE.AND P0, PT, R0, UR5, PT ;  /* 0x0000000500007c0c */ /* 0x004fda000bf06270 */
[----:B------:R-:W-:Y:S05]  /*1eb0*/  @P0 EXIT ;  /* 0x000000000000094d */ /* 0x000fea0003800000 */
[----:B------:R-:W2:Y:S02]  /*1ec0*/  LDC R6, c[0x0][0x3ac] ;  /* 0x0000eb00ff067b82 */ /* 0x000ea40000000800 */
[----:B--2---:R-:W-:-:S13]  /*1ed0*/  ISETP.GE.AND P0, PT, R6, 0x1, PT ;  /* 0x000000010600780c */ /* 0x004fda0003f06270 */
[----:B------:R-:W-:Y:S05]  /*1ee0*/  @!P0 BRA `(.L_x_146) ;  /* 0x0000000800ac8947 */ /* 0x000fea0003800000 */
[----:B------:R-:W-:Y:S01]  /*1ef0*/  LOP3.LUT R6, R6, 0x7, RZ, 0xc0, !PT ;  /* 0x0000000706067812 */ /* 0x000fe200078ec0ff */
[----:B------:R-:W2:Y:S06]  /*1f00*/  LDCU.64 UR6, c[0x0][0x390] ;  /* 0x00007200ff0677ac */ /* 0x000eac0008000a00 */
.L_x_150:
[----:B---3--:R-:W3:Y:S01]  /*1f10*/  LDC R7, c[0x0][0x3ac] ;  /* 0x0000eb00ff077b82 */ /* 0x008ee20000000800 */
[----:B------:R-:W-:Y:S02]  /*1f20*/  HFMA2 R15, -RZ, RZ, 0, 0 ;  /* 0x00000000ff0f7431 */ /* 0x000fe400000001ff */
[----:B------:R-:W-:Y:S01]  /*1f30*/  IMAD.MOV.U32 R16, RZ, RZ, RZ ;  /* 0x000000ffff107224 */ /* 0x000fe200078e00ff */
[----:B---3--:R-:W-:-:S13]  /*1f40*/  ISETP.GE.U32.AND P0, PT, R7, 0x8, PT ;  /* 0x000000080700780c */ /* 0x008fda0003f06070 */
[----:B------:R-:W-:Y:S05]  /*1f50*/  @!P0 BRA `(.L_x_147) ;  /* 0x0000000400408947 */ /* 0x000fea0003800000 */
[----:B------:R-:W3:Y:S01]  /*1f60*/  S2UR UR5, SR_CgaCtaId ;  /* 0x00000000000579c3 */ /* 0x000ee20000008800 */
[----:B------:R-:W-:Y:S01]  /*1f70*/  UMOV UR4, 0x400 ;  /* 0x0000040000047882 */ /* 0x000fe20000000000 */
[----:B------:R-:W-:Y:S01]  /*1f80*/  LOP3.LUT R16, R7, 0x7ffffff8, RZ, 0xc0, !PT ;  /* 0x7ffffff807107812 */ /* 0x000fe200078ec0ff */
[----:B------:R-:W-:Y:S01]  /*1f90*/  UIADD3 UR4, UPT, UPT, UR4, 0x20, URZ ;  /* 0x0000002004047890 */ /* 0x000fe2000fffe0ff */
[----:B------:R-:W-:Y:S02]  /*1fa0*/  IMAD.MOV.U32 R15, RZ, RZ, RZ ;  /* 0x000000ffff0f7224 */ /* 0x000fe400078e00ff */
[----:B------:R-:W-:Y:S02]  /*1fb0*/  IMAD.MOV.U32 R26, RZ, RZ, R0 ;  /* 0x000000ffff1a7224 */ /* 0x000fe400078e0000 */
[----:B------:R-:W4:Y:S01]  /*1fc0*/  LDC R17, c[0x0][0x3b0] ;  /* 0x0000ec00ff117b82 */ /* 0x000f220000000800 */
[----:B------:R-:W-:Y:S01]  /*1fd0*/  IMAD.MOV R20, RZ, RZ, -R16 ;  /* 0x000000ffff147224 */ /* 0x000fe200078e0a10 */
[----:B---3--:R-:W-:-:S04]  /*1fe0*/  ULEA UR4, UR5, UR4, 0x18 ;  /* 0x0000000405047291 */ /* 0x008fc8000f8ec0ff */
[----:B------:R-:W-:Y:S01]  /*1ff0*/  UIADD3 UR4, UPT, UPT, UR4, 0x10, URZ ;  /* 0x0000001004047890 */ /* 0x000fe2000fffe0ff */
[----:B----4-:R-:W-:Y:S01]  /*2000*/  IMAD.IADD R19, R0, 0x1, R17 ;  /* 0x0000000100137824 */ /* 0x010fe200078e0211 */
[C---:B------:R-:W-:Y:S01]  /*2010*/  LEA R7, R17.reuse, R0, 0x1 ;  /* 0x0000000011077211 */ /* 0x040fe200078e08ff */
[C-C-:B------:R-:W-:Y:S02]  /*2020*/  IMAD R21, R17.reuse, 0x3, R0.reuse ;  /* 0x0000000311157824 */ /* 0x140fe400078e0200 */
[C-C-:B------:R-:W-:Y:S02]  /*2030*/  IMAD R22, R17.reuse, 0x4, R0.reuse ;  /* 0x0000000411167824 */ /* 0x140fe400078e0200 */
[C-C-:B------:R-:W-:Y:S02]  /*2040*/  IMAD R23, R17.reuse, 0x5, R0.reuse ;  /* 0x0000000511177824 */ /* 0x140fe400078e0200 */
[C-C-:B------:R-:W-:Y:S02]  /*2050*/  IMAD R24, R17.reuse, 0x6, R0.reuse ;  /* 0x0000000611187824 */ /* 0x140fe400078e0200 */
[----:B------:R-:W-:-:S02]  /*2060*/  IMAD R25, R17, 0x7, R0 ;  /* 0x0000000711197824 */ /* 0x000fc400078e0200 */
[----:B------:R-:W-:-:S07]  /*2070*/  IMAD.U32 R18, RZ, RZ, UR4 ;  /* 0x00000004ff127e24 */ /* 0x000fce000f8e00ff */
.L_x_148:
[----:B-1----:R-:W-:Y:S02]  /*2080*/  SHF.R.S32.HI R10, RZ, 0x1f, R26 ;  /* 0x0000001fff0a7819 */ /* 0x002fe4000001141a */
[----:B0-2---:R-:W-:-:S04]  /*2090*/  IADD3 R8, P0, P1, R26, UR6, R2 ;  /* 0x000000061a087c10 */ /* 0x005fc8000f91e002 */
[----:B------:R-:W-:-:S05]  /*20a0*/  IADD3.X R9, PT, PT, R10, UR7, R5, P0, P1 ;  /* 0x000000070a097c10 */ /* 0x000fca00087e2405 */
[----:B------:R0:W2:Y:S01]  /*20b0*/  LDG.E.U8.CONSTANT R27, desc[UR8][R8.64] ;  /* 0x00000008081b7981 */ /* 0x0000a2000c1e9100 */
[----:B------:R-:W-:Y:S02]  /*20c0*/  SHF.R.S32.HI R10, RZ, 0x1f, R19 ;  /* 0x0000001fff0a7819 */ /* 0x000fe40000011413 */
[----:B------:R-:W-:-:S04]  /*20d0*/  IADD3 R28, P0, P1, R19, UR6, R2 ;  /* 0x00000006131c7c10 */ /* 0x000fc8000f91e002 */
[----:B------:R-:W-:Y:S02]  /*20e0*/  IADD3.X R29, PT, PT, R10, UR7, R5, P0, P1 ;  /* 0x000000070a1d7c10 */ /* 0x000fe400087e2405 */
[----:B0-----:R-:W0:Y:S04]  /*20f0*/  LDS.128 R8, [R18+-0x10] ;  /* 0xfffff00012087984 */ /* 0x001e280000000c00 */
[----:B------:R1:W3:Y:S01]  /*2100*/  LDG.E.U8.CONSTANT R14, desc[UR8][R28.64] ;  /* 0x000000081c0e7981 */ /* 0x0002e2000c1e9100 */
[----:B------:R-:W-:Y:S02]  /*2110*/  SHF.R.S32.HI R13, RZ, 0x1f, R7 ;  /* 0x0000001fff0d7819 */ /* 0x000fe40000011407 */
[----:B------:R-:W-:-:S04]  /*2120*/  IADD3 R12, P0, P1, R7, UR6, R2 ;  /* 0x00000006070c7c10 */ /* 0x000fc8000f91e002 */
[----:B------:R-:W-:Y:S02]  /*2130*/  IADD3.X R13, PT, PT, R13, UR7, R5, P0, P1 ;  /* 0x000000070d0d7c10 */ /* 0x000fe400087e2405 */
[----:B-1----:R-:W-:Y:S01]  /*2140*/  IADD3 R28, P0, P1, R21, UR6, R2 ;  /* 0x00000006151c7c10 */ /* 0x002fe2000f91e002 */
[----:B--2---:R-:W0:Y:S02]  /*2150*/  I2F.S8 R27, R27 ;  /* 0x0000001b001b7306 */ /* 0x004e240000001400 */
[----:B0-----:R-:W-:Y:S02]  /*2160*/  FFMA R15, R8, R27, R15 ;  /* 0x0000001b080f7223 */ /* 0x001fe4000000000f */
[----:B------:R-:W2:Y:S04]  /*2170*/  LDG.E.U8.CONSTANT R27, desc[UR8][R12.64] ;  /* 0x000000080c1b7981 */ /* 0x000ea8000c1e9100 */
[----:B---3--:R-:W0:Y:S01]  /*2180*/  I2F.S8 R14, R14 ;  /* 0x0000000e000e7306 */ /* 0x008e220000001400 */
[----:B------:R-:W-:-:S04]  /*2190*/  SHF.R.S32.HI R8, RZ, 0x1f, R21 ;  /* 0x0000001fff087819 */ /* 0x000fc80000011415 */
[----:B------:R-:W-:Y:S02]  /*21a0*/  IADD3.X R29, PT, PT, R8, UR7, R5, P0, P1 ;  /* 0x00000007081d7c10 */ /* 0x000fe400087e2405 */
[----:B------:R-:W-:-:S03]  /*21b0*/  IADD3 R8, P0, P1, R22, UR6, R2 ;  /* 0x0000000616087c10 */ /* 0x000fc6000f91e002 */
[----:B------:R-:W3:Y:S01]  /*21c0*/  LDG.E.U8.CONSTANT R28, desc[UR8][R28.64] ;  /* 0x000000081c1c7981 */ /* 0x000ee2000c1e9100 */
[----:B0-----:R-:W-:Y:S01]  /*21d0*/  FFMA R15, R9, R14, R15 ;  /* 0x0000000e090f7223 */ /* 0x001fe2000000000f */
[----:B------:R-:W-:-:S04]  /*21e0*/  SHF.R.S32.HI R9, RZ, 0x1f, R22 ;  /* 0x0000001fff097819 */ /* 0x000fc80000011416 */
[----:B------:R-:W-:-:S05]  /*21f0*/  IADD3.X R9, PT, PT, R9, UR7, R5, P0, P1 ;  /* 0x0000000709097c10 */ /* 0x000fca00087e2405 */
[----:B------:R0:W4:Y:S02]  /*2200*/  LDG.E.U8.CONSTANT R29, desc[UR8][R8.64] ;  /* 0x00000008081d7981 */ /* 0x000124000c1e9100 */
[----:B0-----:R-:W-:Y:S01]  /*2210*/  IADD3 R8, P2, P3, R24, UR6, R2 ;  /* 0x0000000618087c10 */ /* 0x001fe2000fb5e002 */
[----:B--2---:R-:W0:Y:S02]  /*2220*/  I2F.S8 R27, R27 ;  /* 0x0000001b001b7306 */ /* 0x004e240000001400 */
[----:B0-----:R-:W-:Y:S02]  /*2230*/  FFMA R10, R10, R27, R15 ;  /* 0x0000001b0a0a7223 */ /* 0x001fe4000000000f */
[----:B------:R-:W0:Y:S04]  /*2240*/  LDS.128 R12, [R18] ;  /* 0x00000000120c7984 */ /* 0x000e280000000c00 */
[----:B---3--:R-:W1:Y:S08]  /*2250*/  I2F.S8 R28, R28 ;  /* 0x0000001c001c7306 */ /* 0x008e700000001400 */
[----:B----4-:R-:W0:Y:S01]  /*2260*/  I2F.S8 R29, R29 ;  /* 0x0000001d001d7306 */ /* 0x010e220000001400 */
[----:B-1----:R-:W-:Y:S01]  /*2270*/  FFMA R11, R11, R28, R10 ;  /* 0x0000001c0b0b7223 */ /* 0x002fe2000000000a */
[----:B------:R-:W-:-:S02]  /*2280*/  IADD3 R10, P0, P1, R23, UR6, R2 ;  /* 0x00000006170a7c10 */ /* 0x000fc4000f91e002 */
[----:B------:R-:W-:Y:S02]  /*2290*/  SHF.R.S32.HI R28, RZ, 0x1f, R24 ;  /* 0x0000001fff1c7819 */ /* 0x000fe40000011418 */
[----:B------:R-:W-:Y:S02]  /*22a0*/  SHF.R.S32.HI R27, RZ, 0x1f, R25 ;  /* 0x0000001fff1b7819 */ /* 0x000fe40000011419 */
[----:B------:R-:W-:-:S05]  /*22b0*/  IADD3.X R9, PT, PT, R28, UR7, R5, P2, P3 ;  /* 0x000000071c097c10 */ /* 0x000fca00097e6405 */
[----:B------:R-:W2:Y:S01]  /*22c0*/  LDG.E.U8.CONSTANT R8, desc[UR8][R8.64] ;  /* 0x0000000808087981 */ /* 0x000ea2000c1e9100 */
[----:B0-----:R-:W-:Y:S01]  /*22d0*/  FFMA R12, R12, R29, R11 ;  /* 0x0000001d0c0c7223 */ /* 0x001fe2000000000b */
[----:B------:R-:W-:-:S04]  /*22e0*/  SHF.R.S32.HI R11, RZ, 0x1f, R23 ;  /* 0x0000001fff0b7819 */ /* 0x000fc80000011417 */
[----:B------:R-:W-:Y:S02]  /*22f0*/  IADD3.X R11, PT, PT, R11, UR7, R5, P0, P1 ;  /* 0x000000070b0b7c10 */ /* 0x000fe400087e2405 */
[----:B------:R-:W-:-:S03]  /*2300*/  IADD3 R28, P0, P1, R25, UR6, R2 ;  /* 0x00000006191c7c10 */ /* 0x000fc6000f91e002 */
[----:B------:R-:W3:Y:S01]  /*2310*/  LDG.E.U8.CONSTANT R10, desc[UR8][R10.64] ;  /* 0x000000080a0a7981 */ /* 0x000ee2000c1e9100 */
[----:B------:R-:W-:-:S05]  /*2320*/  IADD3.X R29, PT, PT, R27, UR7, R5, P0, P1 ;  /* 0x000000071b1d7c10 */ /* 0x000fca00087e2405 */
[----:B------:R-:W4:Y:S01]  /*2330*/  LDG.E.U8.CONSTANT R28, desc[UR8][R28.64] ;  /* 0x000000081c1c7981 */ /* 0x000f22000c1e9100 */
[----:B------:R-:W-:-:S05]  /*2340*/  VIADD R20, R20, 0x8 ;  /* 0x0000000814147836 */ /* 0x000fca0000000000 */
[----:B------:R-:W-:Y:S01]  /*2350*/  ISETP.NE.AND P0, PT, R20, RZ, PT ;  /* 0x000000ff1400720c */ /* 0x000fe20003f05270 */
[C---:B------:R-:W-:Y:S01]  /*2360*/  IMAD R19, R17.reuse, 0x8, R19 ;  /* 0x0000000811137824 */ /* 0x040fe200078e0213 */
[C---:B------:R-:W-:Y:S01]  /*2370*/  LEA R21, R17.reuse, R21, 0x3 ;  /* 0x0000001511157211 */ /* 0x040fe200078e18ff */
[C---:B------:R-:W-:Y:S01]  /*2380*/  IMAD R7, R17.reuse, 0x8, R7 ;  /* 0x0000000811077824 */ /* 0x040fe200078e0207 */
[----:B------:R-:W-:Y:S01]  /*2390*/  IADD3 R18, PT, PT, R18, 0x20, RZ ;  /* 0x0000002012127810 */ /* 0x000fe20007ffe0ff */
[C---:B------:R-:W-:Y:S02]  /*23a0*/  IMAD R22, R17.reuse, 0x8, R22 ;  /* 0x0000000811167824 */ /* 0x040fe400078e0216 */
[C---:B------:R-:W-:Y:S02]  /*23b0*/  IMAD R23, R17.reuse, 0x8, R23 ;  /* 0x0000000811177824 */ /* 0x040fe400078e0217 */
[C---:B------:R-:W-:Y:S02]  /*23c0*/  IMAD R24, R17.reuse, 0x8, R24 ;  /* 0x0000000811187824 */ /* 0x040fe400078e0218 */
[----:B------:R-:W-:-:S02]  /*23d0*/  IMAD R25, R17, 0x8, R25 ;  /* 0x0000000811197824 */ /* 0x000fc400078e0219 */
[----:B------:R-:W-:Y:S01]  /*23e0*/  IMAD R26, R17, 0x8, R26 ;  /* 0x00000008111a7824 */ /* 0x000fe200078e021a */
[----:B--2---:R-:W-:Y:S08]  /*23f0*/  I2F.S8 R8, R8 ;  /* 0x0000000800087306 */ /* 0x004ff00000001400 */
[----:B---3--:R-:W0:Y:S08]  /*2400*/  I2F.S8 R27, R10 ;  /* 0x0000000a001b7306 */ /* 0x008e300000001400 */
[----:B----4-:R-:W1:Y:S01]  /*2410*/  I2F.S8 R28, R28 ;  /* 0x0000001c001c7306 */ /* 0x010e620000001400 */
[----:B0-----:R-:W-:-:S04]  /*2420*/  FFMA R13, R13, R27, R12 ;  /* 0x0000001b0d0d7223 */ /* 0x001fc8000000000c */
[----:B------:R-:W-:-:S04]  /*2430*/  FFMA R14, R14, R8, R13 ;  /* 0x000000080e0e7223 */ /* 0x000fc8000000000d */
[----:B-1----:R-:W-:Y:S01]  /*2440*/  FFMA R15, R15, R28, R14 ;  /* 0x0000001c0f0f7223 */ /* 0x002fe2000000000e */
[----:B------:R-:W-:Y:S06]  /*2450*/  @P0 BRA `(.L_x_148) ;  /* 0xfffffffc00080947 */ /* 0x000fec000383ffff */
.L_x_147:
[----:B------:R-:W-:-:S13]  /*2460*/  ISETP.NE.AND P0, PT, R6, RZ, PT ;  /* 0x000000ff0600720c */ /* 0x000fda0003f05270 */
[----:B------:R-:W-:Y:S05]  /*2470*/  @!P0 BRA `(.L_x_149) ;  /* 0x0000000400148947 */ /* 0x000fea0003800000 */
[----:B------:R-:W3:Y:S01]  /*2480*/  LDCU UR10, c[0x0][0x3b0] ;  /* 0x00007600ff0a77ac */ /* 0x000ee20008000800 */
[----:B------:R-:W4:Y:S01]  /*2490*/  LDCU.64 UR12, c[0x0][0x390] ;  /* 0x00007200ff0c77ac */ /* 0x000f220008000a00 */
[----:B---3--:R-:W-:-:S05]  /*24a0*/  IMAD R17, R16, UR10, R0 ;  /* 0x0000000a10117c24 */ /* 0x008fca000f8e0200 */
[----:B01----:R-:W-:Y:S02]  /*24b0*/  SHF.R.S32.HI R8, RZ, 0x1f, R17 ;  /* 0x0000001fff087819 */ /* 0x003fe40000011411 */
[----:B----4-:R-:W-:-:S04]  /*24c0*/  IADD3 R12, P0, P1, R17, UR12, R2 ;  /* 0x0000000c110c7c10 */ /* 0x010fc8000f91e002 */
[----:B------:R-:W-:-:S05]  /*24d0*/  IADD3.X R13, PT, PT, R8, UR13, R5, P0, P1 ;  /* 0x0000000d080d7c10 */ /* 0x000fca00087e2405 */
[----:B------:R-:W3:Y:S01]  /*24e0*/  LDG.E.U8.CONSTANT R12, desc[UR8][R12.64] ;  /* 0x000000080c0c7981 */ /* 0x000ee2000c1e9100 */
[----:B------:R-:W0:Y:S01]  /*24f0*/  S2UR UR5, SR_CgaCtaId ;  /* 0x00000000000579c3 */ /* 0x000e220000008800 */
[----:B------:R-:W-:Y:S01]  /*2500*/  UMOV UR4, 0x400 ;  /* 0x0000040000047882 */ /* 0x000fe20000000000 */
[----:B------:R-:W-:Y:S01]  /*2510*/  ISETP.NE.AND P0, PT, R6, 0x1, PT ;  /* 0x000000010600780c */ /* 0x000fe20003f05270 */
[----:B------:R-:W-:-:S04]  /*2520*/  UIADD3 UR4, UPT, UPT, UR4, 0x20, URZ ;  /* 0x0000002004047890 */ /* 0x000fc8000fffe0ff */
[----:B0-----:R-:W-:-:S06]  /*2530*/  ULEA UR4, UR5, UR4, 0x18 ;  /* 0x0000000405047291 */ /* 0x001fcc000f8ec0ff */
[----:B------:R-:W-:-:S05]  /*2540*/  LEA R7, R16, UR4, 0x2 ;  /* 0x0000000410077c11 */ /* 0x000fca000f8e10ff */
[----:B------:R-:W0:Y:S01]  /*2550*/  LDS.128 R8, [R7] ;  /* 0x0000000007087984 */ /* 0x000e220000000c00 */
[----:B---3--:R-:W0:Y:S02]  /*2560*/  I2F.S8 R14, R12 ;  /* 0x0000000c000e7306 */ /* 0x008e240000001400 */
[----:B0-----:R-:W-:Y:S01]  /*2570*/  FFMA R15, R8, R14, R15 ;  /* 0x0000000e080f7223 */ /* 0x001fe2000000000f */
[----:B------:R-:W-:Y:S06]  /*2580*/  @!P0 BRA `(.L_x_149) ;  /* 0x0000000000d08947 */ /* 0x000fec0003800000 */
[----:B------:R-:W-:-:S05]  /*2590*/  VIADD R17, R17, UR10 ;  /* 0x0000000a11117c36 */ /* 0x000fca0008000000 */
[----:B------:R-:W-:Y:S02]  /*25a0*/  SHF.R.S32.HI R8, RZ, 0x1f, R17 ;  /* 0x0000001fff087819 */ /* 0x000fe40000011411 */
[----:B------:R-:W-:-:S04]  /*25b0*/  IADD3 R12, P0, P1, R17, UR12, R2 ;  /* 0x0000000c110c7c10 */ /* 0x000fc8000f91e002 */
[----:B------:R-:W-:-:S05]  /*25c0*/  IADD3.X R13, PT, PT, R8, UR13, R5, P0, P1 ;  /* 0x0000000d080d7c10 */ /* 0x000fca00087e2405 */
[----:B------:R-:W3:Y:S01]  /*25d0*/  LDG.E.U8.CONSTANT R12, desc[UR8][R12.64] ;  /* 0x000000080c0c7981 */ /* 0x000ee2000c1e9100 */
[----:B------:R-:W-:Y:S01]  /*25e0*/  ISETP.NE.AND P0, PT, R6, 0x2, PT ;  /* 0x000000020600780c */ /* 0x000fe20003f05270 */
[----:B---3--:R-:W0:Y:S02]  /*25f0*/  I2F.S8 R8, R12 ;  /* 0x0000000c00087306 */ /* 0x008e240000001400 */
[----:B0-----:R-:W-:-:S10]  /*2600*/  FFMA R15, R8, R9, R15 ;  /* 0x00000009080f7223 */ /* 0x001fd4000000000f */
[----:B------:R-:W-:Y:S05]  /*2610*/  @!P0 BRA `(.L_x_149) ;  /* 0x0000000000ac8947 */ /* 0x000fea0003800000 */
        /* <DEDUP_REMOVED lines=21> */
[----:B------:R-:W-:Y:S02]  /*2770*/  IADD3.X R13, PT, PT, R8, UR13, R5, P0, P1 ;  /* 0x0000000d080d7c10 */ /* 0x000fe400087e2405 */
[----:B------:R-:W0:Y:S04]  /*2780*/  LDS.128 R8, [R7+0x10] ;  /* 0x0000100007087984 */ /* 0x000e280000000c00 */
[----:B------:R-:W3:Y:S01]  /*2790*/  LDG.E.U8.CONSTANT R12, desc[UR8][R12.64] ;  /* 0x000000080c0c7981 */ /* 0x000ee2000c1e9100 */
[----:B------:R-:W-:Y:S01]  /*27a0*/  ISETP.NE.AND P0, PT, R6, 0x5, PT ;  /* 0x000000050600780c */ /* 0x000fe20003f05270 */
[----:B---3--:R-:W0:Y:S02]  /*27b0*/  I2F.S8 R14, R12 ;  /* 0x0000000c000e7306 */ /* 0x008e240000001400 */
[----:B0-----:R-:W-:-:S10]  /*27c0*/  FFMA R15, R8, R14, R15 ;  /* 0x0000000e080f7223 */ /* 0x001fd4000000000f */
[----:B------:R-:W-:Y:S05]  /*27d0*/  @!P0 BRA `(.L_x_149) ;  /* 0x00000000003c8947 */ /* 0x000fea0003800000 */
[----:B------:R-:W-:Y:S01]  /*27e0*/  ISETP.NE.AND P0, PT, R6, 0x6, PT ;  /* 0x000000060600780c */ /* 0x000fe20003f05270 */
[----:B------:R-:W-:-:S05]  /*27f0*/  VIADD R17, R17, UR10 ;  /* 0x0000000a11117c36 */ /* 0x000fca0008000000 */
[----:B------:R-:W-:Y:S02]  /*2800*/  SHF.R.S32.HI R8, RZ, 0x1f, R17 ;  /* 0x0000001fff087819 */ /* 0x000fe40000011411 */
[----:B------:R-:W-:-:S04]  /*2810*/  IADD3 R12, P1, P2, R17, UR12, R2 ;  /* 0x0000000c110c7c10 */ /* 0x000fc8000fa3e002 */
[----:B------:R-:W-:Y:S02]  /*2820*/  IADD3.X R13, PT, PT, R8, UR13, R5, P1, P2 ;  /* 0x0000000d080d7c10 */ /* 0x000fe40008fe4405 */
[----:B------:R-:W-:-:S03]  /*2830*/  @P0 IADD3 R17, PT, PT, R17, UR10, RZ ;  /* 0x0000000a11110c10 */ /* 0x000fc6000fffe0ff */
[----:B------:R-:W3:Y:S01]  /*2840*/  LDG.E.U8.CONSTANT R12, desc[UR8][R12.64] ;  /* 0x000000080c0c7981 */ /* 0x000ee2000c1e9100 */
[----:B------:R-:W-:Y:S02]  /*2850*/  @P0 SHF.R.S32.HI R8, RZ, 0x1f, R17 ;  /* 0x0000001fff080819 */ /* 0x000fe40000011411 */
[----:B------:R-:W-:-:S04]  /*2860*/  @P0 IADD3 R16, P1, P2, R17, UR12, R2 ;  /* 0x0000000c11100c10 */ /* 0x000fc8000fa3e002 */
[----:B------:R-:W-:-:S05]  /*2870*/  @P0 IADD3.X R17, PT, PT, R8, UR13, R5, P1, P2 ;  /* 0x0000000d08110c10 */ /* 0x000fca0008fe4405 */
[----:B------:R-:W4:Y:S01]  /*2880*/  @P0 LDG.E.U8.CONSTANT R16, desc[UR8][R16.64] ;  /* 0x0000000810100981 */ /* 0x000f22000c1e9100 */
[----:B---3--:R-:W0:Y:S08]  /*2890*/  I2F.S8 R8, R12 ;  /* 0x0000000c00087306 */ /* 0x008e300000001400 */
[----:B----4-:R-:W1:Y:S01]  /*28a0*/  @P0 I2F.S8 R14, R16 ;  /* 0x00000010000e0306 */ /* 0x010e620000001400 */
[----:B0-----:R-:W-:-:S04]  /*28b0*/  FFMA R15, R8, R9, R15 ;  /* 0x00000009080f7223 */ /* 0x001fc8000000000f */
[----:B-1----:R-:W-:-:S07]  /*28c0*/  @P0 FFMA R15, R14, R10, R15 ;  /* 0x0000000a0e0f0223 */ /* 0x002fce000000000f */
.L_x_149:
[----:B------:R-:W0:Y:S01]  /*28d0*/  LDCU.64 UR10, c[0x0][0x398] ;  /* 0x00007300ff0a77ac */ /* 0x000e220008000a00 */
[----:B------:R-:W-:Y:S01]  /*28e0*/  IADD3 R7, P0, PT, R3, R0, RZ ;  /* 0x0000000003077210 */ /* 0x000fe20007f1e0ff */
[----:B------:R-:W-:Y:S01]  /*28f0*/  VIADD R0, R0, 0x80 ;  /* 0x0000008000007836 */ /* 0x000fe20000000000 */
[----:B------:R-:W3:Y:S03]  /*2900*/  LDCU UR4, c[0x0][0x3a8] ;  /* 0x00007500ff0477ac */ /* 0x000ee60008000800 */
[----:B-1----:R-:W-:Y:S01]  /*2910*/  IMAD.X R10, RZ, RZ, R4, P0 ;  /* 0x000000ffff0a7224 */ /* 0x002fe200000e0604 */
[----:B------:R-:W1:Y:S01]  /*2920*/  LDCU UR5, c[0x0][0x3b0] ;  /* 0x00007600ff0577ac */ /* 0x000e620008000800 */
[----:B0-----:R-:W-:-:S04]  /*2930*/  LEA R8, P0, R7, UR10, 0x2 ;  /* 0x0000000a07087c11 */ /* 0x001fc8000f8010ff */
[----:B------:R-:W-:Y:S01]  /*2940*/  LEA.HI.X R9, R7, UR11, R10, 0x2, P0 ;  /* 0x0000000b07097c11 */ /* 0x000fe200080f140a */
[----:B---3--:R-:W-:Y:S01]  /*2950*/  FMUL R15, R15, UR4 ;  /* 0x000000040f0f7c20 */ /* 0x008fe20008400000 */
[----:B-1----:R-:W-:-:S04]  /*2960*/  ISETP.GE.AND P0, PT, R0, UR5, PT ;  /* 0x0000000500007c0c */ /* 0x002fc8000bf06270 */
[----:B------:R3:W-:Y:S09]  /*2970*/  STG.E desc[UR8][R8.64], R15 ;  /* 0x0000000f08007986 */ /* 0x0007f2000c101908 */
[----:B------:R-:W-:Y:S05]  /*2980*/  @!P0 BRA `(.L_x_150) ;  /* 0xfffffff400608947 */ /* 0x000fea000383ffff */
[----:B--2---:R-:W-:Y:S05]  /*2990*/  EXIT ;  /* 0x000000000000794d */ /* 0x004fea0003800000 */
.L_x_146:
[----:B------:R-:W-:Y:S01]  /*29a0*/  LOP3.LUT R2, RZ, R0, RZ, 0x33, !PT ;  /* 0x00000000ff027212 */ /* 0x000fe200078e33ff */
[----:B------:R-:W2:Y:S01]  /*29b0*/  LDCU UR4, c[0x0][0x3a8] ;  /* 0x00007500ff0477ac */ /* 0x000ea20008000800 */
[----:B------:R-:W-:Y:S03]  /*29c0*/  BSSY.RECONVERGENT B0, `(.L_x_151) ;  /* 0x000001b000007945 */ /* 0x000fe60003800200 */
[----:B-1----:R-:W-:Y:S01]  /*29d0*/  VIADD R10, R2, UR5 ;  /* 0x00000005020a7c36 */ /* 0x002fe20008000000 */
[----:B------:R-:W1:Y:S04]  /*29e0*/  LDCU.64 UR6, c[0x0][0x398] ;  /* 0x00007300ff0677ac */ /* 0x000e680008000a00 */
[----:B------:R-:W-:-:S02]  /*29f0*/  ISETP.GE.U32.AND P1, PT, R10, 0x380, PT ;  /* 0x000003800a00780c */ /* 0x000fc40003f26070 */
[----:B------:R-:W-:-:S04]  /*2a00*/  LEA.HI R9, R10, 0x1, RZ, 0x19 ;  /* 0x000000010a097811 */ /* 0x000fc800078fc8ff */
[----:B------:R-:W-:Y:S01]  /*2a10*/  LOP3.LUT R12, R9, 0x7, RZ, 0xc0, !PT ;  /* 0x00000007090c7812 */ /* 0x000fe200078ec0ff */
[----:B--2---:R-:W-:-:S03]  /*2a20*/  FMUL R5, RZ, UR4 ;  /* 0x00000004ff057c20 */ /* 0x004fc60008400000 */
[----:B------:R-:W-:-:S03]  /*2a30*/  ISETP.NE.AND P0, PT, R12, RZ, PT ;  /* 0x000000ff0c00720c */ /* 0x000fc60003f05270 */
[----:B------:R-:W-:Y:S10]  /*2a40*/  @!P1 BRA `(.L_x_152) ;  /* 0x0000000000489947 */ /* 0x000ff40003800000 */
[----:B0-----:R-:W-:Y:S01]  /*2a50*/  LOP3.LUT R11, R9, 0x3fffff8, RZ, 0xc0, !PT ;  /* 0x03fffff8090b7812 */ /* 0x001fe200078ec0ff */
[----:B------:R-:W-:-:S07]  /*2a60*/  IMAD.MOV.U32 R2, RZ, RZ, RZ ;  /* 0x000000ffff027224 */ /* 0x000fce00078e00ff */
.L_x_153:
[----:B--2---:R-:W-:Y:S01]  /*2a70*/  IADD3 R7, P1, PT, R3, R0, RZ ;  /* 0x0000000003077210 */ /* 0x004fe20007f3e0ff */
[----:B------:R-:W-:Y:S01]  /*2a80*/  VIADD R0, R0, 0x400 ;  /* 0x0000040000007836 */ /* 0x000fe20000000000 */
[----:B------:R-:W-:-:S03]  /*2a90*/  IADD3 R2, PT, PT, R2, 0x8, RZ ;  /* 0x0000000802027810 */ /* 0x000fc60007ffe0ff */
[----:B------:R-:W-:Y:S01]  /*2aa0*/  IMAD.X R8, RZ, RZ, R4, P1 ;  /* 0x000000ffff087224 */ /* 0x000fe200008e0604 */
[----:B-1----:R-:W-:-:S04]  /*2ab0*/  LEA R6, P1, R7, UR6, 0x2 ;  /* 0x0000000607067c11 */ /* 0x002fc8000f8210ff */
[----:B------:R-:W-:Y:S02]  /*2ac0*/  LEA.HI.X R7, R7, UR7, R8, 0x2, P1 ;  /* 0x0000000707077c11 */ /* 0x000fe400088f1408 */
[----:B------:R-:W-:-:S03]  /*2ad0*/  ISETP.NE.AND P1, PT, R2, R11, PT ;  /* 0x0000000b0200720c */ /* 0x000fc60003f25270 */
        /* <DEDUP_REMOVED lines=9> */
.L_x_152:
[----:B-1----:R-:W-:Y:S05]  /*2b70*/  BSYNC.RECONVERGENT B0 ;  /* 0x0000000000007941 */ /* 0x002fea0003800200 */
.L_x_151:
[----:B------:R-:W-:Y:S05]  /*2b80*/  @!P0 EXIT ;  /* 0x000000000000894d */ /* 0x000fea0003800000 */
[----:B------:R-:W-:Y:S01]  /*2b90*/  ISETP.GE.U32.AND P0, PT, R12, 0x4, PT ;  /* 0x000000040c00780c */ /* 0x000fe20003f06070 */
[----:B------:R-:W-:Y:S01]  /*2ba0*/  BSSY.RECONVERGENT B0, `(.L_x_154) ;  /* 0x000000d000007945 */ /* 0x000fe20003800200 */
[----:B------:R-:W-:-:S11]  /*2bb0*/  LOP3.LUT P1, R9, R9, 0x3, RZ, 0xc0, !PT ;  /* 0x0000000309097812 */ /* 0x000fd6000782c0ff */
[----:B------:R-:W-:Y:S05]  /*2bc0*/  @!P0 BRA `(.L_x_155) ;  /* 0x0000000000288947 */ /* 0x000fea0003800000 */
[----:B------:R-:W1:Y:S01]  /*2bd0*/  LDCU.64 UR4, c[0x0][0x398] ;  /* 0x00007300ff0477ac */ /* 0x000e620008000a00 */
[----:B------:R-:W-:Y:S01]  /*2be0*/  IADD3 R2, P0, PT, R3, R0, RZ ;  /* 0x0000000003027210 */ /* 0x000fe20007f1e0ff */
[----:B------:R-:W-:-:S04]  /*2bf0*/  VIADD R0, R0, 0x200 ;  /* 0x0000020000007836 */ /* 0x000fc80000000000 */
[----:B--2---:R-:W-:Y:S01]  /*2c00*/  IMAD.X R7, RZ, RZ, R4, P0 ;  /* 0x000000ffff077224 */ /* 0x004fe200000e0604 */
[----:B-1----:R-:W-:-:S04]  /*2c10*/  LEA R6, P0, R2, UR4, 0x2 ;  /* 0x0000000402067c11 */ /* 0x002fc8000f8010ff */
[----:B------:R-:W-:-:S05]  /*2c20*/  LEA.HI.X R7, R2, UR5, R7, 0x2, P0 ;  /* 0x0000000502077c11 */ /* 0x000fca00080f1407 */
[----:B------:R1:W-:Y:S04]  /*2c30*/  STG.E desc[UR8][R6.64], R5 ;  /* 0x0000000506007986 */ /* 0x0003e8000c101908 */
[----:B------:R1:W-:Y:S04]  /*2c40*/  STG.E desc[UR8][R6.64+0x200], R5 ;  /* 0x0002000506007986 */ /* 0x0003e8000c101908 */
[----:B------:R1:W-:Y:S04]  /*2c50*/  STG.E desc[UR8][R6.64+0x400], R5 ;  /* 0x0004000506007986 */ /* 0x0003e8000c101908 */
[----:B------:R1:W-:Y:S02]  /*2c60*/  STG.E desc[UR8][R6.64+0x600], R5 ;  /* 0x0006000506007986 */ /* 0x0003e4000c101908 */
.L_x_155:
[----:B------:R-:W-:Y:S05]  /*2c70*/  BSYNC.RECONVERGENT B0 ;  /* 0x0000000000007941 */ /* 0x000fea0003800200 */
.L_x_154:
[----:B------:R-:W-:Y:S05]  /*2c80*/  @!P1 EXIT ;  /* 0x000000000000994d */ /* 0x000fea0003800000 */
[----:B------:R-:W-:Y:S01]  /*2c90*/  ISETP.NE.AND P1, PT, R9, 0x1, PT ;  /* 0x000000010900780c */ /* 0x000fe20003f25270 */
[----:B------:R-:W-:Y:S01]  /*2ca0*/  BSSY.RECONVERGENT B0, `(.L_x_156) ;  /* 0x000000b000007945 */ /* 0x000fe20003800200 */
[----:B------:R-:W-:-:S11]  /*2cb0*/  LOP3.LUT P0, RZ, R10, 0x80, RZ, 0xc0, !PT ;  /* 0x000000800aff7812 */ /* 0x000fd6000780c0ff */
[----:B------:R-:W-:Y:S05]  /*2cc0*/  @!P1 BRA `(.L_x_157) ;  /* 0x0000000000209947 */ /* 0x000fea0003800000 */
[----:B------:R-:W3:Y:S01]  /*2cd0*/  LDCU.64 UR4, c[0x0][0x398] ;  /* 0x00007300ff0477ac */ /* 0x000ee20008000a00 */
[----:B------:R-:W-:Y:S01]  /*2ce0*/  IADD3 R2, P1, PT, R3, R0, RZ ;  /* 0x0000000003027210 */ /* 0x000fe20007f3e0ff */
[----:B------:R-:W-:-:S04]  /*2cf0*/  VIADD R0, R0, 0x100 ;  /* 0x0000010000007836 */ /* 0x000fc80000000000 */
[----:B-12---:R-:W-:Y:S01]  /*2d00*/  IMAD.X R7, RZ, RZ, R4, P1 ;  /* 0x000000ffff077224 */ /* 0x006fe200008e0604 */
[----:B---3--:R-:W-:-:S04]  /*2d10*/  LEA R6, P1, R2, UR4, 0x2 ;  /* 0x0000000402067c11 */ /* 0x008fc8000f8210ff */
[----:B------:R-:W-:-:S05]  /*2d20*/  LEA.HI.X R7, R2, UR5, R7, 0x2, P1 ;  /* 0x0000000502077c11 */ /* 0x000fca00088f1407 */
[----:B------:R3:W-:Y:S04]  /*2d30*/  STG.E desc[UR8][R6.64], R5 ;  /* 0x0000000506007986 */ /* 0x0007e8000c101908 */
[----:B------:R3:W-:Y:S02]  /*2d40*/  STG.E desc[UR8][R6.64+0x200], R5 ;  /* 0x0002000506007986 */ /* 0x0007e4000c101908 */
.L_x_157:
[----:B------:R-:W-:Y:S05]  /*2d50*/  BSYNC.RECONVERGENT B0 ;  /* 0x0000000000007941 */ /* 0x000fea0003800200 */
.L_x_156:
[----:B------:R-:W-:Y:S05]  /*2d60*/  @P0 EXIT ;  /* 0x000000000000094d */ /* 0x000fea0003800000 */
[----:B------:R-:W4:Y:S01]  /*2d70*/  LDCU.64 UR4, c[0x0][0x398] ;  /* 0x00007300ff0477ac */ /* 0x000f220008000a00 */
[----:B------:R-:W-:-:S04]  /*2d80*/  IADD3 R0, P0, PT, R3, R0, RZ ;  /* 0x0000000003007210 */ /* 0x000fc80007f1e0ff */
[----:B------:R-:W-:Y:S02]  /*2d90*/  IADD3.X R3, PT, PT, RZ, R4, RZ, P0, !PT ;  /* 0x00000004ff037210 */ /* 0x000fe400007fe4ff */
[----:B----4-:R-:W-:-:S04]  /*2da0*/  LEA R2, P0, R0, UR4, 0x2 ;  /* 0x0000000400027c11 */ /* 0x010fc8000f8010ff */
[----:B------:R-:W-:-:S05]  /*2db0*/  LEA.HI.X R3, R0, UR5, R3, 0x2, P0 ;  /* 0x0000000500037c11 */ /* 0x000fca00080f1403 */
[----:B------:R-:W-:Y:S01]  /*2dc0*/  STG.E desc[UR8][R2.64], R5 ;  /* 0x0000000502007986 */ /* 0x000fe2000c101908 */
[----:B------:R-:W-:Y:S05]  /*2dd0*/  EXIT ;  /* 0x000000000000794d */ /* 0x000fea0003800000 */
        .weak           $__internal_2_$__cuda_sm20_rcp_rn_f32_slowpath
        .type           $__internal_2_$__cuda_sm20_rcp_rn_f32_slowpath,@function
        .size           $__internal_2_$__cuda_sm20_rcp_rn_f32_slowpath,(.L_x_319 - $__internal_2_$__cuda_sm20_rcp_rn_f32_slowpath)
$__internal_2_$__cuda_sm20_rcp_rn_f32_slowpath:
[----:B------:R-:W-:-:S05]  /*2de0*/  IMAD.SHL.U32 R7, R6, 0x2, RZ ;  /* 0x0000000206077824 */ /* 0x000fca00078e00ff */
[----:B------:R-:W-:-:S04]  /*2df0*/  SHF.R.U32.HI R7, RZ, 0x18, R7 ;  /* 0x00000018ff077819 */ /* 0x000fc80000011607 */
[----:B------:R-:W-:-:S13]  /*2e00*/  ISETP.NE.U32.AND P0, PT, R7, RZ, PT ;  /* 0x000000ff0700720c */ /* 0x000fda0003f05070 */
[----:B------:R-:W-:Y:S05]  /*2e10*/  @P0 BRA `(.L_x_158) ;  /* 0x00000000002c0947 */ /* 0x000fea0003800000 */
[----:B------:R-:W-:-:S05]  /*2e20*/  IMAD.SHL.U32 R7, R6, 0x2, RZ ;  /* 0x0000000206077824 */ /* 0x000fca00078e00ff */
[----:B------:R-:W-:-:S13]  /*2e30*/  ISETP.NE.AND P0, PT, R7, RZ, PT ;  /* 0x000000ff0700720c */ /* 0x000fda0003f05270 */
[----:B------:R2:W3:Y:S01]  /*2e40*/  @!P0 MUFU.RCP R7, R6 ;  /* 0x0000000600078308 */ /* 0x0004e20000001000 */
[----:B------:R-:W-:Y:S05]  /*2e50*/  @!P0 BRA `(.L_x_159) ;  /* 0x0000000000a48947 */ /* 0x000fea0003800000 */
[----:B------:R-:W-:-:S04]  /*2e60*/  FFMA R9, R6, 1.84467440737095516160e+19, RZ ;  /* 0x5f80000006097823 */ /* 0x000fc800000000ff */
[----:B--2---:R-:W3:Y:S02]  /*2e70*/  MUFU.RCP R6, R9 ;  /* 0x0000000900067308 */ /* 0x004ee40000001000 */
[----:B---3--:R-:W-:-:S04]  /*2e80*/  FFMA R7, R9, R6, -1 ;  /* 0xbf80000009077423 */ /* 0x008fc80000000006 */
[----:B------:R-:W-:-:S04]  /*2e90*/  FADD.FTZ R7, -R7, -RZ ;  /* 0x800000ff07077221 */ /* 0x000fc80000010100 */
[----:B------:R-:W-:-:S04]  /*2ea0*/  FFMA R6, R6, R7, R6 ;  /* 0x0000000706067223 */ /* 0x000fc80000000006 */
[----:B------:R-:W-:Y:S01]  /*2eb0*/  FFMA R7, R6, 1.84467440737095516160e+19, RZ ;  /* 0x5f80000006077823 */ /* 0x000fe200000000ff */
[----:B------:R-:W-:Y:S06]  /*2ec0*/  BRA `(.L_x_159) ;  /* 0x0000000000887947 */ /* 0x000fec0003800000 */
.L_x_158:
        /* <DEDUP_REMOVED lines=18> */
[----:B------:R-:W-:Y:S01]  /*2ff0*/  SHF.R.U32.HI R7, RZ, R7, R12 ;  /* 0x00000007ff077219 */ /* 0x000fe2000001160c */
[----:B------:R-:W-:Y:S01]  /*3000*/  IMAD.MOV R11, RZ, RZ, -R11 ;  /* 0x000000ffff0b7224 */ /* 0x000fe200078e0a0b */
[----:B------:R-:W-:-:S04]  /*3010*/  SHF.R.U32.HI R10, RZ, R9, R10 ;  /* 0x00000009ff0a7219 */ /* 0x000fc8000001160a */
[----:B------:R-:W-:Y:S02]  /*3020*/  LOP3.LUT P1, RZ, R11, R9, R12, 0xf8, !PT ;  /* 0x000000090bff7212 */ /* 0x000fe4000782f80c */
[C---:B------:R-:W-:Y:S02]  /*3030*/  LOP3.LUT P0, RZ, R10.reuse, 0x1, RZ, 0xc0, !PT ;  /* 0x000000010aff7812 */ /* 0x040fe4000780c0ff */
[----:B------:R-:W-:-:S04]  /*3040*/  LOP3.LUT P2, RZ, R10, 0x2, RZ, 0xc0, !PT ;  /* 0x000000020aff7812 */ /* 0x000fc8000784c0ff */
[----:B------:R-:W-:Y:S02]  /*3050*/  PLOP3.LUT P0, PT, P0, P1, P2, 0xe0, 0x0 ;  /* 0x000000000000781c */ /* 0x000fe40000703c20 */
[----:B------:R-:W-:Y:S02]  /*3060*/  LOP3.LUT P1, RZ, R6, 0x7fffff, RZ, 0xc0, !PT ;  /* 0x007fffff06ff7812 */ /* 0x000fe4000782c0ff */
[----:B------:R-:W-:-:S04]  /*3070*/  SEL R9, RZ, 0x1, !P0 ;  /* 0x00000001ff097807 */ /* 0x000fc80004000000 */
[----:B------:R-:W-:-:S04]  /*3080*/  IADD3 R9, PT, PT, -R9, RZ, RZ ;  /* 0x000000ff09097210 */ /* 0x000fc80007ffe1ff */
[----:B------:R-:W-:-:S13]  /*3090*/  ISETP.GE.AND P0, PT, R9, RZ, PT ;  /* 0x000000ff0900720c */ /* 0x000fda0003f06270 */
[----:B------:R-:W-:-:S04]  /*30a0*/  @!P0 VIADD R7, R7, 0x1 ;  /* 0x0000000107078836 */ /* 0x000fc80000000000 */
[----:B------:R-:W-:-:S05]  /*30b0*/  @!P1 IMAD.SHL.U32 R7, R7, 0x2, RZ ;  /* 0x0000000207079824 */ /* 0x000fca00078e00ff */
[----:B------:R-:W-:Y:S01]  /*30c0*/  LOP3.LUT R7, R7, 0x80000000, R6, 0xf8, !PT ;  /* 0x8000000007077812 */ /* 0x000fe200078ef806 */
[----:B------:R-:W-:Y:S06]  /*30d0*/  BRA `(.L_x_159) ;  /* 0x0000000000047947 */ /* 0x000fec0003800000 */
.L_x_160:
[----:B------:R0:W1:Y:S02]  /*30e0*/  MUFU.RCP R7, R6 ;  /* 0x0000000600077308 */ /* 0x0000640000001000 */
.L_x_159:
[----:B------:R-:W-:-:S04]  /*30f0*/  IMAD.MOV.U32 R9, RZ, RZ, 0x0 ;  /* 0x00000000ff097424 */ /* 0x000fc800078e00ff */
[----:B0123--:R-:W-:Y:S05]  /*3100*/  RET.REL.NODEC R8 `(_Z39flash_attention_int8_decode_dp4a_kernelPKaS0_S0_Pffffiif) ;  /* 0xffffffcc08bc7950 */ /* 0x00ffea0003c3ffff */
.L_x_161:
        /* <DEDUP_REMOVED lines=15> */
.L_x_319:


//--------------------- .text._Z39flash_attention_int8_decode_wmma_kernelPKaS0_S0_Pffffiif --------------------------
	.section	.text._Z39flash_attention_int8_decode_wmma_kernelPKaS0_S0_Pffffiif,"ax",@progbits
	.align	128
        .global         _Z39flash_attention_int8_decode_wmma_kernelPKaS0_S0_Pffffiif
        .type           _Z39flash_attention_int8_decode_wmma_kernelPKaS0_S0_Pffffiif,@function
        .size           _Z39flash_attention_int8_decode_wmma_kernelPKaS0_S0_Pffffiif,(.L_x_320 - _Z39flash_attention_int8_decode_wmma_kernelPKaS0_S0_Pffffiif)
        .other          _Z39flash_attention_int8_decode_wmma_kernelPKaS0_S0_Pffffiif,@"STO_CUDA_ENTRY STV_DEFAULT"
_Z39flash_attention_int8_decode_wmma_kernelPKaS0_S0_Pffffiif:
.text._Z39flash_attention_int8_decode_wmma_kernelPKaS0_S0_Pffffiif:
        /* <DEDUP_REMOVED lines=15> */
[----:B------:R-:W-:Y:S01]  /*00f0*/  SHF.R.S32.HI R17, RZ, 0x2, R4 ;  /* 0x00000002ff117819 */ /* 0x000fe20000011404 */
[----:B----4-:R-:W-:Y:S01]  /*0100*/  IMAD R9, R9, UR6, RZ ;  /* 0x0000000609097c24 */ /* 0x010fe2000f8e02ff */
[----:B------:R-:W-:Y:S02]  /*0110*/  LEA.HI R5, R5, R2, RZ, 0x4 ;  /* 0x0000000205057211 */ /* 0x000fe400078f20ff */
[----:B-1----:R-:W-:Y:S01]  /*0120*/  ISETP.GE.AND P0, PT, R0, R17, PT ;  /* 0x000000110000720c */ /* 0x002fe20003f06270 */
[----:B------:R-:W-:Y:S01]  /*0130*/  IMAD R8, R9, R3, RZ ;  /* 0x0000000309087224 */ /* 0x000fe200078e02ff */
[----:B------:R-:W-:Y:S01]  /*0140*/  SHF.R.S32.HI R2, RZ, 0x1f, R9 ;  /* 0x0000001fff027819 */ /* 0x000fe20000011409 */
[----:B------:R-:W-:Y:S01]  /*0150*/  IMAD.SHL.U32 R5, R5, 0x4, RZ ;  /* 0x0000000405057824 */ /* 0x000fe200078e00ff */
[----:B-----5:R-:W-:-:S02]  /*0160*/  ULEA UR5, UR5, UR4, 0x18 ;  /* 0x0000000405057291 */ /* 0x020fc4000f8ec0ff */
[----:B------:R-:W-:Y:S02]  /*0170*/  SHF.R.S32.HI R10, RZ, 0x1f, R8 ;  /* 0x0000001fff0a7819 */ /* 0x000fe40000011408 */
[----:B------:R-:W-:-:S05]  /*0180*/  LOP3.LUT R5, R5, 0xffffffc0, RZ, 0xc0, !PT ;  /* 0xffffffc005057812 */ /* 0x000fca00078ec0ff */
[----:B------:R-:W-:Y:S01]  /*0190*/  VIADD R11, R5, UR5 ;  /* 0x00000005050b7c36 */ /* 0x000fe20008000000 */
[----:B---3--:R-:W-:Y:S06]  /*01a0*/  @P0 BRA `(.L_x_163) ;  /* 0x0000000400cc0947 */ /* 0x008fec0003800000 */
[----:B------:R-:W-:Y:S01]  /*01b0*/  LOP3.LUT R4, RZ, R0, RZ, 0x33, !PT ;  /* 0x00000000ff047212 */ /* 0x000fe200078e33ff */
[----:B------:R-:W0:Y:S01]  /*01c0*/  LDCU.64 UR6, c[0x0][0x380] ;  /* 0x00007000ff0677ac */ /* 0x000e220008000a00 */
[----:B------:R-:W-:Y:S01]  /*01d0*/  BSSY.RECONVERGENT B1, `(.L_x_164) ;  /* 0x0000015000017945 */ /* 0x000fe20003800200 */
[----:B------:R-:W-:Y:S01]  /*01e0*/  IMAD.MOV.U32 R18, RZ, RZ, R0 ;  /* 0x000000ffff127224 */ /* 0x000fe200078e0000 */
[----:B------:R-:W-:-:S04]  /*01f0*/  IADD3 R6, PT, PT, R17, R4, RZ ;  /* 0x0000000411067210 */ /* 0x000fc80007ffe0ff */
[C---:B------:R-:W-:Y:S02]  /*0200*/  LOP3.LUT R5, R6.reuse, 0x180, RZ, 0xc0, !PT ;  /* 0x0000018006057812 */ /* 0x040fe400078ec0ff */
[----:B------:R-:W-:Y:S02]  /*0210*/  ISETP.GE.U32.AND P1, PT, R6, 0x180, PT ;  /* 0x000001800600780c */ /* 0x000fe40003f26070 */
[----:B------:R-:W-:Y:S02]  /*0220*/  ISETP.NE.AND P0, PT, R5, 0x180, PT ;  /* 0x000001800500780c */ /* 0x000fe40003f05270 */
[----:B0-----:R-:W-:-:S04]  /*0230*/  IADD3 R4, P2, PT, R9, UR6, RZ ;  /* 0x0000000609047c10 */ /* 0x001fc8000ff5e0ff */
[----:B------:R-:W-:-:S07]  /*0240*/  IADD3.X R5, PT, PT, R2, UR7, RZ, P2, !PT ;  /* 0x0000000702057c10 */ /* 0x000fce00097fe4ff */
[----:B------:R-:W-:Y:S05]  /*0250*/  @!P0 BRA `(.L_x_165) ;  /* 0x0000000000308947 */ /* 0x000fea0003800000 */
[----:B------:R-:W-:Y:S01]  /*0260*/  LEA.HI R6, R6, 0x1, RZ, 0x19 ;  /* 0x0000000106067811 */ /* 0x000fe200078fc8ff */
[----:B------:R-:W-:Y:S02]  /*0270*/  IMAD.MOV.U32 R12, RZ, RZ, RZ ;  /* 0x000000ffff0c7224 */ /* 0x000fe400078e00ff */
[----:B------:R-:W-:Y:S01]  /*0280*/  IMAD.MOV.U32 R18, RZ, RZ, R0 ;  /* 0x000000ffff127224 */ /* 0x000fe200078e0000 */
[----:B------:R-:W-:-:S07]  /*0290*/  LOP3.LUT R15, R6, 0x3, RZ, 0xc0, !PT ;  /* 0x00000003060f7812 */ /* 0x000fce00078ec0ff */
.L_x_166:
[----:B0-----:R-:W-:-:S06]  /*02a0*/  IMAD.WIDE.U32 R6, R18, 0x4, R4 ;  /* 0x0000000412067825 */ /* 0x001fcc00078e0004 */
[----:B------:R-:W2:Y:S01]  /*02b0*/  LDG.E.CONSTANT R6, desc[UR8][R6.64] ;  /* 0x0000000806067981 */ /* 0x000ea2000c1e9900 */
[----:B------:R-:W-:Y:S01]  /*02c0*/  IMAD R13, R18, 0x4, R11 ;  /* 0x00000004120d7824 */ /* 0x000fe200078e020b */
[----:B------:R-:W-:Y:S01]  /*02d0*/  IADD3 R12, PT, PT, R12, 0x1, RZ ;  /* 0x000000010c0c7810 */ /* 0x000fe20007ffe0ff */
[----:B------:R-:W-:-:S03]  /*02e0*/  VIADD R18, R18, 0x80 ;  /* 0x0000008012127836 */ /* 0x000fc60000000000 */
[----:B------:R-:W-:Y:S01]  /*02f0*/  ISETP.NE.AND P0, PT, R12, R15, PT ;  /* 0x0000000f0c00720c */ /* 0x000fe20003f05270 */
[----:B--2---:R0:W-:-:S12]  /*0300*/  STS [R13], R6 ;  /* 0x000000060d007388 */ /* 0x0041d80000000800 */
[----:B------:R-:W-:Y:S05]  /*0310*/  @P0 BRA `(.L_x_166) ;  /* 0xfffffffc00e00947 */ /* 0x000fea000383ffff */
.L_x_165:
[----:B------:R-:W-:Y:S05]  /*0320*/  BSYNC.RECONVERGENT B1 ;  /* 0x0000000000017941 */ /* 0x000fea0003800200 */
.L_x_164:
        /* <DEDUP_REMOVED lines=8> */
.L_x_169:
[----:B------:R-:W-:-:S05]  /*03b0*/  IMAD.WIDE.U32 R14, R18, 0x4, R4 ;  /* 0x00000004120e7825 */ /* 0x000fca00078e0004 */
[----:B0-----:R-:W2:Y:S04]  /*03c0*/  LDG.E.CONSTANT R19, desc[UR8][R14.64+0x400] ;  /* 0x000400080e137981 */ /* 0x001ea8000c1e9900 */
[----:B------:R-:W3:Y:S01]  /*03d0*/  LDG.E.CONSTANT R23, desc[UR8][R14.64+0x600] ;  /* 0x000600080e177981 */ /* 0x000ee2000c1e9900 */
[C---:B------:R-:W-:Y:S01]  /*03e0*/  VIADD R7, R18.reuse, 0x200 ;  /* 0x0000020012077836 */ /* 0x040fe20000000000 */
[----:B------:R-:W-:Y:S02]  /*03f0*/  IADD3 R13, PT, PT, R18, 0x400, RZ ;  /* 0x00000400120d7810 */ /* 0x000fe40007ffe0ff */
[----:B------:R-:W4:Y:S01]  /*0400*/  LDG.E.CONSTANT R24, desc[UR8][R14.64] ;  /* 0x000000080e187981 */ /* 0x000f22000c1e9900 */
[----:B------:R-:W-:-:S03]  /*0410*/  IMAD.WIDE.U32 R6, R7, 0x4, R4 ;  /* 0x0000000407067825 */ /* 0x000fc600078e0004 */
[----:B------:R0:W5:Y:S01]  /*0420*/  LDG.E.CONSTANT R25, desc[UR8][R14.64+0x200] ;  /* 0x000200080e197981 */ /* 0x000162000c1e9900 */
[----:B------:R-:W-:-:S03]  /*0430*/  IMAD.WIDE.U32 R12, R13, 0x4, R4 ;  /* 0x000000040d0c7825 */ /* 0x000fc600078e0004 */
[----:B------:R-:W5:Y:S04]  /*0440*/  LDG.E.CONSTANT R20, desc[UR8][R6.64] ;  /* 0x0000000806147981 */ /* 0x000f68000c1e9900 */
[----:B------:R-:W5:Y:S01]  /*0450*/  LDG.E.CONSTANT R21, desc[UR8][R6.64+0x200] ;  /* 0x0002000806157981 */ /* 0x000f62000c1e9900 */
[----:B0-----:R-:W-:-:S03]  /*0460*/  VIADD R15, R18, 0x600 ;  /* 0x00000600120f7836 */ /* 0x001fc60000000000 */
[----:B------:R-:W5:Y:S01]  /*0470*/  LDG.E.CONSTANT R22, desc[UR8][R6.64+0x400] ;  /* 0x0004000806167981 */ /* 0x000f62000c1e9900 */
[----:B------:R-:W-:-:S03]  /*0480*/  IMAD.WIDE.U32 R14, R15, 0x4, R4 ;  /* 0x000000040f0e7825 */ /* 0x000fc600078e0004 */
[----:B------:R0:W5:Y:S04]  /*0490*/  LDG.E.CONSTANT R29, desc[UR8][R6.64+0x600] ;  /* 0x00060008061d7981 */ /* 0x000168000c1e9900 */
[----:B------:R-:W5:Y:S04]  /*04a0*/  LDG.E.CONSTANT R28, desc[UR8][R12.64] ;  /* 0x000000080c1c7981 */ /* 0x000f68000c1e9900 */
[----:B------:R-:W5:Y:S01]  /*04b0*/  LDG.E.CONSTANT R27, desc[UR8][R12.64+0x200] ;  /* 0x000200080c1b7981 */ /* 0x000f62000c1e9900 */
[----:B0-----:R-:W-:-:S03]  /*04c0*/  IMAD R6, R18, 0x4, R11 ;  /* 0x0000000412067824 */ /* 0x001fc600078e020b */
[----:B------:R-:W5:Y:S04]  /*04d0*/  LDG.E.CONSTANT R26, desc[UR8][R12.64+0x400] ;  /* 0x000400080c1a7981 */ /* 0x000f68000c1e9900 */
[----:B------:R-:W5:Y:S04]  /*04e0*/  LDG.E.CONSTANT R7, desc[UR8][R14.64] ;  /* 0x000000080e077981 */ /* 0x000f68000c1e9900 */
[----:B------:R-:W5:Y:S04]  /*04f0*/  LDG.E.CONSTANT R13, desc[UR8][R12.64+0x600] ;  /* 0x000600080c0d7981 */ /* 0x000f68000c1e9900 */
[----:B------:R-:W5:Y:S04]  /*0500*/  LDG.E.CONSTANT R12, desc[UR8][R14.64+0x400] ;  /* 0x000400080e0c7981 */ /* 0x000f68000c1e9900 */
[----:B--2---:R0:W-:Y:S04]  /*0510*/  STS [R6+0x400], R19 ;  /* 0x0004001306007388 */ /* 0x0041e80000000800 */
[----:B---3--:R1:W-:Y:S04]  /*0520*/  STS [R6+0x600], R23 ;  /* 0x0006001706007388 */ /* 0x0083e80000000800 */
[----:B0-----:R-:W2:Y:S04]  /*0530*/  LDG.E.CONSTANT R19, desc[UR8][R14.64+0x200] ;  /* 0x000200080e137981 */ /* 0x001ea8000c1e9900 */
[----:B-1----:R-:W3:Y:S01]  /*0540*/  LDG.E.CONSTANT R23, desc[UR8][R14.64+0x600] ;  /* 0x000600080e177981 */ /* 0x002ee2000c1e9900 */
[----:B------:R-:W-:-:S03]  /*0550*/  VIADD R18, R18, 0x800 ;  /* 0x0000080012127836 */ /* 0x000fc60000000000 */
[----:B----4-:R0:W-:Y:S04]  /*0560*/  STS [R6], R24 ;  /* 0x0000001806007388 */ /* 0x0101e80000000800 */
[----:B-----5:R0:W-:Y:S04]  /*0570*/  STS [R6+0x200], R25 ;  /* 0x0002001906007388 */ /* 0x0201e80000000800 */
[----:B------:R0:W-:Y:S04]  /*0580*/  STS [R6+0x800], R20 ;  /* 0x0008001406007388 */ /* 0x0001e80000000800 */
        /* <DEDUP_REMOVED lines=10> */
[----:B--2---:R0:W-:Y:S04]  /*0630*/  STS [R6+0x1a00], R19 ;  /* 0x001a001306007388 */ /* 0x0041e80000000800 */
[----:B---3--:R0:W-:Y:S06]  /*0640*/  STS [R6+0x1e00], R23 ;  /* 0x001e001706007388 */ /* 0x0081ec0000000800 */
[----:B------:R-:W-:Y:S05]  /*0650*/  @!P1 BRA `(.L_x_169) ;  /* 0xfffffffc00549947 */ /* 0x000fea000383ffff */
.L_x_168:
[----:B------:R-:W-:Y:S05]  /*0660*/  BSYNC.RECONVERGENT B1 ;  /* 0x0000000000017941 */ /* 0x000fea0003800200 */
.L_x_167:
[----:B0-----:R-:W-:Y:S01]  /*0670*/  IMAD.IADD R6, R17, 0x1, -R18 ;  /* 0x0000000111067824 */ /* 0x001fe200078e0a12 */
[----:B------:R-:W-:Y:S04]  /*0680*/  BSSY.RECONVERGENT B1, `(.L_x_170) ;  /* 0x0000019000017945 */ /* 0x000fe80003800200 */
[----:B------:R-:W-:-:S13]  /*0690*/  ISETP.GT.AND P1, PT, R6, 0x200, PT ;  /* 0x000002000600780c */ /* 0x000fda0003f24270 */
[----:B------:R-:W-:Y:S05]  /*06a0*/  @!P1 BRA `(.L_x_171) ;  /* 0x0000000000589947 */ /* 0x000fea0003800000 */
[C---:B------:R-:W-:Y:S01]  /*06b0*/  IADD3 R7, PT, PT, R18.reuse, 0x200, RZ ;  /* 0x0000020012077810 */ /* 0x040fe20007ffe0ff */
        /* <DEDUP_REMOVED lines=10> */
[C---:B------:R-:W-:Y:S01]  /*0760*/  IMAD R15, R18.reuse, 0x4, R11 ;  /* 0x00000004120f7824 */ /* 0x040fe200078e020b */
[----:B------:R-:W-:Y:S01]  /*0770*/  PLOP3.LUT P0, PT, PT, PT, PT, 0x8, 0x80 ;  /* 0x000000000080781c */ /* 0x000fe20003f0e170 */
[----:B------:R-:W-:-:S03]  /*0780*/  VIADD R18, R18, 0x400 ;  /* 0x0000040012127836 */ /* 0x000fc60000000000 */
        /* <DEDUP_REMOVED lines=8> */
.L_x_171:
[----:B------:R-:W-:Y:S05]  /*0810*/  BSYNC.RECONVERGENT B1 ;  /* 0x0000000000017941 */ /* 0x000fea0003800200 */
.L_x_170:
        /* <DEDUP_REMOVED lines=12> */
.L_x_163:
[----:B------:R-:W-:Y:S05]  /*08e0*/  BSYNC.RECONVERGENT B0 ;  /* 0x0000000000007941 */ /* 0x000fea0003800200 */
.L_x_162:
[----:B------:R-:W-:Y:S01]  /*08f0*/  BAR.SYNC.DEFER_BLOCKING 0x0 ;  /* 0x0000000000007b1d */ /* 0x000fe20000010000 */
[----:B------:R-:W-:Y:S01]  /*0900*/  ISETP.GE.AND P0, PT, R0, R3, PT ;  /* 0x000000030000720c */ /* 0x000fe20003f06270 */
[----:B01----:R-:W-:-:S04]  /*0910*/  IMAD.MOV.U32 R14, RZ, RZ, -0x800001 ;  /* 0xff7fffffff0e7424 */ /* 0x003fc800078e00ff */
[----:B------:R-:W-:Y:S08]  /*0920*/  BSSY.RECONVERGENT B0, `(.L_x_172) ;  /* 0x0000042000007945 */ /* 0x000ff00003800200 */
[----:B------:R-:W-:Y:S05]  /*0930*/  @P0 BRA `(.L_x_173) ;  /* 0x0000000400000947 */ /* 0x000fea0003800000 */
[C---:B------:R-:W-:Y:S01]  /*0940*/  IADD3 R3, PT, PT, R17.reuse, -0x1, RZ ;  /* 0xffffffff11037810 */ /* 0x040fe20007ffe0ff */
[----:B------:R-:W-:Y:S01]  /*0950*/  IMAD.MOV.U32 R14, RZ, RZ, -0x800001 ;  /* 0xff7fffffff0e7424 */ /* 0x000fe200078e00ff */
[----:B------:R-:W-:Y:S01]  /*0960*/  LOP3.LUT R15, R17, 0x3, RZ, 0xc0, !PT ;  /* 0x00000003110f7812 */ /* 0x000fe200078ec0ff */
[----:B------:R-:W-:Y:S01]  /*0970*/  IMAD.MOV.U32 R16, RZ, RZ, R0 ;  /* 0x000000ffff107224 */ /* 0x000fe200078e0000 */
[----:B------:R-:W-:Y:S02]  /*0980*/  ISETP.GE.U32.AND P0, PT, R3, 0x3, PT ;  /* 0x000000030300780c */ /* 0x000fe40003f06070 */
[----:B------:R-:W-:-:S11]  /*0990*/  LOP3.LUT R17, R17, 0x1ffffffc, RZ, 0xc0, !PT ;  /* 0x1ffffffc11117812 */ /* 0x000fd600078ec0ff */
.L_x_178:
[----:B------:R-:W0:Y:S01]  /*09a0*/  LDCU UR4, c[0x0][0x3b0] ;  /* 0x00007600ff0477ac */ /* 0x000e220008000800 */
[----:B------:R-:W-:Y:S01]  /*09b0*/  IMAD.MOV.U32 R3, RZ, RZ, RZ ;  /* 0x000000ffff037224 */ /* 0x000fe200078e00ff */
[----:B0-----:R-:W-:-:S09]  /*09c0*/  UISETP.GE.AND UP0, UPT, UR4, 0x4, UPT ;  /* 0x000000040400788c */ /* 0x001fd2000bf06270 */
[----:B------:R-:W-:Y:S05]  /*09d0*/  BRA.U !UP0, `(.L_x_174) ;  /* 0x0000000108a47547 */ /* 0x000fea000b800000 */
[----:B------:R-:W0:Y:S01]  /*09e0*/  LDCU.64 UR6, c[0x0][0x388] ;  /* 0x00007100ff0677ac */ /* 0x000e220008000a00 */
[----:B------:R-:W-:Y:S02]  /*09f0*/  IMAD R13, R16, UR4, RZ ;  /* 0x00000004100d7c24 */ /* 0x000fe4000f8e02ff */
[----:B------:R-:W-:-:S03]  /*0a00*/  IMAD.MOV.U32 R4, RZ, RZ, RZ ;  /* 0x000000ffff047224 */ /* 0x000fc600078e00ff */
[----:B------:R-:W-:Y:S02]  /*0a10*/  SHF.R.S32.HI R3, RZ, 0x1f, R13 ;  /* 0x0000001fff037819 */ /* 0x000fe4000001140d */
[----:B0-----:R-:W-:-:S04]  /*0a20*/  IADD3 R12, P1, P2, R13, UR6, R8 ;  /* 0x000000060d0c7c10 */ /* 0x001fc8000fa3e008 */
[----:B------:R-:W-:Y:S01]  /*0a30*/  IADD3.X R13, PT, PT, R3, UR7, R10, P1, P2 ;  /* 0x00000007030d7c10 */ /* 0x000fe20008fe440a */
[----:B------:R-:W-:Y:S01]  /*0a40*/  HFMA2 R3, -RZ, RZ, 0, 0 ;  /* 0x00000000ff037431 */ /* 0x000fe200000001ff */
[----:B------:R-:W-:Y:S07]  /*0a50*/  @!P0 BRA `(.L_x_175) ;  /* 0x0000000000448947 */ /* 0x000fee0003800000 */
[----:B------:R-:W-:Y:S02]  /*0a60*/  IMAD.MOV.U32 R20, RZ, RZ, RZ ;  /* 0x000000ffff147224 */ /* 0x000fe400078e00ff */
[----:B------:R-:W-:-:S07]  /*0a70*/  IMAD.MOV.U32 R3, RZ, RZ, RZ ;  /* 0x000000ffff037224 */ /* 0x000fce00078e00ff */
.L_x_176:
        /* <DEDUP_REMOVED lines=14> */
[----:B------:R-:W-:-:S07]  /*0b60*/  MOV R4, R17 ;  /* 0x0000001100047202 */ /* 0x000fce0000000f00 */
.L_x_175:
        /* <DEDUP_REMOVED lines=15> */
.L_x_177:
[----:B------:R-:W-:-:S07]  /*0c60*/  I2FP.F32.S32 R3, R3 ;  /* 0x0000000300037245 */ /* 0x000fce0000201400 */
.L_x_174:
        /* <DEDUP_REMOVED lines=13> */
.L_x_173:
[----:B------:R-:W-:Y:S05]  /*0d40*/  BSYNC.RECONVERGENT B0 ;  /* 0x0000000000007941 */ /* 0x000fea0003800200 */
.L_x_172:
[----:B------:R-:W0:Y:S01]  /*0d50*/  SHFL.DOWN PT, R5, R14, 0x10, 0x1f ;  /* 0x0a001f000e057f89 */ /* 0x000e2200000e0000 */
[----:B------:R-:W-:Y:S01]  /*0d60*/  BAR.SYNC.DEFER_BLOCKING 0x0 ;  /* 0x0000000000007b1d */ /* 0x000fe20000010000 */
[C---:B------:R-:W-:Y:S02]  /*0d70*/  LOP3.LUT P0, R13, R0.reuse, 0x1f, RZ, 0xc0, !PT ;  /* 0x0000001f000d7812 */ /* 0x040fe4000780c0ff */
[----:B------:R-:W-:Y:S02]  /*0d80*/  MOV R15, 0x400 ;  /* 0x00000400000f7802 */ /* 0x000fe40000000f00 */
[----:B------:R-:W-:Y:S01]  /*0d90*/  ISETP.NE.AND P1, PT, R0, RZ, PT ;  /* 0x000000ff0000720c */ /* 0x000fe20003f25270 */
[----:B------:R-:W-:Y:S01]  /*0da0*/  BSSY.RECONVERGENT B0, `(.L_x_179) ;  /* 0x0000072000007945 */ /* 0x000fe20003800200 */
[----:B------:R-:W1:Y:S01]  /*0db0*/  S2R R12, SR_CgaCtaId ;  /* 0x00000000000c7919 */ /* 0x000e620000008800 */
[----:B0-----:R-:W-:Y:S02]  /*0dc0*/  FMNMX R5, R5, R14, !PT ;  /* 0x0000000e05057209 */ /* 0x001fe40007800000 */
[----:B------:R-:W-:-:S03]  /*0dd0*/  SHF.R.U32.HI R14, RZ, 0x5, R0 ;  /* 0x00000005ff0e7819 */ /* 0x000fc60000011600 */
[----:B------:R-:W0:Y:S01]  /*0de0*/  SHFL.DOWN PT, R4, R5, 0x8, 0x1f ;  /* 0x09001f0005047f89 */ /* 0x000e2200000e0000 */
[----:B-1----:R-:W-:-:S05]  /*0df0*/  LEA R11, R12, R15, 0x18 ;  /* 0x0000000f0c0b7211 */ /* 0x002fca00078ec0ff */
[----:B------:R-:W-:Y:S01]  /*0e00*/  @!P0 IMAD R16, R14, 0x4, R11 ;  /* 0x000000040e108824 */ /* 0x000fe200078e020b */
[----:B0-----:R-:W-:-:S05]  /*0e10*/  FMNMX R4, R5, R4, !PT ;  /* 0x0000000405047209 */ /* 0x001fca0007800000 */
[----:B------:R-:W0:Y:S02]  /*0e20*/  SHFL.DOWN PT, R7, R4, 0x4, 0x1f ;  /* 0x08801f0004077f89 */ /* 0x000e2400000e0000 */
[----:B0-----:R-:W-:-:S05]  /*0e30*/  FMNMX R7, R4, R7, !PT ;  /* 0x0000000704077209 */ /* 0x001fca0007800000 */
[----:B------:R-:W0:Y:S02]  /*0e40*/  SHFL.DOWN PT, R6, R7, 0x2, 0x1f ;  /* 0x08401f0007067f89 */ /* 0x000e2400000e0000 */
[----:B0-----:R-:W-:-:S05]  /*0e50*/  FMNMX R6, R7, R6, !PT ;  /* 0x0000000607067209 */ /* 0x001fca0007800000 */
[----:B------:R-:W0:Y:S02]  /*0e60*/  SHFL.DOWN PT, R17, R6, 0x1, 0x1f ;  /* 0x08201f0006117f89 */ /* 0x000e2400000e0000 */
[----:B0-----:R-:W-:-:S05]  /*0e70*/  FMNMX R17, R6, R17, !PT ;  /* 0x0000001106117209 */ /* 0x001fca0007800000 */
[----:B------:R-:W-:Y:S01]  /*0e80*/  @!P0 STS [R16], R17 ;  /* 0x0000001110008388 */ /* 0x000fe20000000800 */
[----:B------:R-:W-:Y:S01]  /*0e90*/  BAR.SYNC.DEFER_BLOCKING 0x0 ;  /* 0x0000000000007b1d */ /* 0x000fe20000010000 */
[----:B------:R-:W-:-:S05]  /*0ea0*/  ISETP.GE.AND P0, PT, R0, R3, PT ;  /* 0x000000030000720c */ /* 0x000fca0003f06270 */
[----:B------:R-:W0:Y:S02]  /*0eb0*/  @!P1 LDS.128 R4, [R11] ;  /* 0x000000000b049984 */ /* 0x000e240000000c00 */
[----:B0-----:R-:W-:-:S04]  /*0ec0*/  @!P1 FMNMX3 R4, R4, R5, R6, !PT ;  /* 0x0000000504049276 */ /* 0x001fc80007800006 */
[----:B------:R-:W-:Y:S01]  /*0ed0*/  @!P1 FMNMX R4, R4, R7, !PT ;  /* 0x0000000704049209 */ /* 0x000fe20007800000 */
[----:B------:R-:W-:-:S04]  /*0ee0*/  HFMA2 R7, -RZ, RZ, 0, 0 ;  /* 0x00000000ff077431 */ /* 0x000fc800000001ff */
[----:B------:R0:W-:Y:S01]  /*0ef0*/  @!P1 STS [R11], R4 ;  /* 0x000000040b009388 */ /* 0x0001e20000000800 */
[----:B------:R-:W-:Y:S06]  /*0f00*/  BAR.SYNC.DEFER_BLOCKING 0x0 ;  /* 0x0000000000007b1d */ /* 0x000fec0000010000 */
[----:B------:R-:W-:Y:S05]  /*0f10*/  @P0 BRA `(.L_x_180) ;  /* 0x0000000400680947 */ /* 0x000fea0003800000 */
[----:B0-----:R0:W1:Y:S01]  /*0f20*/  LDS R4, [R11] ;  /* 0x000000000b047984 */ /* 0x0010620000000800 */
[----:B------:R-:W-:Y:S01]  /*0f30*/  LOP3.LUT R18, RZ, R0, RZ, 0x33, !PT ;  /* 0x00000000ff127212 */ /* 0x000fe200078e33ff */
[----:B------:R-:W-:Y:S01]  /*0f40*/  BSSY.RECONVERGENT B1, `(.L_x_181) ;  /* 0x0000020000017945 */ /* 0x000fe20003800200 */
[----:B------:R-:W-:Y:S02]  /*0f50*/  IMAD.MOV.U32 R7, RZ, RZ, RZ ;  /* 0x000000ffff077224 */ /* 0x000fe400078e00ff */
[----:B------:R-:W-:Y:S02]  /*0f60*/  IMAD.MOV.U32 R16, RZ, RZ, R0 ;  /* 0x000000ffff107224 */ /* 0x000fe400078e0000 */
[----:B------:R-:W-:-:S05]  /*0f70*/  IMAD.IADD R18, R18, 0x1, R3 ;  /* 0x0000000112127824 */ /* 0x000fca00078e0203 */
[C---:B------:R-:W-:Y:S02]  /*0f80*/  LOP3.LUT R5, R18.reuse, 0x180, RZ, 0xc0, !PT ;  /* 0x0000018012057812 */ /* 0x040fe400078ec0ff */
[----:B------:R-:W-:Y:S02]  /*0f90*/  ISETP.GE.U32.AND P1, PT, R18, 0x180, PT ;  /* 0x000001801200780c */ /* 0x000fe40003f26070 */
[----:B------:R-:W-:-:S13]  /*0fa0*/  ISETP.NE.AND P0, PT, R5, 0x180, PT ;  /* 0x000001800500780c */ /* 0x000fda0003f05270 */
[----:B0-----:R-:W-:Y:S05]  /*0fb0*/  @!P0 BRA `(.L_x_182) ;  /* 0x0000000000608947 */ /* 0x001fea0003800000 */
[----:B------:R-:W-:Y:S01]  /*0fc0*/  LEA.HI R18, R18, 0x1, RZ, 0x19 ;  /* 0x0000000112127811 */ /* 0x000fe200078fc8ff */
[----:B------:R-:W-:Y:S01]  /*0fd0*/  IMAD.MOV.U32 R17, RZ, RZ, RZ ;  /* 0x000000ffff117224 */ /* 0x000fe200078e00ff */
[----:B------:R-:W-:Y:S01]  /*0fe0*/  MOV R7, RZ ;  /* 0x000000ff00077202 */ /* 0x000fe20000000f00 */
[----:B------:R-:W-:Y:S01]  /*0ff0*/  IMAD.MOV.U32 R16, RZ, RZ, R0 ;  /* 0x000000ffff107224 */ /* 0x000fe200078e0000 */
[----:B------:R-:W-:Y:S01]  /*1000*/  LOP3.LUT R24, R18, 0x3, RZ, 0xc0, !PT ;  /* 0x0000000312187812 */ /* 0x000fe200078ec0ff */
[----:B------:R-:W-:Y:S02]  /*1010*/  IMAD.MOV.U32 R6, RZ, RZ, 0x3bbb989d ;  /* 0x3bbb989dff067424 */ /* 0x000fe400078e00ff */
[----:B------:R-:W-:-:S07]  /*1020*/  IMAD.MOV.U32 R5, RZ, RZ, 0x437c0000 ;  /* 0x437c0000ff057424 */ /* 0x000fce00078e00ff */
.L_x_183:
[C---:B0-----:R-:W-:Y:S01]  /*1030*/  LEA R18, R16.reuse, UR5, 0x2 ;  /* 0x0000000510127c11 */ /* 0x041fe2000f8e10ff */
[----:B------:R-:W-:Y:S01]  /*1040*/  VIADD R16, R16, 0x80 ;  /* 0x0000008010107836 */ /* 0x000fe20000000000 */
[----:B------:R-:W-:-:S03]  /*1050*/  IADD3 R17, PT, PT, R17, 0x1, RZ ;  /* 0x0000000111117810 */ /* 0x000fc60007ffe0ff */
        /* <DEDUP_REMOVED lines=14> */
.L_x_182:
[----:B------:R-:W-:Y:S05]  /*1140*/  BSYNC.RECONVERGENT B1 ;  /* 0x0000000000017941 */ /* 0x000fea0003800200 */
.L_x_181:
[----:B------:R-:W-:Y:S05]  /*1150*/  @!P1 BRA `(.L_x_180) ;  /* 0x0000000000d89947 */ /* 0x000fea0003800000 */
.L_x_184:
[C---:B---3--:R-:W-:Y:S01]  /*1160*/  LEA R5, R16.reuse, UR5, 0x2 ;  /* 0x0000000510057c11 */ /* 0x048fe2000f8e10ff */
[----:B0-----:R-:W-:Y:S02]  /*1170*/  IMAD.MOV.U32 R18, RZ, RZ, 0x3bbb989d ;  /* 0x3bbb989dff127424 */ /* 0x001fe400078e00ff */
[----:B------:R-:W-:Y:S02]  /*1180*/  IMAD.MOV.U32 R19, RZ, RZ, 0x437c0000 ;  /* 0x437c0000ff137424 */ /* 0x000fe400078e00ff */
[----:B------:R-:W1:Y:S01]  /*1190*/  LDS R27, [R5] ;  /* 0x00000000051b7984 */ /* 0x000e620000000800 */
[----:B------:R-:W-:-:S03]  /*11a0*/  VIADD R16, R16, 0x200 ;  /* 0x0000020010107836 */ /* 0x000fc60000000000 */
[----:B------:R-:W0:Y:S02]  /*11b0*/  LDS R25, [R5+0x200] ;  /* 0x0002000005197984 */ /* 0x000e240000000800 */
[----:B------:R-:W-:Y:S02]  /*11c0*/  ISETP.GE.AND P0, PT, R16, R3, PT ;  /* 0x000000031000720c */ /* 0x000fe40003f06270 */
[----:B------:R-:W2:Y:S04]  /*11d0*/  LDS R21, [R5+0x400] ;  /* 0x0004000005157984 */ /* 0x000ea80000000800 */
[----:B------:R-:W3:Y:S01]  /*11e0*/  LDS R23, [R5+0x600] ;  /* 0x0006000005177984 */ /* 0x000ee20000000800 */
[C---:B-1----:R-:W-:Y:S01]  /*11f0*/  FADD R27, -R4.reuse, R27 ;  /* 0x0000001b041b7221 */ /* 0x042fe20000000100 */
[----:B0-----:R-:W-:-:S03]  /*1200*/  FADD R25, -R4, R25 ;  /* 0x0000001904197221 */ /* 0x001fc60000000100 */
[-C--:B------:R-:W-:Y:S01]  /*1210*/  FFMA.SAT R6, R27, R18.reuse, 0.5 ;  /* 0x3f0000001b067423 */ /* 0x080fe20000002012 */
[----:B------:R-:W-:-:S03]  /*1220*/  FFMA.SAT R20, R25, R18, 0.5 ;  /* 0x3f00000019147423 */ /* 0x000fc60000002012 */
[-C--:B------:R-:W-:Y:S01]  /*1230*/  FFMA.RM R6, R6, R19.reuse, 12582913 ;  /* 0x4b40000106067423 */ /* 0x080fe20000004013 */
[----:B--2---:R-:W-:Y:S01]  /*1240*/  FADD R21, -R4, R21 ;  /* 0x0000001504157221 */ /* 0x004fe20000000100 */
[----:B------:R-:W-:Y:S02]  /*1250*/  FFMA.RM R17, R20, R19, 12582913 ;  /* 0x4b40000114117423 */ /* 0x000fe40000004013 */
[----:B------:R-:W-:Y:S01]  /*1260*/  FADD R20, R6, -12583039 ;  /* 0xcb40007f06147421 */ /* 0x000fe20000000000 */
[----:B---3--:R-:W-:Y:S01]  /*1270*/  FADD R23, -R4, R23 ;  /* 0x0000001704177221 */ /* 0x008fe20000000100 */
[----:B------:R-:W-:Y:S02]  /*1280*/  FADD R22, R17, -12583039 ;  /* 0xcb40007f11167421 */ /* 0x000fe40000000000 */
[----:B------:R-:W-:Y:S02]  /*1290*/  FFMA R20, R27, 1.4426950216293334961, -R20 ;  /* 0x3fb8aa3b1b147823 */ /* 0x000fe40000000814 */
[----:B------:R-:W-:-:S02]  /*12a0*/  FFMA R24, R25, 1.4426950216293334961, -R22 ;  /* 0x3fb8aa3b19187823 */ /* 0x000fc40000000816 */
[----:B------:R-:W-:Y:S01]  /*12b0*/  FFMA R22, R27, 1.925963033500011079e-08, R20 ;  /* 0x32a570601b167823 */ /* 0x000fe20000000014 */
[-C--:B------:R-:W-:Y:S01]  /*12c0*/  FFMA.SAT R20, R21, R18.reuse, 0.5 ;  /* 0x3f00000015147423 */ /* 0x080fe20000002012 */
[----:B------:R-:W-:Y:S01]  /*12d0*/  FFMA R25, R25, 1.925963033500011079e-08, R24 ;  /* 0x32a5706019197823 */ /* 0x000fe20000000018 */
[----:B------:R-:W-:Y:S02]  /*12e0*/  FFMA.SAT R24, R23, R18, 0.5 ;  /* 0x3f00000017187423 */ /* 0x000fe40000002012 */
[-C--:B------:R-:W-:Y:S01]  /*12f0*/  FFMA.RM R20, R20, R19.reuse, 12582913 ;  /* 0x4b40000114147423 */ /* 0x080fe20000004013 */
[----:B------:R-:W0:Y:S01]  /*1300*/  MUFU.EX2 R22, R22 ;  /* 0x0000001600167308 */ /* 0x000e220000000800 */
[----:B------:R-:W-:Y:S02]  /*1310*/  FFMA.RM R19, R24, R19, 12582913 ;  /* 0x4b40000118137423 */ /* 0x000fe40000004013 */
[----:B------:R-:W-:Y:S02]  /*1320*/  FADD R18, R20, -12583039 ;  /* 0xcb40007f14127421 */ /* 0x000fe40000000000 */
[----:B------:R-:W-:-:S02]  /*1330*/  FADD R24, R19, -12583039 ;  /* 0xcb40007f13187421 */ /* 0x000fc40000000000 */
[----:B------:R-:W-:Y:S01]  /*1340*/  FFMA R18, R21, 1.4426950216293334961, -R18 ;  /* 0x3fb8aa3b15127823 */ /* 0x000fe20000000812 */
[----:B------:R-:W1:Y:S01]  /*1350*/  MUFU.EX2 R25, R25 ;  /* 0x0000001900197308 */ /* 0x000e620000000800 */
[----:B------:R-:W-:Y:S02]  /*1360*/  FFMA R24, R23, 1.4426950216293334961, -R24 ;  /* 0x3fb8aa3b17187823 */ /* 0x000fe40000000818 */
[----:B------:R-:W-:Y:S02]  /*1370*/  FFMA R18, R21, 1.925963033500011079e-08, R18 ;  /* 0x32a5706015127823 */ /* 0x000fe40000000012 */
[----:B------:R-:W-:Y:S01]  /*1380*/  FFMA R21, R23, 1.925963033500011079e-08, R24 ;  /* 0x32a5706017157823 */ /* 0x000fe20000000018 */
[----:B------:R-:W-:Y:S01]  /*1390*/  IMAD.SHL.U32 R23, R6, 0x800000, RZ ;  /* 0x0080000006177824 */ /* 0x000fe200078e00ff */
[----:B------:R-:W-:Y:S02]  /*13a0*/  SHF.L.U32 R6, R17, 0x17, RZ ;  /* 0x0000001711067819 */ /* 0x000fe400000006ff */
[----:B------:R-:W2:Y:S01]  /*13b0*/  MUFU.EX2 R18, R18 ;  /* 0x0000001200127308 */ /* 0x000ea20000000800 */
[----:B------:R-:W-:-:S02]  /*13c0*/  IMAD.SHL.U32 R17, R20, 0x800000, RZ ;  /* 0x0080000014117824 */ /* 0x000fc400078e00ff */
[----:B0-----:R-:W-:Y:S01]  /*13d0*/  FMUL R22, R23, R22 ;  /* 0x0000001617167220 */ /* 0x001fe20000400000 */
[----:B------:R-:W-:-:S03]  /*13e0*/  IMAD.SHL.U32 R24, R19, 0x800000, RZ ;  /* 0x0080000013187824 */ /* 0x000fc600078e00ff */
[----:B------:R-:W-:Y:S01]  /*13f0*/  FADD R7, R22, R7 ;  /* 0x0000000716077221 */ /* 0x000fe20000000000 */
[----:B------:R3:W-:Y:S01]  /*1400*/  STS [R5], R22 ;  /* 0x0000001605007388 */ /* 0x0007e20000000800 */
        /* <DEDUP_REMOVED lines=11> */
.L_x_180:
[----:B------:R-:W-:Y:S05]  /*14c0*/  BSYNC.RECONVERGENT B0 ;  /* 0x0000000000007941 */ /* 0x000fea0003800200 */
.L_x_179:
[----:B01----:R-:W0:Y:S01]  /*14d0*/  SHFL.DOWN PT, R4, R7, 0x10, 0x1f ;  /* 0x0a001f0007047f89 */ /* 0x003e2200000e0000 */
[----:B------:R-:W-:Y:S01]  /*14e0*/  BAR.SYNC.DEFER_BLOCKING 0x0 ;  /* 0x0000000000007b1d */ /* 0x000fe20000010000 */
[----:B------:R-:W-:Y:S02]  /*14f0*/  ISETP.NE.AND P0, PT, R13, RZ, PT ;  /* 0x000000ff0d00720c */ /* 0x000fe40003f05270 */
[C---:B------:R-:W-:Y:S02]  /*1500*/  ISETP.NE.AND P1, PT, R0.reuse, RZ, PT ;  /* 0x000000ff0000720c */ /* 0x040fe40003f25270 */
[----:B------:R-:W-:-:S09]  /*1510*/  ISETP.GE.AND P3, PT, R0, R3, PT ;  /* 0x000000030000720c */ /* 0x000fd20003f66270 */
[----:B------:R-:W-:-:S05]  /*1520*/  @!P0 VIADD R15, R15, 0x10 ;  /* 0x000000100f0f8836 */ /* 0x000fca0000000000 */
[----:B------:R-:W-:Y:S01]  /*1530*/  @!P0 LEA R15, R12, R15, 0x18 ;  /* 0x0000000f0c0f8211 */ /* 0x000fe200078ec0ff */
[----:B0-----:R-:W-:-:S03]  /*1540*/  FADD R4, R4, R7 ;  /* 0x0000000704047221 */ /* 0x001fc60000000000 */
[----:B------:R-:W-:Y:S02]  /*1550*/  @!P0 LEA R15, R14, R15, 0x2 ;  /* 0x0000000f0e0f8211 */ /* 0x000fe400078e10ff */
[----:B---3--:R-:W0:Y:S02]  /*1560*/  SHFL.DOWN PT, R5, R4, 0x8, 0x1f ;  /* 0x09001f0004057f89 */ /* 0x008e2400000e0000 */
[----:B0-----:R-:W-:-:S05]  /*1570*/  FADD R5, R4, R5 ;  /* 0x0000000504057221 */ /* 0x001fca0000000000 */
[----:B------:R-:W0:Y:S02]  /*1580*/  SHFL.DOWN PT, R6, R5, 0x4, 0x1f ;  /* 0x08801f0005067f89 */ /* 0x000e2400000e0000 */
[----:B0-----:R-:W-:-:S05]  /*1590*/  FADD R6, R5, R6 ;  /* 0x0000000605067221 */ /* 0x001fca0000000000 */
[----:B------:R-:W0:Y:S02]  /*15a0*/  SHFL.DOWN PT, R17, R6, 0x2, 0x1f ;  /* 0x08401f0006117f89 */ /* 0x000e2400000e0000 */
[----:B0-----:R-:W-:-:S05]  /*15b0*/  FADD R17, R6, R17 ;  /* 0x0000001106117221 */ /* 0x001fca0000000000 */
[----:B------:R-:W0:Y:S02]  /*15c0*/  SHFL.DOWN PT, R16, R17, 0x1, 0x1f ;  /* 0x08201f0011107f89 */ /* 0x000e2400000e0000 */
[----:B0-----:R-:W-:-:S05]  /*15d0*/  FADD R16, R17, R16 ;  /* 0x0000001011107221 */ /* 0x001fca0000000000 */
[----:B------:R-:W-:Y:S01]  /*15e0*/  @!P0 STS [R15], R16 ;  /* 0x000000100f008388 */ /* 0x000fe20000000800 */
[----:B------:R-:W-:Y:S06]  /*15f0*/  BAR.SYNC.DEFER_BLOCKING 0x0 ;  /* 0x0000000000007b1d */ /* 0x000fec0000010000 */
[----:B------:R-:W0:Y:S02]  /*1600*/  @!P1 LDS.128 R4, [R11+0x10] ;  /* 0x000010000b049984 */ /* 0x000e240000000c00 */
[----:B0-----:R-:W-:-:S04]  /*1610*/  @!P1 FADD R4, RZ, R4 ;  /* 0x00000004ff049221 */ /* 0x001fc80000000000 */
[----:B------:R-:W-:-:S04]  /*1620*/  @!P1 FADD R5, R4, R5 ;  /* 0x0000000504059221 */ /* 0x000fc80000000000 */
[----:B------:R-:W-:-:S04]  /*1630*/  @!P1 FADD R6, R5, R6 ;  /* 0x0000000605069221 */ /* 0x000fc80000000000 */
[----:B------:R-:W-:-:S05]  /*1640*/  @!P1 FADD R6, R6, R7 ;  /* 0x0000000706069221 */ /* 0x000fca0000000000 */
[----:B------:R-:W-:Y:S01]  /*1650*/  @!P1 STS [R11+0x10], R6 ;  /* 0x000010060b009388 */ /* 0x000fe20000000800 */
[----:B------:R-:W-:Y:S06]  /*1660*/  BAR.SYNC.DEFER_BLOCKING 0x0 ;  /* 0x0000000000007b1d */ /* 0x000fec0000010000 */
[----:B------:R-:W0:Y:S02]  /*1670*/  LDS R5, [R11+0x10] ;  /* 0x000010000b057984 */ /* 0x000e240000000800 */
[----:B0-----:R-:W-:-:S05]  /*1680*/  VIADD R4, R5, 0x1800000 ;  /* 0x0180000005047836 */ /* 0x001fca0000000000 */
[----:B------:R-:W-:-:S04]  /*1690*/  LOP3.LUT R4, R4, 0x7f800000, RZ, 0xc0, !PT ;  /* 0x7f80000004047812 */ /* 0x000fc800078ec0ff */
[----:B------:R-:W-:-:S13]  /*16a0*/  ISETP.GT.U32.AND P0, PT, R4, 0x1ffffff, PT ;  /* 0x01ffffff0400780c */ /* 0x000fda0003f04070 */
[----:B------:R-:W-:Y:S05]  /*16b0*/  @P0 BRA `(.L_x_185) ;  /* 0x00000000000c0947 */ /* 0x000fea0003800000 */
[----:B------:R-:W-:-:S07]  /*16c0*/  MOV R4, 0x16e0 ;  /* 0x000016e000047802 */ /* 0x000fce0000000f00 */
[----:B------:R-:W-:Y:S05]  /*16d0*/  CALL.REL.NOINC `($__internal_3_$__cuda_sm20_rcp_rn_f32_slowpath) ;  /* 0x0000002c00107944 */ /* 0x000fea0003c00000 */
[----:B------:R-:W-:Y:S05]  /*16e0*/  BRA `(.L_x_186) ;  /* 0x0000000000107947 */ /* 0x000fea0003800000 */
.L_x_185:
[----:B------:R-:W0:Y:S02]  /*16f0*/  MUFU.RCP R4, R5 ;  /* 0x0000000500047308 */ /* 0x000e240000001000 */
[----:B0-----:R-:W-:-:S04]  /*1700*/  FFMA R3, R5, R4, -1 ;  /* 0xbf80000005037423 */ /* 0x001fc80000000004 */
[----:B------:R-:W-:-:S04]  /*1710*/  FADD.FTZ R3, -R3, -RZ ;  /* 0x800000ff03037221 */ /* 0x000fc80000010100 */
[----:B------:R-:W-:-:S07]  /*1720*/  FFMA R3, R4, R3, R4 ;  /* 0x0000000304037223 */ /* 0x000fce0000000004 */
.L_x_186:
        /* <DEDUP_REMOVED lines=8> */
[----:B------:R-:W-:Y:S01]  /*17b0*/  ISETP.NE.AND P0, PT, R4, 0x180, PT ;  /* 0x000001800400780c */ /* 0x000fe20003f05270 */
[----:B------:R-:W-:-:S12]  /*17c0*/  IMAD.MOV.U32 R4, RZ, RZ, R0 ;  /* 0x000000ffff047224 */ /* 0x000fd800078e0000 */
[----:B------:R-:W-:Y:S05]  /*17d0*/  @!P0 BRA `(.L_x_190) ;  /* 0x0000000000308947 */ /* 0x000fea0003800000 */
[----:B------:R-:W-:Y:S01]  /*17e0*/  LEA.HI R5, R5, 0x1, RZ, 0x19 ;  /* 0x0000000105057811 */ /* 0x000fe200078fc8ff */
[----:B------:R-:W-:Y:S01]  /*17f0*/  IMAD.MOV.U32 R6, RZ, RZ, RZ ;  /* 0x000000ffff067224 */ /* 0x000fe200078e00ff */
[----:B------:R-:W-:Y:S02]  /*1800*/  MOV R4, R0 ;  /* 0x0000000000047202 */ /* 0x000fe40000000f00 */
[----:B------:R-:W-:-:S07]  /*1810*/  LOP3.LUT R7, R5, 0x3, RZ, 0xc0, !PT ;  /* 0x0000000305077812 */ /* 0x000fce00078ec0ff */
.L_x_191:
[----:B0-----:R-:W-:Y:S01]  /*1820*/  LEA R5, R4, UR5, 0x2 ;  /* 0x0000000504057c11 */ /* 0x001fe2000f8e10ff */
[----:B------:R-:W-:Y:S02]  /*1830*/  VIADD R6, R6, 0x1 ;  /* 0x0000000106067836 */ /* 0x000fe40000000000 */
[----:B------:R-:W-:Y:S02]  /*1840*/  VIADD R4, R4, 0x80 ;  /* 0x0000008004047836 */ /* 0x000fe40000000000 */
[----:B------:R-:W0:Y:S01]  /*1850*/  LDS R12, [R5] ;  /* 0x00000000050c7984 */ /* 0x000e220000000800 */
[----:B------:R-:W-:Y:S01]  /*1860*/  ISETP.NE.AND P0, PT, R6, R7, PT ;  /* 0x000000070600720c */ /* 0x000fe20003f05270 */
[----:B0-----:R-:W-:-:S05]  /*1870*/  FMUL R12, R12, R3 ;  /* 0x000000030c0c7220 */ /* 0x001fca0000400000 */
[----:B------:R0:W-:Y:S07]  /*1880*/  STS [R5], R12 ;  /* 0x0000000c05007388 */ /* 0x0001ee0000000800 */
[----:B------:R-:W-:Y:S05]  /*1890*/  @P0 BRA `(.L_x_191) ;  /* 0xfffffffc00e00947 */ /* 0x000fea000383ffff */
.L_x_190:
[----:B------:R-:W-:Y:S05]  /*18a0*/  BSYNC.RECONVERGENT B1 ;  /* 0x0000000000017941 */ /* 0x000fea0003800200 */
.L_x_189:
[----:B------:R-:W-:Y:S05]  /*18b0*/  @!P1 BRA `(.L_x_188) ;  /* 0x0000000000409947 */ /* 0x000fea0003800000 */
.L_x_192:
[C---:B01----:R-:W-:Y:S01]  /*18c0*/  LEA R5, R4.reuse, UR5, 0x2 ;  /* 0x0000000504057c11 */ /* 0x043fe2000f8e10ff */
[----:B------:R-:W-:-:S04]  /*18d0*/  VIADD R4, R4, 0x200 ;  /* 0x0000020004047836 */ /* 0x000fc80000000000 */
[----:B------:R-:W0:Y:S01]  /*18e0*/  LDS R6, [R5] ;  /* 0x0000000005067984 */ /* 0x000e220000000800 */
        /* <DEDUP_REMOVED lines=13> */
.L_x_188:
[----:B------:R-:W-:Y:S05]  /*19c0*/  BSYNC.RECONVERGENT B0 ;  /* 0x0000000000007941 */ /* 0x000fea0003800200 */
.L_x_187:
[----:B------:R-:W2:Y:S01]  /*19d0*/  LDCU UR4, c[0x0][0x3b0] ;  /* 0x00007600ff0477ac */ /* 0x000ea20008000800 */
[----:B------:R-:W-:Y:S01]  /*19e0*/  BAR.SYNC.DEFER_BLOCKING 0x0 ;  /* 0x0000000000007b1d */ /* 0x000fe20000010000 */
[----:B--2---:R-:W-:-:S13]  /*19f0*/  ISETP.GE.AND P0, PT, R0, UR4, PT ;  /* 0x0000000400007c0c */ /* 0x004fda000bf06270 */
[----:B------:R-:W-:Y:S05]  /*1a00*/  @P0 EXIT ;  /* 0x000000000000094d */ /* 0x000fea0003800000 */
[----:B-1----:R-:W1:Y:S01]  /*1a10*/  LDC R16, c[0x0][0x3ac] ;  /* 0x0000eb00ff107b82 */ /* 0x002e620000000800 */
[----:B------:R-:W2:Y:S02]  /*1a20*/  LDCU.64 UR6, c[0x0][0x390] ;  /* 0x00007200ff0677ac */ /* 0x000ea40008000a00 */
[----:B--2---:R-:W-:-:S04]  /*1a30*/  IADD3 R3, P1, PT, R8, UR6, RZ ;  /* 0x0000000608037c10 */ /* 0x004fc8000ff3e0ff */
[----:B------:R-:W-:Y:S02]  /*1a40*/  IADD3.X R8, PT, PT, R10, UR7, RZ, P1, !PT ;  /* 0x000000070a087c10 */ /* 0x000fe40008ffe4ff */
[----:B-1----:R-:W-:-:S13]  /*1a50*/  ISETP.GE.AND P0, PT, R16, 0x4, PT ;  /* 0x000000041000780c */ /* 0x002fda0003f06270 */
[----:B------:R-:W-:Y:S05]  /*1a60*/  @!P0 BRA `(.L_x_193) ;  /* 0x0000001800cc8947 */ /* 0x000fea0003800000 */
[----:B------:R-:W-:Y:S01]  /*1a70*/  VIADD R17, R16, 0xfffffffc ;  /* 0xfffffffc10117836 */ /* 0x000fe20000000000 */
[----:B------:R-:W-:-:S04]  /*1a80*/  USHF.R.S32.HI UR4, URZ, 0x1f, UR4 ;  /* 0x0000001fff047899 */ /* 0x000fc80008011404 */
[C---:B0-----:R-:W-:Y:S02]  /*1a90*/  LOP3.LUT R5, R17.reuse, 0xc, RZ, 0xc0, !PT ;  /* 0x0000000c11057812 */ /* 0x041fe400078ec0ff */
[----:B------:R-:W-:Y:S01]  /*1aa0*/  LEA.HI R11, R17, 0x1, RZ, 0x1e ;  /* 0x00000001110b7811 */ /* 0x000fe200078ff0ff */
[----:B------:R-:W-:Y:S01]  /*1ab0*/  IMAD.U32 R10, RZ, RZ, UR4 ;  /* 0x00000004ff0a7e24 */ /* 0x000fe2000f8e00ff */
[----:B------:R-:W-:Y:S02]  /*1ac0*/  IADD3 R5, PT, PT, -R5, 0xc, R16 ;  /* 0x0000000c05057810 */ /* 0x000fe40007ffe110 */
[----:B------:R-:W-:Y:S02]  /*1ad0*/  LOP3.LUT R16, R16, 0x3, RZ, 0xc0, !PT ;  /* 0x0000000310107812 */ /* 0x000fe400078ec0ff */
[----:B------:R-:W-:Y:S02]  /*1ae0*/  LOP3.LUT R5, R5, 0xf, RZ, 0xc0, !PT ;  /* 0x0000000f05057812 */ /* 0x000fe400078ec0ff */
[----:B------:R-:W-:-:S02]  /*1af0*/  LOP3.LUT R11, R11, 0x3, RZ, 0xc0, !PT ;  /* 0x000000030b0b7812 */ /* 0x000fc400078ec0ff */
[----:B------:R-:W-:-:S04]  /*1b00*/  IADD3 R5, PT, PT, R5, -0x1, RZ ;  /* 0xffffffff05057810 */ /* 0x000fc80007ffe0ff */
[----:B------:R-:W-:-:S13]  /*1b10*/  ISETP.GE.U32.AND P0, PT, R5, 0x7, PT ;  /* 0x000000070500780c */ /* 0x000fda0003f06070 */
.L_x_202:
[----:B------:R-:W-:Y:S01]  /*1b20*/  ISETP.GE.U32.AND P2, PT, R17, 0xc, PT ;  /* 0x0000000c1100780c */ /* 0x000fe20003f46070 */
[----:B0-----:R-:W-:Y:S01]  /*1b30*/  IMAD.MOV.U32 R19, RZ, RZ, RZ ;  /* 0x000000ffff137224 */ /* 0x001fe200078e00ff */
[----:B------:R-:W-:Y:S01]  /*1b40*/  ISETP.NE.AND P1, PT, R11, RZ, PT ;  /* 0x000000ff0b00720c */ /* 0x000fe20003f25270 */
[----:B------:R-:W-:-:S10]  /*1b50*/  IMAD.MOV.U32 R21, RZ, RZ, RZ ;  /* 0x000000ffff157224 */ /* 0x000fd400078e00ff */
[----:B------:R-:W-:Y:S05]  /*1b60*/  @!P2 BRA `(.L_x_194) ;  /* 0x0000000400a0a947 */ /* 0x000fea0003800000 */
[----:B------:R-:W0:Y:S01]  /*1b70*/  S2UR UR5, SR_CgaCtaId ;  /* 0x00000000000579c3 */ /* 0x000e220000008800 */
[----:B------:R-:W-:Y:S01]  /*1b80*/  UMOV UR4, 0x400 ;  /* 0x0000040000047882 */ /* 0x000fe20000000000 */
[----:B------:R-:W-:Y:S01]  /*1b90*/  LEA.HI R12, R17, 0x1, RZ, 0x1e ;  /* 0x00000001110c7811 */ /* 0x000fe200078ff0ff */
[----:B------:R-:W-:Y:S01]  /*1ba0*/  UIADD3 UR4, UPT, UPT, UR4, 0x20, URZ ;  /* 0x0000002004047890 */ /* 0x000fe2000fffe0ff */
[----:B------:R-:W-:Y:S02]  /*1bb0*/  HFMA2 R21, -RZ, RZ, 0, 0 ;  /* 0x00000000ff157431 */ /* 0x000fe400000001ff */
[----:B------:R-:W-:Y:S01]  /*1bc0*/  IMAD.MOV.U32 R19, RZ, RZ, RZ ;  /* 0x000000ffff137224 */ /* 0x000fe200078e00ff */
[----:B------:R-:W-:Y:S01]  /*1bd0*/  LOP3.LUT R12, R12, 0x7ffffffc, RZ, 0xc0, !PT ;  /* 0x7ffffffc0c0c7812 */ /* 0x000fe200078ec0ff */
[----:B------:R-:W-:Y:S01]  /*1be0*/  IMAD.MOV.U32 R13, RZ, RZ, R0 ;  /* 0x000000ffff0d7224 */ /* 0x000fe200078e0000 */
[----:B------:R-:W1:Y:S03]  /*1bf0*/  LDC R14, c[0x0][0x3b0] ;  /* 0x0000ec00ff0e7b82 */ /* 0x000e660000000800 */
[----:B------:R-:W-:Y:S01]  /*1c00*/  IMAD.MOV R12, RZ, RZ, -R12 ;  /* 0x000000ffff0c7224 */ /* 0x000fe200078e0a0c */
[----:B0-----:R-:W-:-:S04]  /*1c10*/  ULEA UR4, UR5, UR4, 0x18 ;  /* 0x0000000405047291 */ /* 0x001fc8000f8ec0ff */
[----:B------:R-:W-:Y:S01]  /*1c20*/  UIADD3 UR4, UPT, UPT, UR4, 0x20, URZ ;  /* 0x0000002004047890 */ /* 0x000fe2000fffe0ff */
[----:B-1----:R-:W-:-:S05]  /*1c30*/  SHF.R.S32.HI R10, RZ, 0x1f, R14 ;  /* 0x0000001fff0a7819 */ /* 0x002fca000001140e */
[----:B------:R-:W-:-:S07]  /*1c40*/  IMAD.U32 R15, RZ, RZ, UR4 ;  /* 0x00000004ff0f7e24 */ /* 0x000fce000f8e00ff */
.L_x_195:
[C---:B------:R-:W-:Y:S01]  /*1c50*/  IADD3 R26, P2, PT, R13.reuse, R3, RZ ;  /* 0x000000030d1a7210 */ /* 0x040fe20007f5e0ff */
[----:B------:R-:W0:Y:S03]  /*1c60*/  LDS.128 R4, [R15+-0x20] ;  /* 0xffffe0000f047984 */ /* 0x000e260000000c00 */
[----:B------:R-:W-:-:S05]  /*1c70*/  LEA.HI.X.SX32 R27, R13, R8, 0x1, P2 ;  /* 0x000000080d1b7211 */ /* 0x000fca00010f0eff */
[----:B------:R1:W2:Y:S01]  /*1c80*/  LDG.E.U8.CONSTANT R18, desc[UR8][R26.64] ;  /* 0x000000081a127981 */ /* 0x0002a2000c1e9100 */
[----:B------:R-:W-:-:S05]  /*1c90*/  IADD3 R22, P2, PT, R26, R14, RZ ;  /* 0x0000000e1a167210 */ /* 0x000fca0007f5e0ff */
[----:B------:R-:W-:Y:S01]  /*1ca0*/  IMAD.X R23, R10, 0x1, R27, P2 ;  /* 0x000000010a177824 */ /* 0x000fe200010e061b */
[----:B------:R-:W-:-:S04]  /*1cb0*/  IADD3 R28, P2, PT, R22, R14, RZ ;  /* 0x0000000e161c7210 */ /* 0x000fc80007f5e0ff */
[----:B------:R-:W-:Y:S01]  /*1cc0*/  IADD3.X R29, PT, PT, R10, R23, RZ, P2, !PT ;  /* 0x000000170a1d7210 */ /* 0x000fe200017fe4ff */
[----:B------:R-:W3:Y:S01]  /*1cd0*/  LDG.E.U8.CONSTANT R22, desc[UR8][R22.64] ;  /* 0x0000000816167981 */ /* 0x000ee2000c1e9100 */
[----:B------:R-:W-:-:S03]  /*1ce0*/  IADD3 R24, P2, PT, R28, R14, RZ ;  /* 0x0000000e1c187210 */ /* 0x000fc60007f5e0ff */
[----:B------:R-:W4:Y:S02]  /*1cf0*/  LDG.E.U8.CONSTANT R28, desc[UR8][R28.64] ;  /* 0x000000081c1c7981 */ /* 0x000f24000c1e9100 */
[----:B------:R-:W-:-:S05]  /*1d00*/  IMAD.X R25, R10, 0x1, R29, P2 ;  /* 0x000000010a197824 */ /* 0x000fca00010e061d */
[----:B------:R0:W5:Y:S01]  /*1d10*/  LDG.E.U8.CONSTANT R20, desc[UR8][R24.64] ;  /* 0x0000000818147981 */ /* 0x000162000c1e9100 */
[----:B-1----:R-:W-:-:S05]  /*1d20*/  IADD3 R26, P2, PT, R24, R14, RZ ;  /* 0x0000000e181a7210 */ /* 0x002fca0007f5e0ff */
[----:B------:R-:W-:Y:S01]  /*1d30*/  IMAD.X R27, R10, 0x1, R25, P2 ;  /* 0x000000010a1b7824 */ /* 0x000fe200010e0619 */
[----:B--2---:R-:W0:Y:S02]  /*1d40*/  I2F.S8 R18, R18 ;  /* 0x0000001200127306 */ /* 0x004e240000001400 */
[----:B0-----:R-:W-:Y:S02]  /*1d50*/  FFMA R24, R4, R18, R19 ;  /* 0x0000001204187223 */ /* 0x001fe40000000013 */
[----:B------:R-:W2:Y:S04]  /*1d60*/  LDG.E.U8.CONSTANT R18, desc[UR8][R26.64] ;  /* 0x000000081a127981 */ /* 0x000ea8000c1e9100 */
[----:B---3--:R0:W1:Y:S08]  /*1d70*/  I2F.S8 R25, R22 ;  /* 0x0000001600197306 */ /* 0x0080700000001400 */
[----:B----4-:R3:W4:Y:S01]  /*1d80*/  I2F.S8 R19, R28 ;  /* 0x0000001c00137306 */ /* 0x0107220000001400 */
[----:B0-----:R-:W-:-:S05]  /*1d90*/  IADD3 R22, P2, PT, R26, R14, RZ ;  /* 0x0000000e1a167210 */ /* 0x001fca0007f5e0ff */
[----:B------:R-:W-:Y:S02]  /*1da0*/  IMAD.X R23, R10, 0x1, R27, P2 ;  /* 0x000000010a177824 */ /* 0x000fe400010e061b */
[----:B-----5:R0:W5:Y:S01]  /*1db0*/  I2F.S8 R4, R20 ;  /* 0x0000001400047306 */ /* 0x0201620000001400 */
[----:B---3--:R-:W-:Y:S01]  /*1dc0*/  IADD3 R28, P2, PT, R22, R14, RZ ;  /* 0x0000000e161c7210 */ /* 0x008fe20007f5e0ff */
[----:B-1----:R-:W-:-:S04]  /*1dd0*/  FFMA R5, R5, R25, R24 ;  /* 0x0000001905057223 */ /* 0x002fc80000000018 */
[----:B------:R-:W-:Y:S01]  /*1de0*/  IMAD.X R29, R10, 0x1, R23, P2 ;  /* 0x000000010a1d7824 */ /* 0x000fe200010e0617 */
[----:B------:R-:W-:Y:S01]  /*1df0*/  IADD3 R24, P2, PT, R28, R14, RZ ;  /* 0x0000000e1c187210 */ /* 0x000fe20007f5e0ff */
[----:B0-----:R5:W3:Y:S01]  /*1e00*/  LDG.E.U8.CONSTANT R20, desc[UR8][R22.64] ;  /* 0x0000000816147981 */ /* 0x001ae2000c1e9100 */
[----:B----4-:R-:W-:Y:S02]  /*1e10*/  FFMA R6, R6, R19, R5 ;  /* 0x0000001306067223 */ /* 0x010fe40000000005 */
[----:B------:R-:W-:Y:S01]  /*1e20*/  IADD3.X R25, PT, PT, R10, R29, RZ, P2, !PT ;  /* 0x0000001d0a197210 */ /* 0x000fe200017fe4ff */
[----:B------:R-:W4:Y:S04]  /*1e30*/  LDG.E.U8.CONSTANT R28, desc[UR8][R28.64] ;  /* 0x000000081c1c7981 */ /* 0x000f28000c1e9100 */
[----:B------:R-:W4:Y:S01]  /*1e40*/  LDG.E.U8.CONSTANT R19, desc[UR8][R24.64] ;  /* 0x0000000818137981 */ /* 0x000f22000c1e9100 */
[----:B-----5:R-:W-:-:S03]  /*1e50*/  FFMA R23, R7, R4, R6 ;  /* 0x0000000407177223 */ /* 0x020fc60000000006 */
[----:B------:R-:W0:Y:S01]  /*1e60*/  LDS.128 R4, [R15+-0x10] ;  /* 0xfffff0000f047984 */ /* 0x000e220000000c00 */
[----:B------:R-:W-:-:S05]  /*1e70*/  IADD3 R26, P2, PT, R24, R14, RZ ;  /* 0x0000000e181a7210 */ /* 0x000fca0007f5e0ff */
[----:B------:R-:W-:Y:S01]  /*1e80*/  IMAD.X R27, R10, 0x1, R25, P2 ;  /* 0x000000010a1b7824 */ /* 0x000fe200010e0619 */
[----:B--2---:R-:W0:Y:S02]  /*1e90*/  I2F.S8 R18, R18 ;  /* 0x0000001200127306 */ /* 0x004e240000001400 */
[----:B0-----:R-:W-:Y:S02]  /*1ea0*/  FFMA R4, R4, R18, R23 ;  /* 0x0000001204047223 */ /* 0x001fe40000000017 */
[----:B------:R0:W2:Y:S04]  /*1eb0*/  LDG.E.U8.CONSTANT R18, desc[UR8][R26.64] ;  /* 0x000000081a127981 */ /* 0x0000a8000c1e9100 */
[----:B---3--:R-:W1:Y:S08]  /*1ec0*/  I2F.S8 R20, R20 ;  /* 0x0000001400147306 */ /* 0x008e700000001400 */
[----:B----4-:R-:W3:Y:S01]  /*1ed0*/  I2F.S8 R28, R28 ;  /* 0x0000001c001c7306 */ /* 0x010ee20000001400 */
[----:B------:R-:W-:-:S07]  /*1ee0*/  IADD3 R22, P2, PT, R26, R14, RZ ;  /* 0x0000000e1a167210 */ /* 0x000fce0007f5e0ff */
[----:B------:R-:W4:Y:S01]  /*1ef0*/  I2F.S8 R19, R19 ;  /* 0x0000001300137306 */ /* 0x000f220000001400 */
[----:B-1----:R-:W-:Y:S01]  /*1f00*/  FFMA R5, R5, R20, R4 ;  /* 0x0000001405057223 */ /* 0x002fe20000000004 */
[----:B------:R-:W-:Y:S01]  /*1f10*/  IMAD.X R23, R10, 0x1, R27, P2 ;  /* 0x000000010a177824 */ /* 0x000fe200010e061b */
[----:B------:R-:W-:Y:S02]  /*1f20*/  IADD3 R24, P2, PT, R22, R14, RZ ;  /* 0x0000000e16187210 */ /* 0x000fe40007f5e0ff */
[----:B---3--:R-:W-:-:S03]  /*1f30*/  FFMA R6, R6, R28, R5 ;  /* 0x0000001c06067223 */ /* 0x008fc60000000005 */
[----:B------:R-:W-:Y:S01]  /*1f40*/  IMAD.X R25, R10, 0x1, R23, P2 ;  /* 0x000000010a197824 */ /* 0x000fe200010e0617 */
[----:B0-----:R-:W-:Y:S01]  /*1f50*/  IADD3 R26, P2, PT, R24, R14, RZ ;  /* 0x0000000e181a7210 */ /* 0x001fe20007f5e0ff */
[----:B------:R0:W3:Y:S01]  /*1f60*/  LDG.E.U8.CONSTANT R29, desc[UR8][R22.64] ;  /* 0x00000008161d7981 */ /* 0x0000e2000c1e9100 */
[----:B----4-:R-:W-:-:S03]  /*1f70*/  FFMA R19, R7, R19, R6 ;  /* 0x0000001307137223 */ /* 0x010fc60000000006 */
[----:B------:R1:W4:Y:S04]  /*1f80*/  LDG.E.U8.CONSTANT R20, desc[UR8][R24.64] ;  /* 0x0000000818147981 */ /* 0x000328000c1e9100 */
[----:B------:R-:W5:Y:S01]  /*1f90*/  LDS.128 R4, [R15] ;  /* 0x000000000f047984 */ /* 0x000f620000000c00 */
[----:B------:R-:W-:-:S05]  /*1fa0*/  IMAD.X R27, R10, 0x1, R25, P2 ;  /* 0x000000010a1b7824 */ /* 0x000fca00010e0619 */
[----:B------:R1:W4:Y:S01]  /*1fb0*/  LDG.E.U8.CONSTANT R28, desc[UR8][R26.64] ;  /* 0x000000081a1c7981 */ /* 0x000322000c1e9100 */
[----:B0-----:R-:W-:-:S04]  /*1fc0*/  IADD3 R22, P2, PT, R26, R14, RZ ;  /* 0x0000000e1a167210 */ /* 0x001fc80007f5e0ff */
[----:B------:R-:W-:Y:S01]  /*1fd0*/  IADD3.X R23, PT, PT, R10, R27, RZ, P2, !PT ;  /* 0x0000001b0a177210 */ /* 0x000fe200017fe4ff */
[----:B--2---:R-:W5:Y:S02]  /*1fe0*/  I2F.S8 R18, R18 ;  /* 0x0000001200127306 */ /* 0x004f640000001400 */
[----:B-----5:R-:W-:Y:S01]  /*1ff0*/  FFMA R4, R4, R18, R19 ;  /* 0x0000001204047223 */ /* 0x020fe20000000013 */
[-C--:B------:R-:W-:Y:S02]  /*2000*/  IADD3 R18, P2, PT, R22, R14.reuse, RZ ;  /* 0x0000000e16127210 */ /* 0x080fe40007f5e0ff */
[----:B------:R-:W2:Y:S03]  /*2010*/  LDG.E.U8.CONSTANT R22, desc[UR8][R22.64] ;  /* 0x0000000816167981 */ /* 0x000ea6000c1e9100 */
[----:B------:R-:W-:Y:S01]  /*2020*/  IMAD.X R19, R10, 0x1, R23, P2 ;  /* 0x000000010a137824 */ /* 0x000fe200010e0617 */
[----:B-1----:R-:W-:-:S04]  /*2030*/  IADD3 R24, P2, PT, R18, R14, RZ ;  /* 0x0000000e12187210 */ /* 0x002fc80007f5e0ff */
[----:B------:R-:W5:Y:S01]  /*2040*/  LDG.E.U8.CONSTANT R18, desc[UR8][R18.64] ;  /* 0x0000000812127981 */ /* 0x000f62000c1e9100 */
[----:B------:R-:W-:Y:S01]  /*2050*/  IMAD.X R25, R10, 0x1, R19, P2 ;  /* 0x000000010a197824 */ /* 0x000fe200010e0613 */
[----:B------:R-:W-:-:S04]  /*2060*/  IADD3 R26, P2, PT, R24, R14, RZ ;  /* 0x0000000e181a7210 */ /* 0x000fc80007f5e0ff */
[----:B------:R-:W5:Y:S01]  /*2070*/  LDG.E.U8.CONSTANT R24, desc[UR8][R24.64] ;  /* 0x0000000818187981 */ /* 0x000f62000c1e9100 */
[----:B------:R-:W-:-:S05]  /*2080*/  IMAD.X R27, R10, 0x1, R25, P2 ;  /* 0x000000010a1b7824 */ /* 0x000fca00010e0619 */
[----:B------:R-:W5:Y:S01]  /*2090*/  LDG.E.U8.CONSTANT R26, desc[UR8][R26.64] ;  /* 0x000000081a1a7981 */ /* 0x000f62000c1e9100 */
[----:B---3--:R-:W0:Y:S08]  /*20a0*/  I2F.S8 R29, R29 ;  /* 0x0000001d001d7306 */ /* 0x008e300000001400 */
[----:B----4-:R-:W1:Y:S08]  /*20b0*/  I2F.S8 R20, R20 ;  /* 0x0000001400147306 */ /* 0x010e700000001400 */
[----:B------:R-:W3:Y:S01]  /*20c0*/  I2F.S8 R28, R28 ;  /* 0x0000001c001c7306 */ /* 0x000ee20000001400 */
[----:B0-----:R-:W-:-:S04]  /*20d0*/  FFMA R5, R5, R29, R4 ;  /* 0x0000001d05057223 */ /* 0x001fc80000000004 */
[----:B-1----:R-:W-:-:S04]  /*20e0*/  FFMA R6, R6, R20, R5 ;  /* 0x0000001406067223 */ /* 0x002fc80000000005 */
[----:B---3--:R-:W-:Y:S02]  /*20f0*/  FFMA R29, R7, R28, R6 ;  /* 0x0000001c071d7223 */ /* 0x008fe40000000006 */
[----:B------:R0:W1:Y:S01]  /*2100*/  LDS.128 R4, [R15+0x10] ;  /* 0x000010000f047984 */ /* 0x0000620000000c00 */
[----:B------:R-:W-:-:S05]  /*2110*/  VIADD R12, R12, 0x4 ;  /* 0x000000040c0c7836 */ /* 0x000fca0000000000 */
[----:B------:R-:W-:Y:S01]  /*2120*/  ISETP.NE.AND P2, PT, R12, RZ, PT ;  /* 0x000000ff0c00720c */ /* 0x000fe20003f45270 */
[----:B------:R-:W-:Y:S01]  /*2130*/  IMAD R13, R14, 0x10, R13 ;  /* 0x000000100e0d7824 */ /* 0x000fe200078e020d */
[----:B------:R-:W-:Y:S01]  /*2140*/  IADD3 R21, PT, PT, R21, 0x10, RZ ;  /* 0x0000001015157810 */ /* 0x000fe20007ffe0ff */
[----:B0-----:R-:W-:Y:S01]  /*2150*/  VIADD R15, R15, 0x40 ;  /* 0x000000400f0f7836 */ /* 0x001fe20000000000 */
[----:B--2---:R-:W1:Y:S08]  /*2160*/  I2F.S8 R22, R22 ;  /* 0x0000001600167306 */ /* 0x004e700000001400 */
[----:B-----5:R-:W0:Y:S08]  /*2170*/  I2F.S8 R23, R18 ;  /* 0x0000001200177306 */ /* 0x020e300000001400 */
[----:B------:R-:W2:Y:S01]  /*2180*/  I2F.S8 R19, R24 ;  /* 0x0000001800137306 */ /* 0x000ea20000001400 */
[----:B-1----:R-:W-:-:S07]  /*2190*/  FFMA R4, R4, R22, R29 ;  /* 0x0000001604047223 */ /* 0x002fce000000001d */
[----:B------:R-:W1:Y:S01]  /*21a0*/  I2F.S8 R26, R26 ;  /* 0x0000001a001a7306 */ /* 0x000e620000001400 */
[----:B0-----:R-:W-:-:S04]  /*21b0*/  FFMA R5, R5, R23, R4 ;  /* 0x0000001705057223 */ /* 0x001fc80000000004 */
[----:B--2---:R-:W-:-:S04]  /*21c0*/  FFMA R6, R6, R19, R5 ;  /* 0x0000001306067223 */ /* 0x004fc80000000005 */
[----:B-1----:R-:W-:Y:S01]  /*21d0*/  FFMA R19, R7, R26, R6 ;  /* 0x0000001a07137223 */ /* 0x002fe20000000006 */
[----:B------:R-:W-:Y:S06]  /*21e0*/  @P2 BRA `(.L_x_195) ;  /* 0xfffffff800982947 */ /* 0x000fec000383ffff */
.L_x_194:
[----:B------:R-:W-:Y:S05]  /*21f0*/  @!P1 BRA `(.L_x_196) ;  /* 0x0000000400309947 */ /* 0x000fea0003800000 */
[----:B------:R-:W0:Y:S02]  /*2200*/  LDCU UR6, c[0x0][0x3b0] ;  /* 0x00007600ff0677ac */ /* 0x000e240008000800 */
[----:B0-----:R-:W-:Y:S01]  /*2210*/  IMAD R5, R21, UR6, R0 ;  /* 0x0000000615057c24 */ /* 0x001fe2000f8e0200 */
[----:B------:R-:W-:-:S04]  /*2220*/  USHF.R.S32.HI UR4, URZ, 0x1f, UR6 ;  /* 0x0000001fff047899 */ /* 0x000fc80008011406 */
[C---:B------:R-:W-:Y:S02]  /*2230*/  IADD3 R4, P1, PT, R5.reuse, R3, RZ ;  /* 0x0000000305047210 */ /* 0x040fe40007f3e0ff */
[----:B------:R-:W-:Y:S02]  /*2240*/  IMAD.U32 R10, RZ, RZ, UR4 ;  /* 0x00000004ff0a7e24 */ /* 0x000fe4000f8e00ff */
[----:B------:R-:W-:Y:S02]  /*2250*/  LEA.HI.X.SX32 R5, R5, R8, 0x1, P1 ;  /* 0x0000000805057211 */ /* 0x000fe400008f0eff */
[----:B------:R-:W-:-:S03]  /*2260*/  IADD3 R14, P1, PT, R4, UR6, RZ ;  /* 0x00000006040e7c10 */ /* 0x000fc6000ff3e0ff */
[----:B------:R0:W2:Y:S02]  /*2270*/  LDG.E.U8.CONSTANT R18, desc[UR8][R4.64] ;  /* 0x0000000804127981 */ /* 0x0000a4000c1e9100 */
[----:B------:R-:W-:Y:S01]  /*2280*/  IMAD.X R15, R10, 0x1, R5, P1 ;  /* 0x000000010a0f7824 */ /* 0x000fe200008e0605 */
[----:B------:R-:W-:-:S04]  /*2290*/  IADD3 R22, P1, PT, R14, UR6, RZ ;  /* 0x000000060e167c10 */ /* 0x000fc8000ff3e0ff */
[----:B------:R-:W-:Y:S01]  /*22a0*/  IADD3.X R23, PT, PT, R10, R15, RZ, P1, !PT ;  /* 0x0000000f0a177210 */ /* 0x000fe20000ffe4ff */
[----:B------:R-:W3:Y:S01]  /*22b0*/  LDG.E.U8.CONSTANT R14, desc[UR8][R14.64] ;  /* 0x000000080e0e7981 */ /* 0x000ee2000c1e9100 */
[----:B------:R-:W-:-:S03]  /*22c0*/  IADD3 R12, P1, PT, R22, UR6, RZ ;  /* 0x00000006160c7c10 */ /* 0x000fc6000ff3e0ff */
[----:B------:R-:W4:Y:S02]  /*22d0*/  LDG.E.U8.CONSTANT R22, desc[UR8][R22.64] ;  /* 0x0000000816167981 */ /* 0x000f24000c1e9100 */
[----:B------:R-:W-:-:S05]  /*22e0*/  IMAD.X R13, R10, 0x1, R23, P1 ;  /* 0x000000010a0d7824 */ /* 0x000fca00008e0617 */
[----:B------:R-:W5:Y:S01]  /*22f0*/  LDG.E.U8.CONSTANT R20, desc[UR8][R12.64] ;  /* 0x000000080c147981 */ /* 0x000f62000c1e9100 */
[----:B------:R-:W1:Y:S01]  /*2300*/  S2UR UR5, SR_CgaCtaId ;  /* 0x00000000000579c3 */ /* 0x000e620000008800 */
[----:B------:R-:W-:Y:S02]  /*2310*/  UMOV UR4, 0x400 ;  /* 0x0000040000047882 */ /* 0x000fe40000000000 */
[----:B------:R-:W-:-:S04]  /*2320*/  UIADD3 UR4, UPT, UPT, UR4, 0x20, URZ ;  /* 0x0000002004047890 */ /* 0x000fc8000fffe0ff */
[----:B-1----:R-:W-:-:S06]  /*2330*/  ULEA UR4, UR5, UR4, 0x18 ;  /* 0x0000000405047291 */ /* 0x002fcc000f8ec0ff */
[----:B------:R-:W-:-:S05]  /*2340*/  LEA R21, R21, UR4, 0x2 ;  /* 0x0000000415157c11 */ /* 0x000fca000f8e10ff */
[----:B0-----:R-:W0:Y:S01]  /*2350*/  LDS.128 R4, [R21] ;  /* 0x0000000015047984 */ /* 0x001e220000000c00 */
[----:B------:R-:W-:Y:S01]  /*2360*/  ISETP.NE.AND P1, PT, R11, 0x1, PT ;  /* 0x000000010b00780c */ /* 0x000fe20003f25270 */
[----:B--2---:R-:W0:Y:S08]  /*2370*/  I2F.S8 R18, R18 ;  /* 0x0000001200127306 */ /* 0x004e300000001400 */
[----:B---3--:R-:W1:Y:S08]  /*2380*/  I2F.S8 R14, R14 ;  /* 0x0000000e000e7306 */ /* 0x008e700000001400 */
[----:B----4-:R-:W2:Y:S01]  /*2390*/  I2F.S8 R15, R22 ;  /* 0x00000016000f7306 */ /* 0x010ea20000001400 */
[----:B0-----:R-:W-:-:S07]  /*23a0*/  FFMA R4, R4, R18, R19 ;  /* 0x0000001204047223 */ /* 0x001fce0000000013 */
[----:B-----5:R-:W0:Y:S01]  /*23b0*/  I2F.S8 R20, R20 ;  /* 0x0000001400147306 */ /* 0x020e220000001400 */
[----:B-1----:R-:W-:-:S04]  /*23c0*/  FFMA R5, R5, R14, R4 ;  /* 0x0000000e05057223 */ /* 0x002fc80000000004 */
[----:B--2---:R-:W-:-:S04]  /*23d0*/  FFMA R6, R6, R15, R5 ;  /* 0x0000000f06067223 */ /* 0x004fc80000000005 */
[----:B0-----:R-:W-:Y:S01]  /*23e0*/  FFMA R19, R7, R20, R6 ;  /* 0x0000001407137223 */ /* 0x001fe20000000006 */
[----:B------:R-:W-:Y:S06]  /*23f0*/  @!P1 BRA `(.L_x_196) ;  /* 0x0000000000b09947 */ /* 0x000fec0003800000 */
[----:B------:R-:W-:Y:S01]  /*2400*/  IADD3 R24, P1, PT, R12, UR6, RZ ;  /* 0x000000060c187c10 */ /* 0x000fe2000ff3e0ff */
[----:B------:R-:W0:Y:S04]  /*2410*/  LDS.128 R4, [R21+0x10] ;  /* 0x0000100015047984 */ /* 0x000e280000000c00 */
[----:B------:R-:W-:Y:S01]  /*2420*/  IMAD.X R25, R10, 0x1, R13, P1 ;  /* 0x000000010a197824 */ /* 0x000fe200008e060d */
[----:B------:R-:W-:-:S04]  /*2430*/  IADD3 R14, P1, PT, R24, UR6, RZ ;  /* 0x00000006180e7c10 */ /* 0x000fc8000ff3e0ff */
[----:B------:R-:W2:Y:S01]  /*2440*/  LDG.E.U8.CONSTANT R24, desc[UR8][R24.64] ;  /* 0x0000000818187981 */ /* 0x000ea2000c1e9100 */
[----:B------:R-:W-:Y:S01]  /*2450*/  IMAD.X R15, R10, 0x1, R25, P1 ;  /* 0x000000010a0f7824 */ /* 0x000fe200008e0619 */
[----:B------:R-:W-:-:S04]  /*2460*/  IADD3 R22, P1, PT, R14, UR6, RZ ;  /* 0x000000060e167c10 */ /* 0x000fc8000ff3e0ff */
[----:B------:R-:W3:Y:S01]  /*2470*/  LDG.E.U8.CONSTANT R14, desc[UR8][R14.64] ;  /* 0x000000080e0e7981 */ /* 0x000ee2000c1e9100 */
[----:B------:R-:W-:Y:S01]  /*2480*/  IMAD.X R23, R10, 0x1, R15, P1 ;  /* 0x000000010a177824 */ /* 0x000fe200008e060f */
[----:B------:R-:W-:-:S04]  /*2490*/  IADD3 R12, P1, PT, R22, UR6, RZ ;  /* 0x00000006160c7c10 */ /* 0x000fc8000ff3e0ff */
[----:B------:R-:W-:Y:S01]  /*24a0*/  IADD3.X R13, PT, PT, R10, R23, RZ, P1, !PT ;  /* 0x000000170a0d7210 */ /* 0x000fe20000ffe4ff */
[----:B------:R-:W4:Y:S04]  /*24b0*/  LDG.E.U8.CONSTANT R22, desc[UR8][R22.64] ;  /* 0x0000000816167981 */ /* 0x000f28000c1e9100 */
[----:B------:R-:W5:Y:S01]  /*24c0*/  LDG.E.U8.CONSTANT R18, desc[UR8][R12.64] ;  /* 0x000000080c127981 */ /* 0x000f62000c1e9100 */
        /* <DEDUP_REMOVED lines=20> */
[----:B------:R-:W4:Y:S01]  /*2610*/  LDG.E.U8.CONSTANT R14, desc[UR8][R14.64] ;  /* 0x000000080e0e7981 */ /* 0x000f22000c1e9100 */
[----:B------:R-:W-:-:S05]  /*2620*/  IMAD.X R23, R10, 0x1, R15, P1 ;  /* 0x000000010a177824 */ /* 0x000fca00008e060f */
[----:B------:R-:W5:Y:S01]  /*2630*/  LDG.E.U8.CONSTANT R22, desc[UR8][R22.64] ;  /* 0x0000000816167981 */ /* 0x000f62000c1e9100 */
[----:B--2---:R-:W0:Y:S08]  /*2640*/  I2F.S8 R18, R24 ;  /* 0x0000001800127306 */ /* 0x004e300000001400 */
[----:B---3--:R-:W1:Y:S08]  /*2650*/  I2F.S8 R20, R12 ;  /* 0x0000000c00147306 */ /* 0x008e700000001400 */
[----:B----4-:R-:W2:Y:S01]  /*2660*/  I2F.S8 R26, R14 ;  /* 0x0000000e001a7306 */ /* 0x010ea20000001400 */
[----:B0-----:R-:W-:-:S07]  /*2670*/  FFMA R4, R4, R18, R19 ;  /* 0x0000001204047223 */ /* 0x001fce0000000013 */
[----:B-----5:R-:W0:Y:S01]  /*2680*/  I2F.S8 R25, R22 ;  /* 0x0000001600197306 */ /* 0x020e220000001400 */
[----:B-1----:R-:W-:-:S04]  /*2690*/  FFMA R5, R5, R20, R4 ;  /* 0x0000001405057223 */ /* 0x002fc80000000004 */
[----:B--2---:R-:W-:-:S04]  /*26a0*/  FFMA R6, R6, R26, R5 ;  /* 0x0000001a06067223 */ /* 0x004fc80000000005 */
[----:B0-----:R-:W-:-:S07]  /*26b0*/  FFMA R19, R7, R25, R6 ;  /* 0x0000001907137223 */ /* 0x001fce0000000006 */
.L_x_196:
[----:B------:R-:W0:Y:S01]  /*26c0*/  LDC R18, c[0x0][0x3ac] ;  /* 0x0000eb00ff127b82 */ /* 0x000e220000000800 */
[----:B------:R-:W-:-:S04]  /*26d0*/  LOP3.LUT R5, R17, 0xfffffffc, RZ, 0xc0, !PT ;  /* 0xfffffffc11057812 */ /* 0x000fc800078ec0ff */
[----:B------:R-:W-:-:S04]  /*26e0*/  IADD3 R21, PT, PT, R5, 0x4, RZ ;  /* 0x0000000405157810 */ /* 0x000fc80007ffe0ff */
[----:B0-----:R-:W-:-:S13]  /*26f0*/  ISETP.GE.U32.AND P1, PT, R21, R18, PT ;  /* 0x000000121500720c */ /* 0x001fda0003f26070 */
[----:B------:R-:W-:Y:S05]  /*2700*/  @P1 BRA `(.L_x_197) ;  /* 0x0000000c00701947 */ /* 0x000fea0003800000 */
[----:B------:R-:W-:Y:S02]  /*2710*/  IADD3 R5, PT, PT, -R5, -0x5, R18 ;  /* 0xfffffffb05057810 */ /* 0x000fe40007ffe112 */
[----:B------:R-:W-:Y:S02]  /*2720*/  ISETP.NE.AND P1, PT, R16, RZ, PT ;  /* 0x000000ff1000720c */ /* 0x000fe40003f25270 */
[----:B------:R-:W-:-:S13]  /*2730*/  ISETP.GE.U32.AND P2, PT, R5, 0xf, PT ;  /* 0x0000000f0500780c */ /* 0x000fda0003f46070 */
[----:B------:R-:W-:Y:S05]  /*2740*/  @!P2 BRA `(.L_x_198) ;  /* 0x000000040084a947 */ /* 0x000fea0003800000 */
[----:B------:R-:W0:Y:S01]  /*2750*/  S2R R5, SR_CgaCtaId ;  /* 0x0000000000057919 */ /* 0x000e220000008800 */
[----:B------:R-:W1:Y:S01]  /*2760*/  LDC R20, c[0x0][0x3b0] ;  /* 0x0000ec00ff147b82 */ /* 0x000e620000000800 */
[----:B------:R-:W-:Y:S01]  /*2770*/  MOV R4, 0x400 ;  /* 0x0000040000047802 */ /* 0x000fe20000000f00 */
[----:B------:R-:W-:-:S04]  /*2780*/  IMAD.MOV.U32 R23, RZ, RZ, RZ ;  /* 0x000000ffff177224 */ /* 0x000fc800078e00ff */
[----:B------:R-:W-:Y:S01]  /*2790*/  VIADD R4, R4, 0x20 ;  /* 0x0000002004047836 */ /* 0x000fe20000000000 */
[----:B-1----:R-:W-:-:S04]  /*27a0*/  SHF.R.S32.HI R10, RZ, 0x1f, R20 ;  /* 0x0000001fff0a7819 */ /* 0x002fc80000011414 */
[----:B0-----:R-:W-:-:S07]  /*27b0*/  LEA R22, R5, R4, 0x18 ;  /* 0x0000000405167211 */ /* 0x001fce00078ec0ff */
.L_x_199:
[----:B------:R-:W-:-:S05]  /*27c0*/  IMAD R5, R21, R20, R0 ;  /* 0x0000001415057224 */ /* 0x000fca00078e0200 */
[----:B------:R-:W-:-:S04]  /*27d0*/  IADD3 R4, P2, PT, R5, R3, RZ ;  /* 0x0000000305047210 */ /* 0x000fc80007f5e0ff */
[----:B------:R-:W-:-:S05]  /*27e0*/  LEA.HI.X.SX32 R5, R5, R8, 0x1, P2 ;  /* 0x0000000805057211 */ /* 0x000fca00010f0eff */
[----:B------:R0:W2:Y:S01]  /*27f0*/  LDG.E.U8.CONSTANT R25, desc[UR8][R4.64] ;  /* 0x0000000804197981 */ /* 0x0000a2000c1e9100 */
[----:B------:R-:W-:-:S05]  /*2800*/  IADD3 R28, P2, PT, R4, R20, RZ ;  /* 0x00000014041c7210 */ /* 0x000fca0007f5e0ff */
[----:B------:R-:W-:-:S05]  /*2810*/  IMAD.X R29, R10, 0x1, R5, P2 ;  /* 0x000000010a1d7824 */ /* 0x000fca00010e0605 */
[----:B------:R1:W3:Y:S01]  /*2820*/  LDG.E.U8.CONSTANT R7, desc[UR8][R28.64] ;  /* 0x000000081c077981 */ /* 0x0002e2000c1e9100 */
[----:B------:R-:W-:Y:S02]  /*2830*/  LEA R24, R21, R22, 0x2 ;  /* 0x0000001615187211 */ /* 0x000fe400078e10ff */
[----:B------:R-:W-:-:S03]  /*2840*/  IADD3 R26, P2, PT, R28, R20, RZ ;  /* 0x000000141c1a7210 */ /* 0x000fc60007f5e0ff */
[----:B------:R-:W4:Y:S02]  /*2850*/  LDS.128 R12, [R24] ;  /* 0x00000000180c7984 */ /* 0x000f240000000c00 */
[----:B------:R-:W-:-:S05]  /*2860*/  IMAD.X R27, R10, 0x1, R29, P2 ;  /* 0x000000010a1b7824 */ /* 0x000fca00010e061d */
[----:B------:R5:W3:Y:S01]  /*2870*/  LDG.E.U8.CONSTANT R6, desc[UR8][R26.64] ;  /* 0x000000081a067981 */ /* 0x000ae2000c1e9100 */
[----:B0-----:R-:W-:-:S05]  /*2880*/  IADD3 R4, P2, PT, R26, R20, RZ ;  /* 0x000000141a047210 */ /* 0x001fca0007f5e0ff */
[----:B------:R-:W-:Y:S01]  /*2890*/  IMAD.X R5, R10, 0x1, R27, P2 ;  /* 0x000000010a057824 */ /* 0x000fe200010e061b */
[----:B-1----:R-:W-:-:S05]  /*28a0*/  IADD3 R28, P2, PT, R4, R20, RZ ;  /* 0x00000014041c7210 */ /* 0x002fca0007f5e0ff */
[----:B------:R-:W-:Y:S01]  /*28b0*/  IMAD.X R29, R10, 0x1, R5, P2 ;  /* 0x000000010a1d7824 */ /* 0x000fe200010e0605 */
[----:B-----5:R-:W-:-:S04]  /*28c0*/  IADD3 R26, P2, PT, R28, R20, RZ ;  /* 0x000000141c1a7210 */ /* 0x020fc80007f5e0ff */
[----:B------:R-:W-:Y:S01]  /*28d0*/  IADD3.X R27, PT, PT, R10, R29, RZ, P2, !PT ;  /* 0x0000001d0a1b7210 */ /* 0x000fe200017fe4ff */
[----:B--2---:R-:W4:Y:S02]  /*28e0*/  I2F.S8 R25, R25 ;  /* 0x0000001900197306 */ /* 0x004f240000001400 */
[----:B----4-:R-:W-:Y:S02]  /*28f0*/  FFMA R19, R12, R25, R19 ;  /* 0x000000190c137223 */ /* 0x010fe40000000013 */
[----:B------:R-:W2:Y:S04]  /*2900*/  LDG.E.U8.CONSTANT R12, desc[UR8][R4.64] ;  /* 0x00000008040c7981 */ /* 0x000ea8000c1e9100 */
[----:B------:R0:W4:Y:S01]  /*2910*/  LDG.E.U8.CONSTANT R25, desc[UR8][R28.64] ;  /* 0x000000081c197981 */ /* 0x000122000c1e9100 */
[----:B---3--:R-:W1:Y:S02]  /*2920*/  I2F.S8 R7, R7 ;  /* 0x0000000700077306 */ /* 0x008e640000001400 */
[----:B-1----:R-:W-:-:S02]  /*2930*/  FFMA R13, R13, R7, R19 ;  /* 0x000000070d0d7223 */ /* 0x002fc40000000013 */
[----:B------:R-:W3:Y:S04]  /*2940*/  LDG.E.U8.CONSTANT R19, desc[UR8][R26.64] ;  /* 0x000000081a137981 */ /* 0x000ee8000c1e9100 */
[----:B------:R-:W1:Y:S01]  /*2950*/  I2F.S8 R6, R6 ;  /* 0x0000000600067306 */ /* 0x000e620000001400 */
[----:B0-----:R-:W-:-:S05]  /*2960*/  IADD3 R28, P2, PT, R26, R20, RZ ;  /* 0x000000141a1c7210 */ /* 0x001fca0007f5e0ff */
[----:B------:R-:W-:Y:S02]  /*2970*/  IMAD.X R29, R10, 0x1, R27, P2 ;  /* 0x000000010a1d7824 */ /* 0x000fe400010e061b */
[----:B-1----:R-:W-:Y:S02]  /*2980*/  FFMA R14, R14, R6, R13 ;  /* 0x000000060e0e7223 */ /* 0x002fe4000000000d */
[----:B------:R-:W0:Y:S01]  /*2990*/  LDS.128 R4, [R24+0x10] ;  /* 0x0000100018047984 */ /* 0x000e220000000c00 */
[----:B--2---:R-:W1:Y:S08]  /*29a0*/  I2F.S8 R12, R12 ;  /* 0x0000000c000c7306 */ /* 0x004e700000001400 */
[----:B----4-:R-:W0:Y:S01]  /*29b0*/  I2F.S8 R25, R25 ;  /* 0x0000001900197306 */ /* 0x010e220000001400 */
[----:B-1----:R-:W-:Y:S01]  /*29c0*/  FFMA R15, R15, R12, R14 ;  /* 0x0000000c0f0f7223 */ /* 0x002fe2000000000e */
[----:B------:R-:W-:Y:S01]  /*29d0*/  IADD3 R12, P2, PT, R28, R20, RZ ;  /* 0x000000141c0c7210 */ /* 0x000fe20007f5e0ff */
[----:B------:R1:W2:Y:S04]  /*29e0*/  LDG.E.U8.CONSTANT R14, desc[UR8][R28.64] ;  /* 0x000000081c0e7981 */ /* 0x0002a8000c1e9100 */
[----:B------:R-:W-:-:S02]  /*29f0*/  IMAD.X R13, R10, 0x1, R29, P2 ;  /* 0x000000010a0d7824 */ /* 0x000fc400010e061d */
[----:B0-----:R-:W-:-:S03]  /*2a00*/  FFMA R15, R4, R25, R15 ;  /* 0x00000019040f7223 */ /* 0x001fc6000000000f */
[----:B------:R-:W4:Y:S01]  /*2a10*/  LDG.E.U8.CONSTANT R4, desc[UR8][R12.64] ;  /* 0x000000080c047981 */ /* 0x000f22000c1e9100 */
[----:B---3--:R-:W0:Y:S01]  /*2a20*/  I2F.S8 R19, R19 ;  /* 0x0000001300137306 */ /* 0x008e220000001400 */
[----:B------:R-:W-:-:S05]  /*2a30*/  IADD3 R26, P2, PT, R12, R20, RZ ;  /* 0x000000140c1a7210 */ /* 0x000fca0007f5e0ff */
[----:B------:R-:W-:Y:S01]  /*2a40*/  IMAD.X R27, R10, 0x1, R13, P2 ;  /* 0x000000010a1b7824 */ /* 0x000fe200010e060d */
[----:B-1----:R-:W-:-:S04]  /*2a50*/  IADD3 R28, P2, PT, R26, R20, RZ ;  /* 0x000000141a1c7210 */ /* 0x002fc80007f5e0ff */
[----:B------:R1:W3:Y:S01]  /*2a60*/  LDG.E.U8.CONSTANT R25, desc[UR8][R26.64] ;  /* 0x000000081a197981 */ /* 0x0002e2000c1e9100 */
[----:B------:R-:W-:Y:S01]  /*2a70*/  IADD3.X R29, PT, PT, R10, R27, RZ, P2, !PT ;  /* 0x0000001b0a1d7210 */ /* 0x000fe200017fe4ff */
[----:B0-----:R-:W-:-:S04]  /*2a80*/  FFMA R15, R5, R19, R15 ;  /* 0x00000013050f7223 */ /* 0x001fc8000000000f */
[----:B------:R0:W5:Y:S01]  /*2a90*/  LDG.E.U8.CONSTANT R5, desc[UR8][R28.64] ;  /* 0x000000081c057981 */ /* 0x000162000c1e9100 */
[----:B-1----:R-:W-:-:S05]  /*2aa0*/  IADD3 R26, P2, PT, R28, R20, RZ ;  /* 0x000000141c1a7210 */ /* 0x002fca0007f5e0ff */
[----:B------:R-:W-:Y:S01]  /*2ab0*/  IMAD.X R27, R10, 0x1, R29, P2 ;  /* 0x000000010a1b7824 */ /* 0x000fe200010e061d */
[----:B0-----:R-:W-:-:S04]  /*2ac0*/  IADD3 R28, P2, PT, R26, R20, RZ ;  /* 0x000000141a1c7210 */ /* 0x001fc80007f5e0ff */
[----:B------:R0:W5:Y:S01]  /*2ad0*/  LDG.E.U8.CONSTANT R19, desc[UR8][R26.64] ;  /* 0x000000081a137981 */ /* 0x000162000c1e9100 */
[----:B------:R-:W-:Y:S01]  /*2ae0*/  IMAD.X R29, R10, 0x1, R27, P2 ;  /* 0x000000010a1d7824 */ /* 0x000fe200010e061b */
[----:B--2---:R-:W1:Y:S08]  /*2af0*/  I2F.S8 R14, R14 ;  /* 0x0000000e000e7306 */ /* 0x004e700000001400 */
[----:B----4-:R-:W2:Y:S01]  /*2b00*/  I2F.S8 R4, R4 ;  /* 0x0000000400047306 */ /* 0x010ea20000001400 */
[----:B-1----:R-:W-:-:S02]  /*2b10*/  FFMA R6, R6, R14, R15 ;  /* 0x0000000e06067223 */ /* 0x002fc4000000000f */
[----:B------:R-:W0:Y:S05]  /*2b20*/  LDS.128 R12, [R24+0x20] ;  /* 0x00002000180c7984 */ /* 0x000e2a0000000c00 */
[----:B---3--:R-:W0:Y:S01]  /*2b30*/  I2F.S8 R25, R25 ;  /* 0x0000001900197306 */ /* 0x008e220000001400 */
[----:B--2---:R-:W-:Y:S02]  /*2b40*/  FFMA R7, R7, R4, R6 ;  /* 0x0000000407077223 */ /* 0x004fe40000000006 */
[----:B------:R1:W2:Y:S05]  /*2b50*/  LDG.E.U8.CONSTANT R4, desc[UR8][R28.64] ;  /* 0x000000081c047981 */ /* 0x0002aa000c1e9100 */
[----:B-----5:R-:W3:Y:S01]  /*2b60*/  I2F.S8 R5, R5 ;  /* 0x0000000500057306 */ /* 0x020ee20000001400 */
[----:B------:R-:W-:Y:S01]  /*2b70*/  IADD3 R6, P2, PT, R28, R20, RZ ;  /* 0x000000141c067210 */ /* 0x000fe20007f5e0ff */
[----:B0-----:R-:W-:-:S04]  /*2b80*/  FFMA R26, R12, R25, R7 ;  /* 0x000000190c1a7223 */ /* 0x001fc80000000007 */
[----:B------:R-:W-:Y:S01]  /*2b90*/  IMAD.X R7, R10, 0x1, R29, P2 ;  /* 0x000000010a077824 */ /* 0x000fe200010e061d */
[----:B------:R-:W-:Y:S01]  /*2ba0*/  IADD3 R12, P2, PT, R6, R20, RZ ;  /* 0x00000014060c7210 */ /* 0x000fe20007f5e0ff */
[----:B---3--:R-:W-:-:S03]  /*2bb0*/  FFMA R5, R13, R5, R26 ;  /* 0x000000050d057223 */ /* 0x008fc6000000001a */
[----:B------:R-:W-:Y:S01]  /*2bc0*/  IADD3.X R13, PT, PT, R10, R7, RZ, P2, !PT ;  /* 0x000000070a0d7210 */ /* 0x000fe200017fe4ff */
[----:B------:R0:W3:Y:S01]  /*2bd0*/  LDG.E.U8.CONSTANT R25, desc[UR8][R6.64] ;  /* 0x0000000806197981 */ /* 0x0000e2000c1e9100 */
[----:B------:R-:W-:-:S03]  /*2be0*/  IADD3 R26, P2, PT, R12, R20, RZ ;  /* 0x000000140c1a7210 */ /* 0x000fc60007f5e0ff */
[----:B------:R-:W4:Y:S02]  /*2bf0*/  LDG.E.U8.CONSTANT R12, desc[UR8][R12.64] ;  /* 0x000000080c0c7981 */ /* 0x000f24000c1e9100 */
[----:B------:R-:W-:Y:S01]  /*2c00*/  IMAD.X R27, R10, 0x1, R13, P2 ;  /* 0x000000010a1b7824 */ /* 0x000fe200010e060d */
[----:B-1----:R-:W-:-:S04]  /*2c10*/  IADD3 R28, P2, PT, R26, R20, RZ ;  /* 0x000000141a1c7210 */ /* 0x002fc80007f5e0ff */
[----:B------:R-:W5:Y:S01]  /*2c20*/  LDG.E.U8.CONSTANT R26, desc[UR8][R26.64] ;  /* 0x000000081a1a7981 */ /* 0x000f62000c1e9100 */
[----:B------:R-:W-:-:S05]  /*2c30*/  IMAD.X R29, R10, 0x1, R27, P2 ;  /* 0x000000010a1d7824 */ /* 0x000fca00010e061b */
[----:B------:R-:W5:Y:S01]  /*2c40*/  LDG.E.U8.CONSTANT R28, desc[UR8][R28.64] ;  /* 0x000000081c1c7981 */ /* 0x000f62000c1e9100 */
[----:B------:R-:W1:Y:S02]  /*2c50*/  I2F.S8 R19, R19 ;  /* 0x0000001300137306 */ /* 0x000e640000001400 */
[----:B-1----:R-:W-:Y:S01]  /*2c60*/  FFMA R14, R14, R19, R5 ;  /* 0x000000130e0e7223 */ /* 0x002fe20000000005 */
[----:B------:R-:W-:-:S05]  /*2c70*/  VIADD R23, R23, 0x10 ;  /* 0x0000001017177836 */ /* 0x000fca0000000000 */
[----:B------:R-:W-:Y:S02]  /*2c80*/  ISETP.NE.AND P2, PT, R23, RZ, PT ;  /* 0x000000ff1700720c */ /* 0x000fe40003f45270 */
[----:B------:R-:W-:Y:S01]  /*2c90*/  IADD3 R21, PT, PT, R21, 0x10, RZ ;  /* 0x0000001015157810 */ /* 0x000fe20007ffe0ff */
[----:B--2---:R-:W1:Y:S02]  /*2ca0*/  I2F.S8 R4, R4 ;  /* 0x0000000400047306 */ /* 0x004e640000001400 */
[----:B-1----:R-:W-:Y:S02]  /*2cb0*/  FFMA R15, R15, R4, R14 ;  /* 0x000000040f0f7223 */ /* 0x002fe4000000000e */
[----:B0-----:R-:W0:Y:S04]  /*2cc0*/  LDS.128 R4, [R24+0x30] ;  /* 0x0000300018047984 */ /* 0x001e280000000c00 */
[----:B---3--:R-:W0:Y:S08]  /*2cd0*/  I2F.S8 R25, R25 ;  /* 0x0000001900197306 */ /* 0x008e300000001400 */
[----:B----4-:R-:W1:Y:S08]  /*2ce0*/  I2F.S8 R12, R12 ;  /* 0x0000000c000c7306 */ /* 0x010e700000001400 */
[----:B-----5:R-:W2:Y:S01]  /*2cf0*/  I2F.S8 R13, R26 ;  /* 0x0000001a000d7306 */ /* 0x020ea20000001400 */
[----:B0-----:R-:W-:-:S07]  /*2d00*/  FFMA R14, R4, R25, R15 ;  /* 0x00000019040e7223 */ /* 0x001fce000000000f */
[----:B------:R-:W0:Y:S01]  /*2d10*/  I2F.S8 R27, R28 ;  /* 0x0000001c001b7306 */ /* 0x000e220000001400 */
[----:B-1----:R-:W-:-:S04]  /*2d20*/  FFMA R5, R5, R12, R14 ;  /* 0x0000000c05057223 */ /* 0x002fc8000000000e */
[----:B--2---:R-:W-:-:S04]  /*2d30*/  FFMA R6, R6, R13, R5 ;  /* 0x0000000d06067223 */ /* 0x004fc80000000005 */
[----:B0-----:R-:W-:Y:S01]  /*2d40*/  FFMA R19, R7, R27, R6 ;  /* 0x0000001b07137223 */ /* 0x001fe20000000006 */
[----:B------:R-:W-:Y:S06]  /*2d50*/  @P2 BRA `(.L_x_199) ;  /* 0xfffffff800982947 */ /* 0x000fec000383ffff */
.L_x_198:
[----:B------:R-:W-:Y:S05]  /*2d60*/  @!P1 BRA `(.L_x_197) ;  /* 0x0000000400d89947 */ /* 0x000fea0003800000 */
[----:B------:R-:W-:Y:S05]  /*2d70*/  @!P0 BRA `(.L_x_200) ;  /* 0x0000000000d08947 */ /* 0x000fea0003800000 */
[----:B------:R-:W0:Y:S02]  /*2d80*/  LDCU UR6, c[0x0][0x3b0] ;  /* 0x00007600ff0677ac */ /* 0x000e240008000800 */
[----:B0-----:R-:W-:-:S05]  /*2d90*/  IMAD R4, R21, UR6, R0 ;  /* 0x0000000615047c24 */ /* 0x001fca000f8e0200 */
[----:B------:R-:W-:-:S04]  /*2da0*/  IADD3 R14, P1, PT, R4, R3, RZ ;  /* 0x00000003040e7210 */ /* 0x000fc80007f3e0ff */
[----:B------:R-:W-:-:S05]  /*2db0*/  LEA.HI.X.SX32 R15, R4, R8, 0x1, P1 ;  /* 0x00000008040f7211 */ /* 0x000fca00008f0eff */
[----:B------:R0:W2:Y:S01]  /*2dc0*/  LDG.E.U8.CONSTANT R13, desc[UR8][R14.64] ;  /* 0x000000080e0d7981 */ /* 0x0000a2000c1e9100 */
[----:B------:R-:W1:Y:S01]  /*2dd0*/  S2UR UR5, SR_CgaCtaId ;  /* 0x00000000000579c3 */ /* 0x000e620000008800 */
[----:B------:R-:W-:Y:S01]  /*2de0*/  UMOV UR4, 0x400 ;  /* 0x0000040000047882 */ /* 0x000fe20000000000 */
[----:B------:R-:W-:Y:S02]  /*2df0*/  USHF.R.S32.HI UR7, URZ, 0x1f, UR6 ;  /* 0x0000001fff077899 */ /* 0x000fe40008011406 */
[----:B------:R-:W-:Y:S01]  /*2e00*/  IADD3 R22, P1, PT, R14, UR6, RZ ;  /* 0x000000060e167c10 */ /* 0x000fe2000ff3e0ff */
[----:B------:R-:W-:-:S03]  /*2e10*/  UIADD3 UR4, UPT, UPT, UR4, 0x20, URZ ;  /* 0x0000002004047890 */ /* 0x000fc6000fffe0ff */
[----:B------:R-:W-:-:S04]  /*2e20*/  IMAD.U32 R10, RZ, RZ, UR7 ;  /* 0x00000007ff0a7e24 */ /* 0x000fc8000f8e00ff */
[----:B------:R-:W-:-:S05]  /*2e30*/  IMAD.X R23, R10, 0x1, R15, P1 ;  /* 0x000000010a177824 */ /* 0x000fca00008e060f */
[----:B------:R3:W4:Y:S01]  /*2e40*/  LDG.E.U8.CONSTANT R29, desc[UR8][R22.64] ;  /* 0x00000008161d7981 */ /* 0x000722000c1e9100 */
[----:B-1----:R-:W-:-:S06]  /*2e50*/  ULEA UR4, UR5, UR4, 0x18 ;  /* 0x0000000405047291 */ /* 0x002fcc000f8ec0ff */
[----:B------:R-:W-:-:S05]  /*2e60*/  LEA R12, R21, UR4, 0x2 ;  /* 0x00000004150c7c11 */ /* 0x000fca000f8e10ff */
[----:B------:R-:W1:Y:S01]  /*2e70*/  LDS.128 R4, [R12] ;  /* 0x000000000c047984 */ /* 0x000e620000000c00 */
[----:B------:R-:W-:-:S05]  /*2e80*/  IADD3 R24, P1, PT, R22, UR6, RZ ;  /* 0x0000000616187c10 */ /* 0x000fca000ff3e0ff */
[----:B------:R-:W-:Y:S01]  /*2e90*/  IMAD.X R25, R10, 0x1, R23, P1 ;  /* 0x000000010a197824 */ /* 0x000fe200008e0617 */
[----:B0-----:R-:W-:-:S04]  /*2ea0*/  IADD3 R14, P1, PT, R24, UR6, RZ ;  /* 0x00000006180e7c10 */ /* 0x001fc8000ff3e0ff */
[----:B------:R-:W-:Y:S01]  /*2eb0*/  IADD3.X R15, PT, PT, R10, R25, RZ, P1, !PT ;  /* 0x000000190a0f7210 */ /* 0x000fe20000ffe4ff */
[----:B------:R0:W5:Y:S01]  /*2ec0*/  LDG.E.U8.CONSTANT R20, desc[UR8][R24.64] ;  /* 0x0000000818147981 */ /* 0x000162000c1e9100 */
[----:B------:R-:W-:-:S03]  /*2ed0*/  IADD3 R26, P1, PT, R14, UR6, RZ ;  /* 0x000000060e1a7c10 */ /* 0x000fc6000ff3e0ff */
[----:B------:R1:W5:Y:S02]  /*2ee0*/  LDG.E.U8.CONSTANT R28, desc[UR8][R14.64] ;  /* 0x000000080e1c7981 */ /* 0x000364000c1e9100 */
[----:B------:R-:W-:Y:S01]  /*2ef0*/  IMAD.X R27, R10, 0x1, R15, P1 ;  /* 0x000000010a1b7824 */ /* 0x000fe200008e060f */
[----:B---3--:R-:W-:-:S05]  /*2f00*/  IADD3 R22, P1, PT, R26, UR6, RZ ;  /* 0x000000061a167c10 */ /* 0x008fca000ff3e0ff */
[----:B------:R-:W-:Y:S01]  /*2f10*/  IMAD.X R23, R10, 0x1, R27, P1 ;  /* 0x000000010a177824 */ /* 0x000fe200008e061b */
[----:B0-----:R-:W-:-:S04]  /*2f20*/  IADD3 R24, P1, PT, R22, UR6, RZ ;  /* 0x0000000616187c10 */ /* 0x001fc8000ff3e0ff */
[----:B------:R-:W3:Y:S01]  /*2f30*/  LDG.E.U8.CONSTANT R22, desc[UR8][R22.64] ;  /* 0x0000000816167981 */ /* 0x000ee2000c1e9100 */
[----:B------:R-:W-:Y:S01]  /*2f40*/  IMAD.X R25, R10, 0x1, R23, P1 ;  /* 0x000000010a197824 */ /* 0x000fe200008e0617 */
[----:B--2---:R-:W1:Y:S02]  /*2f50*/  I2F.S8 R13, R13 ;  /* 0x0000000d000d7306 */ /* 0x004e640000001400 */
[----:B-1----:R-:W-:Y:S02]  /*2f60*/  FFMA R14, R4, R13, R19 ;  /* 0x0000000d040e7223 */ /* 0x002fe40000000013 */
[----:B------:R0:W2:Y:S02]  /*2f70*/  LDG.E.U8.CONSTANT R4, desc[UR8][R26.64] ;  /* 0x000000081a047981 */ /* 0x0000a4000c1e9100 */
[----:B0-----:R-:W-:Y:S02]  /*2f80*/  IADD3 R26, P1, PT, R24, UR6, RZ ;  /* 0x00000006181a7c10 */ /* 0x001fe4000ff3e0ff */
[----:B------:R-:W2:Y:S02]  /*2f90*/  LDG.E.U8.CONSTANT R24, desc[UR8][R24.64] ;  /* 0x0000000818187981 */ /* 0x000ea4000c1e9100 */
[----:B------:R-:W-:-:S05]  /*2fa0*/  IADD3.X R27, PT, PT, R10, R25, RZ, P1, !PT ;  /* 0x000000190a1b7210 */ /* 0x000fca0000ffe4ff */
[----:B------:R-:W2:Y:S01]  /*2fb0*/  LDG.E.U8.CONSTANT R26, desc[UR8][R26.64] ;  /* 0x000000081a1a7981 */ /* 0x000ea2000c1e9100 */
[----:B----4-:R-:W0:Y:S02]  /*2fc0*/  I2F.S8 R29, R29 ;  /* 0x0000001d001d7306 */ /* 0x010e240000001400 */
[----:B0-----:R-:W-:Y:S02]  /*2fd0*/  FFMA R5, R29, R5, R14 ;  /* 0x000000051d057223 */ /* 0x001fe4000000000e */
[----:B------:R-:W0:Y:S04]  /*2fe0*/  LDS.128 R12, [R12+0x10] ;  /* 0x000010000c0c7984 */ /* 0x000e280000000c00 */
[----:B-----5:R-:W1:Y:S08]  /*2ff0*/  I2F.S8 R20, R20 ;  /* 0x0000001400147306 */ /* 0x020e700000001400 */
[----:B------:R-:W4:Y:S08]  /*3000*/  I2F.S8 R19, R28 ;  /* 0x0000001c00137306 */ /* 0x000f300000001400 */
[----:B---3--:R-:W-:Y:S01]  /*3010*/  I2F.S8 R23, R22 ;  /* 0x0000001600177306 */ /* 0x008fe20000001400 */
[----:B-1----:R-:W-:-:S04]  /*3020*/  FFMA R6, R20, R6, R5 ;  /* 0x0000000614067223 */ /* 0x002fc80000000005 */
[----:B----4-:R-:W-:Y:S01]  /*3030*/  FFMA R7, R19, R7, R6 ;  /* 0x0000000713077223 */ /* 0x010fe20000000006 */
[----:B------:R-:W-:Y:S02]  /*3040*/  VIADD R21, R21, 0x8 ;  /* 0x0000000815157836 */ /* 0x000fe40000000000 */
[----:B--2---:R-:W0:Y:S08]  /*3050*/  I2F.S8 R4, R4 ;  /* 0x0000000400047306 */ /* 0x004e300000001400 */
[----:B------:R-:W1:Y:S01]  /*3060*/  I2F.S8 R24, R24 ;  /* 0x0000001800187306 */ /* 0x000e620000001400 */
[----:B0-----:R-:W-:-:S07]  /*3070*/  FFMA R6, R12, R4, R7 ;  /* 0x000000040c067223 */ /* 0x001fce0000000007 */
[----:B------:R-:W0:Y:S01]  /*3080*/  I2F.S8 R19, R26 ;  /* 0x0000001a00137306 */ /* 0x000e220000001400 */
[----:B------:R-:W-:-:S04]  /*3090*/  FFMA R13, R23, R13, R6 ;  /* 0x0000000d170d7223 */ /* 0x000fc80000000006 */
[----:B-1----:R-:W-:-:S04]  /*30a0*/  FFMA R14, R24, R14, R13 ;  /* 0x0000000e180e7223 */ /* 0x002fc8000000000d */
[----:B0-----:R-:W-:-:S07]  /*30b0*/  FFMA R19, R19, R15, R14 ;  /* 0x0000000f13137223 */ /* 0x001fce000000000e */
.L_x_200:
[----:B------:R-:W-:-:S04]  /*30c0*/  LOP3.LUT R5, R17, 0x4, RZ, 0xc0, !PT ;  /* 0x0000000411057812 */ /* 0x000fc800078ec0ff */
[----:B------:R-:W-:-:S04]  /*30d0*/  IADD3 R4, PT, PT, -R5, 0xc, R18 ;  /* 0x0000000c05047810 */ /* 0x000fc80007ffe112 */
[----:B------:R-:W-:-:S13]  /*30e0*/  LOP3.LUT P1, RZ, R4, 0x7, RZ, 0xc0, !PT ;  /* 0x0000000704ff7812 */ /* 0x000fda000782c0ff */
[----:B------:R-:W-:Y:S05]  /*30f0*/  @!P1 BRA `(.L_x_197) ;  /* 0x0000000000f49947 */ /* 0x000fea0003800000 */
[----:B------:R-:W-:Y:S01]  /*3100*/  LOP3.LUT R18, R18, 0x4, RZ, 0x3c, !PT ;  /* 0x0000000412127812 */ /* 0x000fe200078e3cff */
[----:B------:R-:W0:Y:S04]  /*3110*/  LDCU UR6, c[0x0][0x3b0] ;  /* 0x00007600ff0677ac */ /* 0x000e280008000800 */
[----:B------:R-:W-:-:S05]  /*3120*/  IMAD.IADD R18, R18, 0x1, -R5 ;  /* 0x0000000112127824 */ /* 0x000fca00078e0a05 */
[----:B------:R-:W-:-:S05]  /*3130*/  LOP3.LUT R18, R18, 0x7, RZ, 0xc0, !PT ;  /* 0x0000000712127812 */ /* 0x000fca00078ec0ff */
[----:B------:R-:W-:-:S05]  /*3140*/  VIADD R18, R18, 0xffffffff ;  /* 0xffffffff12127836 */ /* 0x000fca0000000000 */
[----:B------:R-:W-:-:S13]  /*3150*/  ISETP.GE.U32.AND P1, PT, R18, 0x3, PT ;  /* 0x000000031200780c */ /* 0x000fda0003f26070 */
[----:B0-----:R-:W-:Y:S05]  /*3160*/  @!P1 BRA `(.L_x_201) ;  /* 0x0000000000749947 */ /* 0x001fea0003800000 */
[----:B------:R-:W0:Y:S02]  /*3170*/  LDCU UR4, c[0x0][0x3b0] ;  /* 0x00007600ff0477ac */ /* 0x000e240008000800 */
[----:B0-----:R-:W-:-:S05]  /*3180*/  IMAD R5, R21, UR4, R0 ;  /* 0x0000000415057c24 */ /* 0x001fca000f8e0200 */
[----:B------:R-:W-:-:S04]  /*3190*/  IADD3 R4, P1, PT, R5, R3, RZ ;  /* 0x0000000305047210 */ /* 0x000fc80007f3e0ff */
[----:B------:R-:W-:Y:S02]  /*31a0*/  LEA.HI.X.SX32 R5, R5, R8, 0x1, P1 ;  /* 0x0000000805057211 */ /* 0x000fe400008f0eff */
[----:B------:R-:W-:-:S03]  /*31b0*/  IADD3 R14, P1, PT, R4, UR4, RZ ;  /* 0x00000004040e7c10 */ /* 0x000fc6000ff3e0ff */
[----:B------:R0:W2:Y:S01]  /*31c0*/  LDG.E.U8.CONSTANT R18, desc[UR8][R4.64] ;  /* 0x0000000804127981 */ /* 0x0000a2000c1e9100 */
[----:B------:R-:W-:Y:S02]  /*31d0*/  IADD3.X R15, PT, PT, R10, R5, RZ, P1, !PT ;  /* 0x000000050a0f7210 */ /* 0x000fe40000ffe4ff */
[----:B------:R-:W-:-:S03]  /*31e0*/  IADD3 R12, P1, PT, R14, UR4, RZ ;  /* 0x000000040e0c7c10 */ /* 0x000fc6000ff3e0ff */
[----:B------:R-:W3:Y:S02]  /*31f0*/  LDG.E.U8.CONSTANT R14, desc[UR8][R14.64] ;  /* 0x000000080e0e7981 */ /* 0x000ee4000c1e9100 */
[----:B------:R-:W-:Y:S01]  /*3200*/  IMAD.X R13, R10, 0x1, R15, P1 ;  /* 0x000000010a0d7824 */ /* 0x000fe200008e060f */
[----:B------:R-:W-:-:S05]  /*3210*/  IADD3 R22, P1, PT, R12, UR4, RZ ;  /* 0x000000040c167c10 */ /* 0x000fca000ff3e0ff */
[----:B------:R-:W-:Y:S02]  /*3220*/  IMAD.X R23, R10, 0x1, R13, P1 ;  /* 0x000000010a177824 */ /* 0x000fe400008e060d */
[----:B------:R-:W4:Y:S04]  /*3230*/  LDG.E.U8.CONSTANT R13, desc[UR8][R12.64] ;  /* 0x000000080c0d7981 */ /* 0x000f28000c1e9100 */
[----:B------:R-:W5:Y:S01]  /*3240*/  LDG.E.U8.CONSTANT R22, desc[UR8][R22.64] ;  /* 0x0000000816167981 */ /* 0x000f62000c1e9100 */
[----:B------:R-:W1:Y:S01]  /*3250*/  S2UR UR5, SR_CgaCtaId ;  /* 0x00000000000579c3 */ /* 0x000e620000008800 */
[----:B------:R-:W-:Y:S02]  /*3260*/  UMOV UR4, 0x400 ;  /* 0x0000040000047882 */ /* 0x000fe40000000000 */
[----:B------:R-:W-:-:S04]  /*3270*/  UIADD3 UR4, UPT, UPT, UR4, 0x20, URZ ;  /* 0x0000002004047890 */ /* 0x000fc8000fffe0ff */
[----:B-1----:R-:W-:-:S06]  /*3280*/  ULEA UR4, UR5, UR4, 0x18 ;  /* 0x0000000405047291 */ /* 0x002fcc000f8ec0ff */
[----:B0-----:R-:W-:-:S06]  /*3290*/  LEA R4, R21, UR4, 0x2 ;  /* 0x0000000415047c11 */ /* 0x001fcc000f8e10ff */
[----:B------:R-:W0:Y:S01]  /*32a0*/  LDS.128 R4, [R4] ;  /* 0x0000000004047984 */ /* 0x000e220000000c00 */
[----:B------:R-:W-:Y:S01]  /*32b0*/  VIADD R21, R21, 0x4 ;  /* 0x0000000415157836 */ /* 0x000fe20000000000 */
        /* <DEDUP_REMOVED lines=8> */
.L_x_201:
[----:B------:R-:W-:-:S05]  /*3340*/  IMAD R4, R21, UR6, R0 ;  /* 0x0000000615047c24 */ /* 0x000fca000f8e0200 */
[----:B------:R-:W-:-:S04]  /*3350*/  IADD3 R12, P1, PT, R4, R3, RZ ;  /* 0x00000003040c7210 */ /* 0x000fc80007f3e0ff */
[----:B------:R-:W-:-:S05]  /*3360*/  LEA.HI.X.SX32 R13, R4, R8, 0x1, P1 ;  /* 0x00000008040d7211 */ /* 0x000fca00008f0eff */
[----:B------:R-:W2:Y:S01]  /*3370*/  LDG.E.U8.CONSTANT R14, desc[UR8][R12.64] ;  /* 0x000000080c0e7981 */ /* 0x000ea2000c1e9100 */
[----:B------:R-:W0:Y:S01]  /*3380*/  S2UR UR5, SR_CgaCtaId ;  /* 0x00000000000579c3 */ /* 0x000e220000008800 */
[----:B------:R-:W-:Y:S01]  /*3390*/  UMOV UR4, 0x400 ;  /* 0x0000040000047882 */ /* 0x000fe20000000000 */
[----:B------:R-:W-:Y:S01]  /*33a0*/  ISETP.NE.AND P1, PT, R16, 0x1, PT ;  /* 0x000000011000780c */ /* 0x000fe20003f25270 */
[----:B------:R-:W-:-:S04]  /*33b0*/  UIADD3 UR4, UPT, UPT, UR4, 0x20, URZ ;  /* 0x0000002004047890 */ /* 0x000fc8000fffe0ff */
[----:B0-----:R-:W-:-:S06]  /*33c0*/  ULEA UR4, UR5, UR4, 0x18 ;  /* 0x0000000405047291 */ /* 0x001fcc000f8ec0ff */
[----:B------:R-:W-:-:S06]  /*33d0*/  LEA R4, R21, UR4, 0x2 ;  /* 0x0000000415047c11 */ /* 0x000fcc000f8e10ff */
[----:B------:R-:W0:Y:S01]  /*33e0*/  LDS.128 R4, [R4] ;  /* 0x0000000004047984 */ /* 0x000e220000000c00 */
[----:B--2---:R-:W0:Y:S02]  /*33f0*/  I2F.S8 R14, R14 ;  /* 0x0000000e000e7306 */ /* 0x004e240000001400 */
[----:B0-----:R-:W-:Y:S01]  /*3400*/  FFMA R19, R4, R14, R19 ;  /* 0x0000000e04137223 */ /* 0x001fe20000000013 */
[----:B------:R-:W-:Y:S06]  /*3410*/  @!P1 BRA `(.L_x_197) ;  /* 0x00000000002c9947 */ /* 0x000fec0003800000 */
[----:B------:R-:W-:Y:S02]  /*3420*/  ISETP.NE.AND P1, PT, R16, 0x2, PT ;  /* 0x000000021000780c */ /* 0x000fe40003f25270 */
[----:B------:R-:W-:-:S04]  /*3430*/  IADD3 R14, P2, PT, R12, UR6, RZ ;  /* 0x000000060c0e7c10 */ /* 0x000fc8000ff5e0ff */
[----:B------:R-:W-:-:S07]  /*3440*/  IADD3.X R15, PT, PT, R10, R13, RZ, P2, !PT ;  /* 0x0000000d0a0f7210 */ /* 0x000fce00017fe4ff */
[----:B------:R-:W-:Y:S02]  /*3450*/  @P1 IADD3 R12, P2, PT, R14, UR6, RZ ;  /* 0x000000060e0c1c10 */ /* 0x000fe4000ff5e0ff */
[----:B------:R-:W2:Y:S03]  /*3460*/  LDG.E.U8.CONSTANT R14, desc[UR8][R14.64] ;  /* 0x000000080e0e7981 */ /* 0x000ea6000c1e9100 */
[----:B------:R-:W-:-:S05]  /*3470*/  @P1 IMAD.X R13, R10, 0x1, R15, P2 ;  /* 0x000000010a0d1824 */ /* 0x000fca00010e060f */
[----:B------:R-:W3:Y:S01]  /*3480*/  @P1 LDG.E.U8.CONSTANT R12, desc[UR8][R12.64] ;  /* 0x000000080c0c1981 */ /* 0x000ee2000c1e9100 */
[----:B--2---:R-:W0:Y:S08]  /*3490*/  I2F.S8 R4, R14 ;  /* 0x0000000e00047306 */ /* 0x004e300000001400 */
[----:B---3--:R-:W1:Y:S01]  /*34a0*/  @P1 I2F.S8 R18, R12 ;  /* 0x0000000c00121306 */ /* 0x008e620000001400 */
[----:B0-----:R-:W-:-:S04]  /*34b0*/  FFMA R19, R4, R5, R19 ;  /* 0x0000000504137223 */ /* 0x001fc80000000013 */
[----:B-1----:R-:W-:-:S07]  /*34c0*/  @P1 FFMA R19, R18, R6, R19 ;  /* 0x0000000612131223 */ /* 0x002fce0000000013 */
.L_x_197:
[----:B------:R-:W0:Y:S01]  /*34d0*/  LDCU.64 UR6, c[0x0][0x398] ;  /* 0x00007300ff0677ac */ /* 0x000e220008000a00 */
[----:B------:R-:W-:Y:S01]  /*34e0*/  IADD3 R5, P1, PT, R9, R0, RZ ;  /* 0x0000000009057210 */ /* 0x000fe20007f3e0ff */
[----:B------:R-:W-:Y:S01]  /*34f0*/  VIADD R0, R0, 0x80 ;  /* 0x0000008000007836 */ /* 0x000fe20000000000 */
[----:B------:R-:W1:Y:S03]  /*3500*/  LDCU UR4, c[0x0][0x3a8] ;  /* 0x00007500ff0477ac */ /* 0x000e660008000800 */
[----:B------:R-:W-:Y:S01]  /*3510*/  IMAD.X R6, RZ, RZ, R2, P1 ;  /* 0x000000ffff067224 */ /* 0x000fe200008e0602 */
[----:B------:R-:W2:Y:S01]  /*3520*/  LDCU UR5, c[0x0][0x3b0] ;  /* 0x00007600ff0577ac */ /* 0x000ea20008000800 */
[----:B0-----:R-:W-:-:S04]  /*3530*/  LEA R4, P1, R5, UR6, 0x2 ;  /* 0x0000000605047c11 */ /* 0x001fc8000f8210ff */
[----:B------:R-:W-:Y:S01]  /*3540*/  LEA.HI.X R5, R5, UR7, R6, 0x2, P1 ;  /* 0x0000000705057c11 */ /* 0x000fe200088f1406 */
[----:B-1----:R-:W-:Y:S01]  /*3550*/  FMUL R19, R19, UR4 ;  /* 0x0000000413137c20 */ /* 0x002fe20008400000 */
[----:B--2---:R-:W-:-:S04]  /*3560*/  ISETP.GE.AND P1, PT, R0, UR5, PT ;  /* 0x0000000500007c0c */ /* 0x004fc8000bf26270 */
[----:B------:R0:W-:Y:S09]  /*3570*/  STG.E desc[UR8][R4.64], R19 ;  /* 0x0000001304007986 */ /* 0x0001f2000c101908 */
[----:B------:R-:W-:Y:S05]  /*3580*/  @!P1 BRA `(.L_x_202) ;  /* 0xffffffe400649947 */ /* 0x000fea000383ffff */
[----:B------:R-:W-:Y:S05]  /*3590*/  EXIT ;  /* 0x000000000000794d */ /* 0x000fea0003800000 */
.L_x_193:
[----:B------:R-:W1:Y:S01]  /*35a0*/  LDC R11, c[0x0][0x3b0] ;  /* 0x0000ec00ff0b7b82 */ /* 0x000e620000000800 */
[C---:B------:R-:W-:Y:S01]  /*35b0*/  LOP3.LUT R17, R16.reuse, 0x7, RZ, 0xc0, !PT ;  /* 0x0000000710117812 */ /* 0x040fe200078ec0ff */
[----:B------:R-:W2:Y:S01]  /*35c0*/  LDCU UR11, c[0x0][0x3b0] ;  /* 0x00007600ff0b77ac */ /* 0x000ea20008000800 */
[C---:B------:R-:W-:Y:S02]  /*35d0*/  LOP3.LUT R18, R16.reuse, 0xf, RZ, 0xc0, !PT ;  /* 0x0000000f10127812 */ /* 0x040fe400078ec0ff */
[----:B------:R-:W-:Y:S01]  /*35e0*/  LOP3.LUT R10, R16, 0x3, RZ, 0xc0, !PT ;  /* 0x00000003100a7812 */ /* 0x000fe200078ec0ff */
[----:B0-----:R-:W-:Y:S01]  /*35f0*/  VIADD R5, R17, 0xffffffff ;  /* 0xffffffff11057836 */ /* 0x001fe20000000000 */
[----:B------:R-:W-:Y:S01]  /*3600*/  IADD3 R4, PT, PT, R18, -0x1, RZ ;  /* 0xffffffff12047810 */ /* 0x000fe20007ffe0ff */
[----:B------:R-:W0:Y:S03]  /*3610*/  LDCU UR10, c[0x0][0x3ac] ;  /* 0x00007580ff0a77ac */ /* 0x000e260008000800 */
[----:B------:R-:W-:Y:S01]  /*3620*/  ISETP.GE.U32.AND P0, PT, R4, 0x7, PT ;  /* 0x000000070400780c */ /* 0x000fe20003f06070 */
[----:B------:R-:W3:Y:S01]  /*3630*/  LDCU UR12, c[0x0][0x3a8] ;  /* 0x00007500ff0c77ac */ /* 0x000ee20008000800 */
[----:B------:R-:W-:Y:S01]  /*3640*/  ISETP.GE.U32.AND P1, PT, R5, 0x3, PT ;  /* 0x000000030500780c */ /* 0x000fe20003f26070 */
[----:B------:R-:W4:Y:S01]  /*3650*/  LDCU.64 UR14, c[0x0][0x398] ;  /* 0x00007300ff0e77ac */ /* 0x000f220008000a00 */
[----:B------:R-:W-:-:S12]  /*3660*/  USHF.R.S32.HI UR6, URZ, 0x1f, UR4 ;  /* 0x0000001fff067899 */ /* 0x000fd80008011404 */
.L_x_207:
[----:B------:R-:W-:Y:S01]  /*3670*/  ISETP.GE.AND P2, PT, R16, 0x1, PT ;  /* 0x000000011000780c */ /* 0x000fe20003f46270 */
[----:B--2---:R-:W-:-:S12]  /*3680*/  IMAD.MOV.U32 R15, RZ, RZ, RZ ;  /* 0x000000ffff0f7224 */ /* 0x004fd800078e00ff */
[----:B------:R-:W-:Y:S05]  /*3690*/  @!P2 BRA `(.L_x_203) ;  /* 0x0000000800f8a947 */ /* 0x000fea0003800000 */
[----:B0-----:R-:W-:Y:S01]  /*36a0*/  UISETP.GE.U32.AND UP0, UPT, UR10, 0x10, UPT ;  /* 0x000000100a00788c */ /* 0x001fe2000bf06070 */
[----:B------:R-:W-:Y:S01]  /*36b0*/  ISETP.NE.AND P2, PT, R18, RZ, PT ;  /* 0x000000ff1200720c */ /* 0x000fe20003f45270 */
[----:B------:R-:W-:Y:S01]  /*36c0*/  IMAD.MOV.U32 R15, RZ, RZ, RZ ;  /* 0x000000ffff0f7224 */ /* 0x000fe200078e00ff */
[----:B------:R-:W-:-:S06]  /*36d0*/  UMOV UR4, URZ ;  /* 0x000000ff00047c82 */ /* 0x000fcc0008000000 */
[----:B------:R-:W-:Y:S05]  /*36e0*/  BRA.U !UP0, `(.L_x_204) ;  /* 0x0000000508607547 */ /* 0x000fea000b800000 */
[----:B------:R-:W-:-:S04]  /*36f0*/  IADD3 R6, P3, PT, R0, R3, RZ ;  /* 0x0000000300067210 */ /* 0x000fc80007f7e0ff */
[----:B------:R-:W-:Y:S02]  /*3700*/  IADD3.X R7, PT, PT, RZ, R8, RZ, P3, !PT ;  /* 0x00000008ff077210 */ /* 0x000fe40001ffe4ff */
[----:B--2---:R-:W-:-:S03]  /*3710*/  IADD3 R26, P3, PT, R6, UR11, RZ ;  /* 0x0000000b061a7c10 */ /* 0x004fc6000ff7e0ff */
[----:B------:R-:W2:Y:S01]  /*3720*/  LDG.E.U8.CONSTANT R25, desc[UR8][R6.64] ;  /* 0x0000000806197981 */ /* 0x000ea2000c1e9100 */
[----:B------:R-:W-:Y:S02]  /*3730*/  IADD3.X R27, PT, PT, R7, UR6, RZ, P3, !PT ;  /* 0x00000006071b7c10 */ /* 0x000fe40009ffe4ff */
[----:B------:R-:W-:-:S03]  /*3740*/  IADD3 R4, P3, PT, R26, UR11, RZ ;  /* 0x0000000b1a047c10 */ /* 0x000fc6000ff7e0ff */
[----:B------:R-:W5:Y:S01]  /*3750*/  LDG.E.U8.CONSTANT R26, desc[UR8][R26.64] ;  /* 0x000000081a1a7981 */ /* 0x000f62000c1e9100 */
[----:B------:R-:W-:-:S05]  /*3760*/  IADD3.X R5, PT, PT, R27, UR6, RZ, P3, !PT ;  /* 0x000000061b057c10 */ /* 0x000fca0009ffe4ff */
[----:B------:R0:W3:Y:S01]  /*3770*/  LDG.E.U8.CONSTANT R14, desc[UR8][R4.64] ;  /* 0x00000008040e7981 */ /* 0x0000e2000c1e9100 */
[----:B------:R-:W-:-:S04]  /*3780*/  IADD3 R28, P3, PT, R4, UR11, RZ ;  /* 0x0000000b041c7c10 */ /* 0x000fc8000ff7e0ff */
[----:B------:R-:W-:Y:S02]  /*3790*/  IADD3.X R29, PT, PT, R5, UR6, RZ, P3, !PT ;  /* 0x00000006051d7c10 */ /* 0x000fe40009ffe4ff */
[----:B------:R-:W-:-:S04]  /*37a0*/  IADD3 R20, P3, PT, R28, UR11, RZ ;  /* 0x0000000b1c147c10 */ /* 0x000fc8000ff7e0ff */
[----:B------:R-:W-:Y:S02]  /*37b0*/  IADD3.X R21, PT, PT, R29, UR6, RZ, P3, !PT ;  /* 0x000000061d157c10 */ /* 0x000fe40009ffe4ff */
[----:B------:R-:W4:Y:S01]  /*37c0*/  LDG.E.U8.CONSTANT R29, desc[UR8][R28.64] ;  /* 0x000000081c1d7981 */ /* 0x000f22000c1e9100 */
[----:B------:R-:W-:-:S03]  /*37d0*/  IADD3 R12, P3, PT, R20, UR11, RZ ;  /* 0x0000000b140c7c10 */ /* 0x000fc6000ff7e0ff */
[----:B------:R1:W4:Y:S01]  /*37e0*/  LDG.E.U8.CONSTANT R19, desc[UR8][R20.64] ;  /* 0x0000000814137981 */ /* 0x000322000c1e9100 */
[----:B------:R-:W-:-:S05]  /*37f0*/  IADD3.X R13, PT, PT, R21, UR6, RZ, P3, !PT ;  /* 0x00000006150d7c10 */ /* 0x000fca0009ffe4ff */
[----:B------:R-:W4:Y:S01]  /*3800*/  LDG.E.U8.CONSTANT R24, desc[UR8][R12.64] ;  /* 0x000000080c187981 */ /* 0x000f22000c1e9100 */
[----:B------:R-:W0:Y:S01]  /*3810*/  S2UR UR7, SR_CgaCtaId ;  /* 0x00000000000779c3 */ /* 0x000e220000008800 */
[----:B------:R-:W-:Y:S01]  /*3820*/  UMOV UR4, 0x400 ;  /* 0x0000040000047882 */ /* 0x000fe20000000000 */
[----:B------:R-:W-:-:S04]  /*3830*/  IADD3 R22, P3, PT, R12, UR11, RZ ;  /* 0x0000000b0c167c10 */ /* 0x000fc8000ff7e0ff */
[----:B------:R-:W-:-:S05]  /*3840*/  IADD3.X R23, PT, PT, R13, UR6, RZ, P3, !PT ;  /* 0x000000060d177c10 */ /* 0x000fca0009ffe4ff */
[----:B------:R3:W4:Y:S01]  /*3850*/  LDG.E.U8.CONSTANT R27, desc[UR8][R22.64] ;  /* 0x00000008161b7981 */ /* 0x000722000c1e9100 */
[----:B0-----:R-:W-:-:S09]  /*3860*/  ULEA UR4, UR7, UR4, 0x18 ;  /* 0x0000000407047291 */ /* 0x001fd2000f8ec0ff */
[----:B------:R-:W0:Y:S01]  /*3870*/  LDS.128 R4, [UR4+0x20] ;  /* 0x00002004ff047984 */ /* 0x000e220008000c00 */
[----:B-1----:R-:W-:-:S04]  /*3880*/  IADD3 R20, P3, PT, R22, UR11, RZ ;  /* 0x0000000b16147c10 */ /* 0x002fc8000ff7e0ff */
[----:B------:R-:W-:-:S05]  /*3890*/  IADD3.X R21, PT, PT, R23, UR6, RZ, P3, !PT ;  /* 0x0000000617157c10 */ /* 0x000fca0009ffe4ff */
[----:B------:R1:W4:Y:S01]  /*38a0*/  LDG.E.U8.CONSTANT R28, desc[UR8][R20.64] ;  /* 0x00000008141c7981 */ /* 0x000322000c1e9100 */
[----:B--2---:R-:W0:Y:S08]  /*38b0*/  I2F.S8 R25, R25 ;  /* 0x0000001900197306 */ /* 0x004e300000001400 */
[----:B-----5:R-:W2:Y:S08]  /*38c0*/  I2F.S8 R26, R26 ;  /* 0x0000001a001a7306 */ /* 0x020eb00000001400 */
[----:B---3--:R3:W1:Y:S01]  /*38d0*/  I2F.S8 R23, R14 ;  /* 0x0000000e00177306 */ /* 0x0086620000001400 */
[----:B0-----:R-:W-:-:S04]  /*38e0*/  FFMA R4, R4, R25, RZ ;  /* 0x0000001904047223 */ /* 0x001fc800000000ff */
[----:B--2---:R-:W-:Y:S01]  /*38f0*/  FFMA R5, R5, R26, R4 ;  /* 0x0000001a05057223 */ /* 0x004fe20000000004 */
[----:B------:R-:W-:Y:S01]  /*3900*/  IADD3 R4, P3, PT, R20, UR11, RZ ;  /* 0x0000000b14047c10 */ /* 0x000fe2000ff7e0ff */
[----:B---3--:R-:W0:Y:S02]  /*3910*/  LDS.128 R12, [UR4+0x30] ;  /* 0x00003004ff0c7984 */ /* 0x008e240008000c00 */
[----:B-1----:R-:W-:Y:S01]  /*3920*/  FFMA R20, R6, R23, R5 ;  /* 0x0000001706147223 */ /* 0x002fe20000000005 */
[----:B------:R-:W-:Y:S02]  /*3930*/  IADD3.X R5, PT, PT, R21, UR6, RZ, P3, !PT ;  /* 0x0000000615057c10 */ /* 0x000fe40009ffe4ff */
[----:B------:R-:W-:-:S03]  /*3940*/  IADD3 R22, P3, PT, R4, UR11, RZ ;  /* 0x0000000b04167c10 */ /* 0x000fc6000ff7e0ff */
[----:B------:R1:W2:Y:S01]  /*3950*/  LDG.E.U8.CONSTANT R25, desc[UR8][R4.64] ;  /* 0x0000000804197981 */ /* 0x0002a2000c1e9100 */
[----:B------:R-:W-:-:S05]  /*3960*/  IADD3.X R23, PT, PT, R5, UR6, RZ, P3, !PT ;  /* 0x0000000605177c10 */ /* 0x000fca0009ffe4ff */
[----:B------:R3:W5:Y:S01]  /*3970*/  LDG.E.U8.CONSTANT R26, desc[UR8][R22.64] ;  /* 0x00000008161a7981 */ /* 0x000762000c1e9100 */
[----:B----4-:R-:W4:Y:S01]  /*3980*/  I2F.S8 R29, R29 ;  /* 0x0000001d001d7306 */ /* 0x010f220000001400 */
[----:B------:R-:W-:-:S07]  /*3990*/  IADD3 R6, P3, PT, R22, UR11, RZ ;  /* 0x0000000b16067c10 */ /* 0x000fce000ff7e0ff */
[----:B------:R-:W0:Y:S01]  /*39a0*/  I2F.S8 R19, R19 ;  /* 0x0000001300137306 */ /* 0x000e220000001400 */
[----:B----4-:R-:W-:-:S07]  /*39b0*/  FFMA R21, R7, R29, R20 ;  /* 0x0000001d07157223 */ /* 0x010fce0000000014 */
[----:B------:R-:W4:Y:S01]  /*39c0*/  I2F.S8 R24, R24 ;  /* 0x0000001800187306 */ /* 0x000f220000001400 */
[----:B------:R-:W-:Y:S02]  /*39d0*/  IADD3.X R7, PT, PT, R23, UR6, RZ, P3, !PT ;  /* 0x0000000617077c10 */ /* 0x000fe40009ffe4ff */
[----:B------:R-:W-:Y:S01]  /*39e0*/  IADD3 R20, P3, PT, R6, UR11, RZ ;  /* 0x0000000b06147c10 */ /* 0x000fe2000ff7e0ff */
[----:B0-----:R-:W-:-:S03]  /*39f0*/  FFMA R12, R12, R19, R21 ;  /* 0x000000130c0c7223 */ /* 0x001fc60000000015 */
[----:B------:R-:W-:Y:S01]  /*3a00*/  IADD3.X R21, PT, PT, R7, UR6, RZ, P3, !PT ;  /* 0x0000000607157c10 */ /* 0x000fe20009ffe4ff */
[----:B------:R4:W5:Y:S01]  /*3a10*/  LDG.E.U8.CONSTANT R19, desc[UR8][R6.64] ;  /* 0x0000000806137981 */ /* 0x000962000c1e9100 */
[----:B-1----:R-:W-:-:S03]  /*3a20*/  IADD3 R4, P3, PT, R20, UR11, RZ ;  /* 0x0000000b14047c10 */ /* 0x002fc6000ff7e0ff */
[----:B------:R-:W5:Y:S01]  /*3a30*/  LDG.E.U8.CONSTANT R20, desc[UR8][R20.64] ;  /* 0x0000000814147981 */ /* 0x000f62000c1e9100 */
[----:B------:R-:W-:Y:S02]  /*3a40*/  IADD3.X R5, PT, PT, R21, UR6, RZ, P3, !PT ;  /* 0x0000000615057c10 */ /* 0x000fe40009ffe4ff */
[----:B---3--:R-:W-:Y:S01]  /*3a50*/  IADD3 R22, P3, PT, R4, UR11, RZ ;  /* 0x0000000b04167c10 */ /* 0x008fe2000ff7e0ff */
[----:B----4-:R-:W-:-:S03]  /*3a60*/  FFMA R7, R13, R24, R12 ;  /* 0x000000180d077223 */ /* 0x010fc6000000000c */
[----:B------:R-:W-:Y:S02]  /*3a70*/  IADD3.X R23, PT, PT, R5, UR6, RZ, P3, !PT ;  /* 0x0000000605177c10 */ /* 0x000fe40009ffe4ff */
[----:B------:R-:W-:Y:S01]  /*3a80*/  IADD3 R12, P3, PT, R22, UR11, RZ ;  /* 0x0000000b160c7c10 */ /* 0x000fe2000ff7e0ff */
[----:B------:R0:W3:Y:S03]  /*3a90*/  LDG.E.U8.CONSTANT R21, desc[UR8][R4.64] ;  /* 0x0000000804157981 */ /* 0x0000e6000c1e9100 */
[----:B------:R-:W-:Y:S01]  /*3aa0*/  IADD3.X R13, PT, PT, R23, UR6, RZ, P3, !PT ;  /* 0x00000006170d7c10 */ /* 0x000fe20009ffe4ff */
[----:B------:R-:W4:Y:S01]  /*3ab0*/  LDG.E.U8.CONSTANT R22, desc[UR8][R22.64] ;  /* 0x0000000816167981 */ /* 0x000f22000c1e9100 */
[----:B0-----:R-:W-:-:S04]  /*3ac0*/  IADD3 R4, P3, PT, R12, UR11, RZ ;  /* 0x0000000b0c047c10 */ /* 0x001fc8000ff7e0ff */
[----:B------:R-:W-:Y:S01]  /*3ad0*/  IADD3.X R5, PT, PT, R13, UR6, RZ, P3, !PT ;  /* 0x000000060d057c10 */ /* 0x000fe20009ffe4ff */
[----:B------:R-:W4:Y:S04]  /*3ae0*/  LDG.E.U8.CONSTANT R23, desc[UR8][R12.64] ;  /* 0x000000080c177981 */ /* 0x000f28000c1e9100 */
[----:B------:R0:W4:Y:S01]  /*3af0*/  LDG.E.U8.CONSTANT R24, desc[UR8][R4.64] ;  /* 0x0000000804187981 */ /* 0x000122000c1e9100 */
[----:B------:R-:W1:Y:S02]  /*3b00*/  I2F.S8 R27, R27 ;  /* 0x0000001b001b7306 */ /* 0x000e640000001400 */
[----:B-1----:R-:W-:Y:S02]  /*3b10*/  FFMA R14, R14, R27, R7 ;  /* 0x0000001b0e0e7223 */ /* 0x002fe40000000007 */
[----:B0-----:R-:W0:Y:S04]  /*3b20*/  LDS.128 R4, [UR4+0x40] ;  /* 0x00004004ff047984 */ /* 0x001e280008000c00 */
[----:B------:R-:W1:Y:S02]  /*3b30*/  I2F.S8 R28, R28 ;  /* 0x0000001c001c7306 */ /* 0x000e640000001400 */
[----:B-1----:R-:W-:-:S06]  /*3b40*/  FFMA R15, R15, R28, R14 ;  /* 0x0000001c0f0f7223 */ /* 0x002fcc000000000e */
[----:B--2---:R-:W0:Y:S08]  /*3b50*/  I2F.S8 R25, R25 ;  /* 0x0000001900197306 */ /* 0x004e300000001400 */
[----:B-----5:R-:W1:Y:S01]  /*3b60*/  I2F.S8 R26, R26 ;  /* 0x0000001a001a7306 */ /* 0x020e620000001400 */
[----:B0-----:R-:W-:-:S04]  /*3b70*/  FFMA R14, R4, R25, R15 ;  /* 0x00000019040e7223 */ /* 0x001fc8000000000f */
[----:B-1----:R-:W-:Y:S02]  /*3b80*/  FFMA R29, R5, R26, R14 ;  /* 0x0000001a051d7223 */ /* 0x002fe4000000000e */
[----:B------:R-:W0:Y:S01]  /*3b90*/  LDS.128 R12, [UR4+0x50] ;  /* 0x00005004ff0c7984 */ /* 0x000e220008000c00 */
[----:B------:R-:W1:Y:S08]  /*3ba0*/  I2F.S8 R19, R19 ;  /* 0x0000001300137306 */ /* 0x000e700000001400 */
[----:B------:R-:W2:Y:S08]  /*3bb0*/  I2F.S8 R20, R20 ;  /* 0x0000001400147306 */ /* 0x000eb00000001400 */
[----:B---3--:R-:W0:Y:S01]  /*3bc0*/  I2F.S8 R21, R21 ;  /* 0x0000001500157306 */ /* 0x008e220000001400 */
[----:B-1----:R-:W-:-:S07]  /*3bd0*/  FFMA R6, R6, R19, R29 ;  /* 0x0000001306067223 */ /* 0x002fce000000001d */
[----:B----4-:R-:W1:Y:S01]  /*3be0*/  I2F.S8 R22, R22 ;  /* 0x0000001600167306 */ /* 0x010e620000001400 */
[----:B--2---:R-:W-:-:S07]  /*3bf0*/  FFMA R7, R7, R20, R6 ;  /* 0x0000001407077223 */ /* 0x004fce0000000006 */
[----:B------:R-:W2:Y:S01]  /*3c00*/  I2F.S8 R23, R23 ;  /* 0x0000001700177306 */ /* 0x000ea20000001400 */
[----:B0-----:R-:W-:-:S07]  /*3c10*/  FFMA R12, R12, R21, R7 ;  /* 0x000000150c0c7223 */ /* 0x001fce0000000007 */
[----:B------:R-:W0:Y:S01]  /*3c20*/  I2F.S8 R24, R24 ;  /* 0x0000001800187306 */ /* 0x000e220000001400 */
[----:B-1----:R-:W-:-:S04]  /*3c30*/  FFMA R13, R13, R22, R12 ;  /* 0x000000160d0d7223 */ /* 0x002fc8000000000c */
[----:B--2---:R-:W-:Y:S01]  /*3c40*/  FFMA R14, R14, R23, R13 ;  /* 0x000000170e0e7223 */ /* 0x004fe2000000000d */
[----:B------:R-:W-:-:S03]  /*3c50*/  UMOV UR4, 0x10 ;  /* 0x0000001000047882 */ /* 0x000fc60000000000 */
[----:B0-----:R-:W-:-:S07]  /*3c60*/  FFMA R15, R15, R24, R14 ;  /* 0x000000180f0f7223 */ /* 0x001fce000000000e */
.L_x_204:
[----:B------:R-:W-:Y:S05]  /*3c70*/  @!P2 BRA `(.L_x_203) ;  /* 0x000000040080a947 */ /* 0x000fea0003800000 */
[----:B------:R-:W-:Y:S01]  /*3c80*/  ISETP.NE.AND P2, PT, R17, RZ, PT ;  /* 0x000000ff1100720c */ /* 0x000fe20003f45270 */
[----:B------:R-:W-:-:S12]  /*3c90*/  @!P0 BRA `(.L_x_205) ;  /* 0x0000000000b48947 */ /* 0x000fd80003800000 */
[----:B-1----:R-:W-:-:S05]  /*3ca0*/  IMAD R4, R11, UR4, R0 ;  /* 0x000000040b047c24 */ /* 0x002fca000f8e0200 */
[----:B------:R-:W-:-:S04]  /*3cb0*/  IADD3 R20, P3, PT, R4, R3, RZ ;  /* 0x0000000304147210 */ /* 0x000fc80007f7e0ff */
[----:B------:R-:W-:Y:S02]  /*3cc0*/  LEA.HI.X.SX32 R21, R4, R8, 0x1, P3 ;  /* 0x0000000804157211 */ /* 0x000fe400018f0eff */
[----:B------:R-:W-:-:S03]  /*3cd0*/  IADD3 R24, P3, PT, R20, R11, RZ ;  /* 0x0000000b14187210 */ /* 0x000fc60007f7e0ff */
[----:B------:R0:W5:Y:S01]  /*3ce0*/  LDG.E.U8.CONSTANT R29, desc[UR8][R20.64] ;  /* 0x00000008141d7981 */ /* 0x000162000c1e9100 */
[----:B------:R-:W-:Y:S02]  /*3cf0*/  IADD3.X R25, PT, PT, R21, UR6, RZ, P3, !PT ;  /* 0x0000000615197c10 */ /* 0x000fe40009ffe4ff */
[----:B------:R-:W-:-:S03]  /*3d00*/  IADD3 R6, P3, PT, R24, R11, RZ ;  /* 0x0000000b18067210 */ /* 0x000fc60007f7e0ff */
[----:B------:R1:W2:Y:S01]  /*3d10*/  LDG.E.U8.CONSTANT R28, desc[UR8][R24.64] ;  /* 0x00000008181c7981 */ /* 0x0002a2000c1e9100 */
[----:B------:R-:W-:Y:S02]  /*3d20*/  IADD3.X R7, PT, PT, R25, UR6, RZ, P3, !PT ;  /* 0x0000000619077c10 */ /* 0x000fe40009ffe4ff */
[----:B------:R-:W-:-:S03]  /*3d30*/  IADD3 R4, P3, PT, R6, R11, RZ ;  /* 0x0000000b06047210 */ /* 0x000fc60007f7e0ff */
[----:B------:R-:W3:Y:S01]  /*3d40*/  LDG.E.U8.CONSTANT R27, desc[UR8][R6.64] ;  /* 0x00000008061b7981 */ /* 0x000ee2000c1e9100 */
[----:B------:R-:W-:Y:S02]  /*3d50*/  IADD3.X R5, PT, PT, R7, UR6, RZ, P3, !PT ;  /* 0x0000000607057c10 */ /* 0x000fe40009ffe4ff */
[----:B------:R-:W-:-:S03]  /*3d60*/  IADD3 R12, P3, PT, R4, R11, RZ ;  /* 0x0000000b040c7210 */ /* 0x000fc60007f7e0ff */
[----:B------:R4:W3:Y:S01]  /*3d70*/  LDG.E.U8.CONSTANT R26, desc[UR8][R4.64] ;  /* 0x00000008041a7981 */ /* 0x0008e2000c1e9100 */
[----:B------:R-:W-:Y:S02]  /*3d80*/  IADD3.X R13, PT, PT, R5, UR6, RZ, P3, !PT ;  /* 0x00000006050d7c10 */ /* 0x000fe40009ffe4ff */
[----:B------:R-:W-:-:S03]  /*3d90*/  IADD3 R22, P3, PT, R12, R11, RZ ;  /* 0x0000000b0c167210 */ /* 0x000fc60007f7e0ff */
[----:B------:R5:W3:Y:S01]  /*3da0*/  LDG.E.U8.CONSTANT R19, desc[UR8][R12.64] ;  /* 0x000000080c137981 */ /* 0x000ae2000c1e9100 */
[----:B------:R-:W-:Y:S02]  /*3db0*/  IADD3.X R23, PT, PT, R13, UR6, RZ, P3, !PT ;  /* 0x000000060d177c10 */ /* 0x000fe40009ffe4ff */
[----:B0-----:R-:W-:-:S03]  /*3dc0*/  IADD3 R20, P3, PT, R22, R11, RZ ;  /* 0x0000000b16147210 */ /* 0x001fc60007f7e0ff */
[----:B------:R-:W3:Y:S01]  /*3dd0*/  LDG.E.U8.CONSTANT R22, desc[UR8][R22.64] ;  /* 0x0000000816167981 */ /* 0x000ee2000c1e9100 */
[----:B------:R-:W-:Y:S02]  /*3de0*/  IADD3.X R21, PT, PT, R23, UR6, RZ, P3, !PT ;  /* 0x0000000617157c10 */ /* 0x000fe40009ffe4ff */
[----:B-1----:R-:W-:-:S03]  /*3df0*/  IADD3 R24, P3, PT, R20, R11, RZ ;  /* 0x0000000b14187210 */ /* 0x002fc60007f7e0ff */
[----:B------:R-:W3:Y:S01]  /*3e00*/  LDG.E.U8.CONSTANT R20, desc[UR8][R20.64] ;  /* 0x0000000814147981 */ /* 0x000ee2000c1e9100 */
[----:B------:R-:W-:-:S05]  /*3e10*/  IADD3.X R25, PT, PT, R21, UR6, RZ, P3, !PT ;  /* 0x0000000615197c10 */ /* 0x000fca0009ffe4ff */
[----:B------:R-:W3:Y:S01]  /*3e20*/  LDG.E.U8.CONSTANT R24, desc[UR8][R24.64] ;  /* 0x0000000818187981 */ /* 0x000ee2000c1e9100 */
[----:B------:R-:W-:-:S09]  /*3e30*/  ULEA UR7, UR4, UR5, 0x2 ;  /* 0x0000000504077291 */ /* 0x000fd2000f8e10ff */
[----:B----4-:R-:W0:Y:S01]  /*3e40*/  LDS.128 R4, [UR7] ;  /* 0x00000007ff047984 */ /* 0x010e220008000c00 */
[----:B------:R-:W-:Y:S01]  /*3e50*/  UIADD3 UR4, UPT, UPT, UR4, 0x8, URZ ;  /* 0x0000000804047890 */ /* 0x000fe2000fffe0ff */
[----:B-----5:R-:W0:Y:S02]  /*3e60*/  I2F.S8 R29, R29 ;  /* 0x0000001d001d7306 */ /* 0x020e240000001400 */
[----:B0-----:R-:W-:Y:S02]  /*3e70*/  FFMA R4, R4, R29, R15 ;  /* 0x0000001d04047223 */ /* 0x001fe4000000000f */
[----:B------:R-:W0:Y:S04]  /*3e80*/  LDS.128 R12, [UR7+0x10] ;  /* 0x00001007ff0c7984 */ /* 0x000e280008000c00 */
[----:B--2---:R-:W1:Y:S08]  /*3e90*/  I2F.S8 R28, R28 ;  /* 0x0000001c001c7306 */ /* 0x004e700000001400 */
[----:B---3--:R-:W2:Y:S08]  /*3ea0*/  I2F.S8 R27, R27 ;  /* 0x0000001b001b7306 */ /* 0x008eb00000001400 */
[----:B------:R-:W3:Y:S01]  /*3eb0*/  I2F.S8 R26, R26 ;  /* 0x0000001a001a7306 */ /* 0x000ee20000001400 */
[----:B-1----:R-:W-:-:S07]  /*3ec0*/  FFMA R5, R5, R28, R4 ;  /* 0x0000001c05057223 */ /* 0x002fce0000000004 */
[----:B------:R-:W0:Y:S01]  /*3ed0*/  I2F.S8 R19, R19 ;  /* 0x0000001300137306 */ /* 0x000e220000001400 */
[----:B--2---:R-:W-:-:S07]  /*3ee0*/  FFMA R6, R6, R27, R5 ;  /* 0x0000001b06067223 */ /* 0x004fce0000000005 */
[----:B------:R-:W1:Y:S01]  /*3ef0*/  I2F.S8 R22, R22 ;  /* 0x0000001600167306 */ /* 0x000e620000001400 */
[----:B---3--:R-:W-:-:S07]  /*3f00*/  FFMA R7, R7, R26, R6 ;  /* 0x0000001a07077223 */ /* 0x008fce0000000006 */
[----:B------:R-:W2:Y:S01]  /*3f10*/  I2F.S8 R20, R20 ;  /* 0x0000001400147306 */ /* 0x000ea20000001400 */
[----:B0-----:R-:W-:-:S07]  /*3f20*/  FFMA R12, R12, R19, R7 ;  /* 0x000000130c0c7223 */ /* 0x001fce0000000007 */
[----:B------:R-:W0:Y:S01]  /*3f30*/  I2F.S8 R24, R24 ;  /* 0x0000001800187306 */ /* 0x000e220000001400 */
[----:B-1----:R-:W-:-:S04]  /*3f40*/  FFMA R13, R13, R22, R12 ;  /* 0x000000160d0d7223 */ /* 0x002fc8000000000c */
[----:B--2---:R-:W-:-:S04]  /*3f50*/  FFMA R14, R14, R20, R13 ;  /* 0x000000140e0e7223 */ /* 0x004fc8000000000d */
[----:B0-----:R-:W-:-:S07]  /*3f60*/  FFMA R15, R15, R24, R14 ;  /* 0x000000180f0f7223 */ /* 0x001fce000000000e */
.L_x_205:
[----:B------:R-:W-:Y:S05]  /*3f70*/  @!P2 BRA `(.L_x_203) ;  /* 0x0000000000c0a947 */ /* 0x000fea0003800000 */
[----:B------:R-:W-:Y:S01]  /*3f80*/  ISETP.NE.AND P2, PT, R10, RZ, PT ;  /* 0x000000ff0a00720c */ /* 0x000fe20003f45270 */
[----:B------:R-:W-:-:S12]  /*3f90*/  @!P1 BRA `(.L_x_206) ;  /* 0x0000000000609947 */ /* 0x000fd80003800000 */
[----:B-1----:R-:W-:-:S05]  /*3fa0*/  IMAD R4, R11, UR4, R0 ;  /* 0x000000040b047c24 */ /* 0x002fca000f8e0200 */
[----:B------:R-:W-:-:S04]  /*3fb0*/  IADD3 R22, P3, PT, R4, R3, RZ ;  /* 0x0000000304167210 */ /* 0x000fc80007f7e0ff */
[----:B------:R-:W-:Y:S02]  /*3fc0*/  LEA.HI.X.SX32 R23, R4, R8, 0x1, P3 ;  /* 0x0000000804177211 */ /* 0x000fe400018f0eff */
[----:B------:R-:W-:-:S03]  /*3fd0*/  IADD3 R20, P3, PT, R22, R11, RZ ;  /* 0x0000000b16147210 */ /* 0x000fc60007f7e0ff */
[----:B------:R-:W5:Y:S01]  /*3fe0*/  LDG.E.U8.CONSTANT R22, desc[UR8][R22.64] ;  /* 0x0000000816167981 */ /* 0x000f62000c1e9100 */
[----:B------:R-:W-:Y:S02]  /*3ff0*/  IADD3.X R21, PT, PT, R23, UR6, RZ, P3, !PT ;  /* 0x0000000617157c10 */ /* 0x000fe40009ffe4ff */
[----:B------:R-:W-:-:S03]  /*4000*/  IADD3 R12, P3, PT, R20, R11, RZ ;  /* 0x0000000b140c7210 */ /* 0x000fc60007f7e0ff */
[----:B------:R-:W2:Y:S01]  /*4010*/  LDG.E.U8.CONSTANT R20, desc[UR8][R20.64] ;  /* 0x0000000814147981 */ /* 0x000ea2000c1e9100 */
[----:B------:R-:W-:Y:S02]  /*4020*/  IADD3.X R13, PT, PT, R21, UR6, RZ, P3, !PT ;  /* 0x00000006150d7c10 */ /* 0x000fe40009ffe4ff */
[----:B------:R-:W-:-:S03]  /*4030*/  IADD3 R24, P3, PT, R12, R11, RZ ;  /* 0x0000000b0c187210 */ /* 0x000fc60007f7e0ff */
[----:B------:R-:W3:Y:S01]  /*4040*/  LDG.E.U8.CONSTANT R12, desc[UR8][R12.64] ;  /* 0x000000080c0c7981 */ /* 0x000ee2000c1e9100 */
[----:B------:R-:W-:-:S05]  /*4050*/  IADD3.X R25, PT, PT, R13, UR6, RZ, P3, !PT ;  /* 0x000000060d197c10 */ /* 0x000fca0009ffe4ff */
[----:B------:R-:W4:Y:S01]  /*4060*/  LDG.E.U8.CONSTANT R24, desc[UR8][R24.64] ;  /* 0x0000000818187981 */ /* 0x000f22000c1e9100 */
[----:B------:R-:W-:-:S09]  /*4070*/  ULEA UR7, UR4, UR5, 0x2 ;  /* 0x0000000504077291 */ /* 0x000fd2000f8e10ff */
[----:B------:R-:W0:Y:S01]  /*4080*/  LDS.128 R4, [UR7] ;  /* 0x00000007ff047984 */ /* 0x000e220008000c00 */
[----:B------:R-:W-:Y:S01]  /*4090*/  UIADD3 UR4, UPT, UPT, UR4, 0x4, URZ ;  /* 0x0000000404047890 */ /* 0x000fe2000fffe0ff */
[----:B-----5:R-:W0:Y:S08]  /*40a0*/  I2F.S8 R14, R22 ;  /* 0x00000016000e7306 */ /* 0x020e300000001400 */
[----:B--2---:R-:W1:Y:S08]  /*40b0*/  I2F.S8 R19, R20 ;  /* 0x0000001400137306 */ /* 0x004e700000001400 */
[----:B---3--:R-:W2:Y:S01]  /*40c0*/  I2F.S8 R23, R12 ;  /* 0x0000000c00177306 */ /* 0x008ea20000001400 */
[----:B0-----:R-:W-:-:S07]  /*40d0*/  FFMA R4, R4, R14, R15 ;  /* 0x0000000e04047223 */ /* 0x001fce000000000f */
[----:B----4-:R-:W0:Y:S01]  /*40e0*/  I2F.S8 R26, R24 ;  /* 0x00000018001a7306 */ /* 0x010e220000001400 */
[----:B-1----:R-:W-:-:S04]  /*40f0*/  FFMA R5, R5, R19, R4 ;  /* 0x0000001305057223 */ /* 0x002fc80000000004 */
[----:B--2---:R-:W-:-:S04]  /*4100*/  FFMA R6, R6, R23, R5 ;  /* 0x0000001706067223 */ /* 0x004fc80000000005 */
[----:B0-----:R-:W-:-:S07]  /*4110*/  FFMA R15, R7, R26, R6 ;  /* 0x0000001a070f7223 */ /* 0x001fce0000000006 */
.L_x_206:
[----:B------:R-:W-:Y:S05]  /*4120*/  @!P2 BRA `(.L_x_203) ;  /* 0x000000000054a947 */ /* 0x000fea0003800000 */
[----:B-1----:R-:W-:-:S05]  /*4130*/  IMAD R4, R11, UR4, R0 ;  /* 0x000000040b047c24 */ /* 0x002fca000f8e0200 */
[----:B------:R-:W-:-:S04]  /*4140*/  IADD3 R12, P2, PT, R4, R3, RZ ;  /* 0x00000003040c7210 */ /* 0x000fc80007f5e0ff */
[----:B------:R-:W-:-:S05]  /*4150*/  LEA.HI.X.SX32 R13, R4, R8, 0x1, P2 ;  /* 0x00000008040d7211 */ /* 0x000fca00010f0eff */
[----:B------:R-:W5:Y:S01]  /*4160*/  LDG.E.U8.CONSTANT R14, desc[UR8][R12.64] ;  /* 0x000000080c0e7981 */ /* 0x000f62000c1e9100 */
[----:B------:R-:W-:Y:S01]  /*4170*/  ULEA UR4, UR4, UR5, 0x2 ;  /* 0x0000000504047291 */ /* 0x000fe2000f8e10ff */
[----:B------:R-:W-:-:S08]  /*4180*/  ISETP.NE.AND P2, PT, R10, 0x1, PT ;  /* 0x000000010a00780c */ /* 0x000fd00003f45270 */
[----:B------:R-:W0:Y:S01]  /*4190*/  LDS.128 R4, [UR4] ;  /* 0x00000004ff047984 */ /* 0x000e220008000c00 */
[----:B-----5:R-:W0:Y:S02]  /*41a0*/  I2F.S8 R14, R14 ;  /* 0x0000000e000e7306 */ /* 0x020e240000001400 */
[----:B0-----:R-:W-:Y:S02]  /*41b0*/  FFMA R15, R4, R14, R15 ;  /* 0x0000000e040f7223 */ /* 0x001fe4000000000f */
[----:B------:R-:W-:Y:S05]  /*41c0*/  @!P2 BRA `(.L_x_203) ;  /* 0x00000000002ca947 */ /* 0x000fea0003800000 */
[----:B------:R-:W-:Y:S02]  /*41d0*/  ISETP.NE.AND P2, PT, R10, 0x2, PT ;  /* 0x000000020a00780c */ /* 0x000fe40003f45270 */
[----:B------:R-:W-:-:S04]  /*41e0*/  IADD3 R20, P3, PT, R12, R11, RZ ;  /* 0x0000000b0c147210 */ /* 0x000fc80007f7e0ff */
[----:B------:R-:W-:-:S07]  /*41f0*/  IADD3.X R21, PT, PT, R13, UR6, RZ, P3, !PT ;  /* 0x000000060d157c10 */ /* 0x000fce0009ffe4ff */
[----:B------:R-:W-:Y:S02]  /*4200*/  @P2 IADD3 R12, P3, PT, R20, R11, RZ ;  /* 0x0000000b140c2210 */ /* 0x000fe40007f7e0ff */
[----:B------:R-:W5:Y:S02]  /*4210*/  LDG.E.U8.CONSTANT R20, desc[UR8][R20.64] ;  /* 0x0000000814147981 */ /* 0x000f64000c1e9100 */
[----:B------:R-:W-:-:S05]  /*4220*/  @P2 IADD3.X R13, PT, PT, R21, UR6, RZ, P3, !PT ;  /* 0x00000006150d2c10 */ /* 0x000fca0009ffe4ff */
[----:B------:R-:W2:Y:S01]  /*4230*/  @P2 LDG.E.U8.CONSTANT R12, desc[UR8][R12.64] ;  /* 0x000000080c0c2981 */ /* 0x000ea2000c1e9100 */
[----:B-----5:R-:W0:Y:S08]  /*4240*/  I2F.S8 R4, R20 ;  /* 0x0000001400047306 */ /* 0x020e300000001400 */
[----:B--2---:R-:W1:Y:S01]  /*4250*/  @P2 I2F.S8 R14, R12 ;  /* 0x0000000c000e2306 */ /* 0x004e620000001400 */
[----:B0-----:R-:W-:-:S04]  /*4260*/  FFMA R15, R4, R5, R15 ;  /* 0x00000005040f7223 */ /* 0x001fc8000000000f */
[----:B-1----:R-:W-:-:S07]  /*4270*/  @P2 FFMA R15, R14, R6, R15 ;  /* 0x000000060e0f2223 */ /* 0x002fce000000000f */
.L_x_203:
[----:B------:R-:W-:Y:S01]  /*4280*/  IADD3 R5, P2, PT, R9, R0, RZ ;  /* 0x0000000009057210 */ /* 0x000fe20007f5e0ff */
[----:B---3--:R-:W-:Y:S01]  /*4290*/  FMUL R15, R15, UR12 ;  /* 0x0000000c0f0f7c20 */ /* 0x008fe20008400000 */
[----:B------:R-:W-:-:S03]  /*42a0*/  VIADD R0, R0, 0x80 ;  /* 0x0000008000007836 */ /* 0x000fc60000000000 */
[----:B------:R-:W-:Y:S01]  /*42b0*/  IMAD.X R6, RZ, RZ, R2, P2 ;  /* 0x000000ffff067224 */ /* 0x000fe200010e0602 */
[----:B----4-:R-:W-:-:S04]  /*42c0*/  LEA R4, P2, R5, UR14, 0x2 ;  /* 0x0000000e05047c11 */ /* 0x010fc8000f8410ff */
[----:B------:R-:W-:Y:S02]  /*42d0*/  LEA.HI.X R5, R5, UR15, R6, 0x2, P2 ;  /* 0x0000000f05057c11 */ /* 0x000fe400090f1406 */
[----:B--2---:R-:W-:-:S03]  /*42e0*/  ISETP.GE.AND P2, PT, R0, UR11, PT ;  /* 0x0000000b00007c0c */ /* 0x004fc6000bf46270 */
[----:B------:R2:W-:Y:S10]  /*42f0*/  STG.E desc[UR8][R4.64], R15 ;  /* 0x0000000f04007986 */ /* 0x0005f4000c101908 */
[----:B------:R-:W-:Y:S05]  /*4300*/  @!P2 BRA `(.L_x_207) ;  /* 0xfffffff000d8a947 */ /* 0x000fea000383ffff */
[----:B0-----:R-:W-:Y:S05]  /*4310*/  EXIT ;  /* 0x000000000000794d */ /* 0x001fea0003800000 */
        .weak           $__internal_3_$__cuda_sm20_rcp_rn_f32_slowpath
        .type           $__internal_3_$__cuda_sm20_rcp_rn_f32_slowpath,@function
        .size           $__internal_3_$__cuda_sm20_rcp_rn_f32_slowpath,(.L_x_320 - $__internal_3_$__cuda_sm20_rcp_rn_f32_slowpath)
$__internal_3_$__cuda_sm20_rcp_rn_f32_slowpath:
[----:B------:R-:W-:-:S05]  /*4320*/  IMAD.SHL.U32 R3, R5, 0x2, RZ ;  /* 0x0000000205037824 */ /* 0x000fca00078e00ff */
[----:B------:R-:W-:Y:S02]  /*4330*/  SHF.R.U32.HI R6, RZ, 0x18, R3 ;  /* 0x00000018ff067819 */ /* 0x000fe40000011603 */
[----:B------:R-:W-:Y:S02]  /*4340*/  MOV R3, R5 ;  /* 0x0000000500037202 */ /* 0x000fe40000000f00 */
        /* <DEDUP_REMOVED lines=13> */
.L_x_208:
        /* <DEDUP_REMOVED lines=29> */
[----:B------:R-:W-:-:S05]  /*45f0*/  @!P0 VIADD R12, R12, 0x1 ;  /* 0x000000010c0c8836 */ /* 0x000fca0000000000 */
[----:B------:R-:W-:-:S04]  /*4600*/  @!P1 SHF.L.U32 R12, R12, 0x1, RZ ;  /* 0x000000010c0c9819 */ /* 0x000fc800000006ff */
[----:B------:R-:W-:Y:S01]  /*4610*/  LOP3.LUT R5, R12, 0x80000000, R3, 0xf8, !PT ;  /* 0x800000000c057812 */ /* 0x000fe200078ef803 */
[----:B------:R-:W-:Y:S06]  /*4620*/  BRA `(.L_x_209) ;  /* 0x0000000000047947 */ /* 0x000fec0003800000 */
.L_x_210:
[----:B------:R2:W3:Y:S02]  /*4630*/  MUFU.RCP R5, R3 ;  /* 0x0000000300057308 */ /* 0x0004e40000001000 */
.L_x_209:
[----:B0123--:R-:W-:Y:S02]  /*4640*/  IMAD.MOV.U32 R3, RZ, RZ, R5 ;  /* 0x000000ffff037224 */ /* 0x00ffe400078e0005 */
[----:B------:R-:W-:-:S04]  /*4650*/  IMAD.MOV.U32 R5, RZ, RZ, 0x0 ;  /* 0x00000000ff057424 */ /* 0x000fc800078e00ff */
[----:B------:R-:W-:Y:S05]  /*4660*/  RET.REL.NODEC R4 `(_Z39flash_attention_int8_decode_wmma_kernelPKaS0_S0_Pffffiif) ;  /* 0xffffffb804647950 */ /* 0x000fea0003c3ffff */
.L_x_211:
        /* <DEDUP_REMOVED lines=9> */
.L_x_320:


//--------------------- .text._Z34flash_attention_int8_decode_kernelPKaS0_S0_Pffffiif --------------------------
	.section	.text._Z34flash_attention_int8_decode_kernelPKaS0_S0_Pffffiif,"ax",@progbits
	.align	128
        .global         _Z34flash_attention_int8_decode_kernelPKaS0_S0_Pffffiif
        .type           _Z34flash_attention_int8_decode_kernelPKaS0_S0_Pffffiif,@function
        .size           _Z34flash_attention_int8_decode_kernelPKaS0_S0_Pffffiif,(.L_x_321 - _Z34flash_attention_int8_decode_kernelPKaS0_S0_Pffffiif)
        .other          _Z34flash_attention_int8_decode_kernelPKaS0_S0_Pffffiif,@"STO_CUDA_ENTRY STV_DEFAULT"
_Z34flash_attention_int8_decode_kernelPKaS0_S0_Pffffiif:
.text._Z34flash_attention_int8_decode_kernelPKaS0_S0_Pffffiif:
[----:B------:R-:W-:Y:S01]  /*0000*/  LDC R1, c[0x0][0x37c] ;  /* 0x0000df00ff017b82 */ /* 0x000fe20000000800 */
[----:B------:R-:W0:Y:S07]  /*0010*/  S2R R0, SR_TID.X ;  /* 0x0000000000007919 */ /* 0x000e2e0000002100 */
[----:B------:R-:W0:Y:S01]  /*0020*/  LDC R5, c[0x0][0x3b0] ;  /* 0x0000ec00ff057b82 */ /* 0x000e220000000800 */
[----:B------:R-:W1:Y:S01]  /*0030*/  LDCU.64 UR10, c[0x0][0x358] ;  /* 0x00006b00ff0a77ac */ /* 0x000e620008000a00 */
[----:B------:R-:W-:Y:S01]  /*0040*/  BSSY.RECONVERGENT B0, `(.L_x_212) ;  /* 0x000008e000007945 */ /* 0x000fe20003800200 */
[----:B------:R-:W2:Y:S05]  /*0050*/  LDCU.64 UR4, c[0x0][0x380] ;  /* 0x00007000ff0477ac */ /* 0x000eaa0008000a00 */
[----:B------:R-:W3:Y:S01]  /*0060*/  S2UR UR12, SR_CTAID.X ;  /* 0x00000000000c79c3 */ /* 0x000ee20000002500 */
[----:B------:R-:W4:Y:S01]  /*0070*/  LDCU.64 UR6, c[0x0][0x380] ;  /* 0x00007000ff0677ac */ /* 0x000f220008000a00 */
[----:B0-----:R-:W-:-:S13]  /*0080*/  ISETP.GE.AND P0, PT, R0, R5, PT ;  /* 0x000000050000720c */ /* 0x001fda0003f06270 */
[----:B-1234-:R-:W-:Y:S05]  /*0090*/  @P0 BRA `(.L_x_213) ;  /* 0x0000000800200947 */ /* 0x01efea0003800000 */
[----:B------:R-:W-:Y:S01]  /*00a0*/  LOP3.LUT R2, RZ, R0, RZ, 0x33, !PT ;  /* 0x00000000ff027212 */ /* 0x000fe200078e33ff */
[----:B------:R-:W-:Y:S04]  /*00b0*/  BSSY.RECONVERGENT B1, `(.L_x_214) ;  /* 0x0000018000017945 */ /* 0x000fe80003800200 */
[----:B------:R-:W-:-:S05]  /*00c0*/  IMAD.IADD R3, R2, 0x1, R5 ;  /* 0x0000000102037824 */ /* 0x000fca00078e0205 */
[C---:B------:R-:W-:Y:S02]  /*00d0*/  LOP3.LUT R2, R3.reuse, 0x180, RZ, 0xc0, !PT ;  /* 0x0000018003027812 */ /* 0x040fe400078ec0ff */
[----:B------:R-:W-:Y:S02]  /*00e0*/  ISETP.GE.U32.AND P1, PT, R3, 0x180, PT ;  /* 0x000001800300780c */ /* 0x000fe40003f26070 */
[----:B------:R-:W-:Y:S01]  /*00f0*/  ISETP.NE.AND P0, PT, R2, 0x180, PT ;  /* 0x000001800200780c */ /* 0x000fe20003f05270 */
[----:B------:R-:W-:-:S12]  /*0100*/  IMAD.MOV.U32 R2, RZ, RZ, R0 ;  /* 0x000000ffff027224 */ /* 0x000fd800078e0000 */
[----:B------:R-:W-:Y:S05]  /*0110*/  @!P0 BRA `(.L_x_215) ;  /* 0x0000000000448947 */ /* 0x000fea0003800000 */
[----:B------:R-:W0:Y:S01]  /*0120*/  S2R R9, SR_CgaCtaId ;  /* 0x0000000000097919 */ /* 0x000e220000008800 */
[----:B------:R-:W-:Y:S01]  /*0130*/  MOV R2, 0x400 ;  /* 0x0000040000027802 */ /* 0x000fe20000000f00 */
[----:B------:R-:W-:Y:S01]  /*0140*/  IMAD.MOV.U32 R4, RZ, RZ, RZ ;  /* 0x000000ffff047224 */ /* 0x000fe200078e00ff */
[----:B------:R-:W-:-:S04]  /*0150*/  LEA.HI R3, R3, 0x1, RZ, 0x19 ;  /* 0x0000000103037811 */ /* 0x000fc800078fc8ff */
[----:B------:R-:W-:Y:S02]  /*0160*/  LOP3.LUT R11, R3, 0x3, RZ, 0xc0, !PT ;  /* 0x00000003030b7812 */ /* 0x000fe400078ec0ff */
[----:B0-----:R-:W-:Y:S01]  /*0170*/  LEA R9, R9, R2, 0x18 ;  /* 0x0000000209097211 */ /* 0x001fe200078ec0ff */
[----:B------:R-:W-:-:S07]  /*0180*/  IMAD.MOV.U32 R2, RZ, RZ, R0 ;  /* 0x000000ffff027224 */ /* 0x000fce00078e0000 */
.L_x_216:
[----:B0-----:R-:W-:-:S05]  /*0190*/  IMAD R3, R5, UR12, R2 ;  /* 0x0000000c05037c24 */ /* 0x001fca000f8e0202 */
[----:B------:R-:W-:-:S04]  /*01a0*/  IADD3 R6, P0, PT, R3, UR4, RZ ;  /* 0x0000000403067c10 */ /* 0x000fc8000ff1e0ff */
[----:B------:R-:W-:-:S05]  /*01b0*/  LEA.HI.X.SX32 R7, R3, UR5, 0x1, P0 ;  /* 0x0000000503077c11 */ /* 0x000fca00080f0eff */
[----:B------:R-:W2:Y:S01]  /*01c0*/  LDG.E.U8.CONSTANT R6, desc[UR10][R6.64] ;  /* 0x0000000a06067981 */ /* 0x000ea2000c1e9100 */
[----:B------:R-:W-:Y:S02]  /*01d0*/  IMAD.IADD R3, R9, 0x1, R2 ;  /* 0x0000000109037824 */ /* 0x000fe400078e0202 */
[----:B------:R-:W-:Y:S02]  /*01e0*/  VIADD R4, R4, 0x1 ;  /* 0x0000000104047836 */ /* 0x000fe40000000000 */
[----:B------:R-:W-:-:S03]  /*01f0*/  VIADD R2, R2, 0x80 ;  /* 0x0000008002027836 */ /* 0x000fc60000000000 */
[----:B------:R-:W-:Y:S01]  /*0200*/  ISETP.NE.AND P0, PT, R4, R11, PT ;  /* 0x0000000b0400720c */ /* 0x000fe20003f05270 */
[----:B--2---:R0:W-:-:S12]  /*0210*/  STS.U8 [R3], R6 ;  /* 0x0000000603007388 */ /* 0x0041d80000000000 */
[----:B------:R-:W-:Y:S05]  /*0220*/  @P0 BRA `(.L_x_216) ;  /* 0xfffffffc00d80947 */ /* 0x000fea000383ffff */
.L_x_215:
[----:B------:R-:W-:Y:S05]  /*0230*/  BSYNC.RECONVERGENT B1 ;  /* 0x0000000000017941 */ /* 0x000fea0003800200 */
.L_x_214:
[----:B------:R-:W-:Y:S05]  /*0240*/  @!P1 BRA `(.L_x_213) ;  /* 0x0000000400b49947 */ /* 0x000fea0003800000 */
[----:B------:R-:W1:Y:S01]  /*0250*/  S2R R4, SR_CgaCtaId ;  /* 0x0000000000047919 */ /* 0x000e620000008800 */
[----:B0-----:R-:W-:Y:S01]  /*0260*/  IMAD.IADD R3, R5, 0x1, -R2 ;  /* 0x0000000105037824 */ /* 0x001fe200078e0a02 */
[----:B------:R-:W-:Y:S01]  /*0270*/  BSSY.RECONVERGENT B1, `(.L_x_217) ;  /* 0x000003b000017945 */ /* 0x000fe20003800200 */
[----:B------:R-:W-:-:S03]  /*0280*/  PLOP3.LUT P0, PT, PT, PT, PT, 0x80, 0x8 ;  /* 0x000000000008781c */ /* 0x000fc60003f0f070 */
[----:B------:R-:W-:Y:S02]  /*0290*/  ISETP.GT.AND P1, PT, R3, 0x600, PT ;  /* 0x000006000300780c */ /* 0x000fe40003f24270 */
[----:B------:R-:W-:-:S04]  /*02a0*/  MOV R3, 0x400 ;  /* 0x0000040000037802 */ /* 0x000fc80000000f00 */
[----:B-1----:R-:W-:-:S07]  /*02b0*/  LEA R3, R4, R3, 0x18 ;  /* 0x0000000304037211 */ /* 0x002fce00078ec0ff */
[----:B------:R-:W-:Y:S05]  /*02c0*/  @!P1 BRA `(.L_x_218) ;  /* 0x0000000000d49947 */ /* 0x000fea0003800000 */
[----:B------:R-:W-:Y:S01]  /*02d0*/  PLOP3.LUT P0, PT, PT, PT, PT, 0x8, 0x80 ;  /* 0x000000000080781c */ /* 0x000fe20003f0e170 */
[----:B------:R-:W-:-:S12]  /*02e0*/  VIADD R15, R5, 0xfffffa00 ;  /* 0xfffffa00050f7836 */ /* 0x000fd80000000000 */
.L_x_219:
[C---:B------:R-:W-:Y:S02]  /*02f0*/  IMAD R8, R5.reuse, UR12, R2 ;  /* 0x0000000c05087c24 */ /* 0x040fe4000f8e0202 */
[C---:B0-----:R-:W-:Y:S02]  /*0300*/  VIADD R4, R2.reuse, 0x200 ;  /* 0x0000020002047836 */ /* 0x041fe40000000000 */
[----:B------:R-:W-:Y:S01]  /*0310*/  VIADD R6, R2, 0x400 ;  /* 0x0000040002067836 */ /* 0x000fe20000000000 */
[----:B------:R-:W-:Y:S01]  /*0320*/  IADD3 R12, P1, PT, R8, UR6, RZ ;  /* 0x00000006080c7c10 */ /* 0x000fe2000ff3e0ff */
[C---:B------:R-:W-:Y:S02]  /*0330*/  IMAD R4, R5.reuse, UR12, R4 ;  /* 0x0000000c05047c24 */ /* 0x040fe4000f8e0204 */
[----:B------:R-:W-:Y:S01]  /*0340*/  VIADD R10, R2, 0x600 ;  /* 0x00000600020a7836 */ /* 0x000fe20000000000 */
[----:B------:R-:W-:Y:S01]  /*0350*/  LEA.HI.X.SX32 R13, R8, UR7, 0x1, P1 ;  /* 0x00000007080d7c11 */ /* 0x000fe200088f0eff */
[C---:B------:R-:W-:Y:S01]  /*0360*/  IMAD R7, R5.reuse, UR12, R6 ;  /* 0x0000000c05077c24 */ /* 0x040fe2000f8e0206 */
[----:B------:R-:W-:Y:S01]  /*0370*/  IADD3 R8, P1, PT, R4, UR6, RZ ;  /* 0x0000000604087c10 */ /* 0x000fe2000ff3e0ff */
[----:B------:R-:W-:-:S02]  /*0380*/  IMAD R11, R5, UR12, R10 ;  /* 0x0000000c050b7c24 */ /* 0x000fc4000f8e020a */
[----:B------:R-:W2:Y:S01]  /*0390*/  LDG.E.U8.CONSTANT R14, desc[UR10][R12.64] ;  /* 0x0000000a0c0e7981 */ /* 0x000ea2000c1e9100 */
[----:B------:R-:W-:Y:S02]  /*03a0*/  LEA.HI.X.SX32 R9, R4, UR7, 0x1, P1 ;  /* 0x0000000704097c11 */ /* 0x000fe400088f0eff */
[----:B------:R-:W-:Y:S01]  /*03b0*/  IADD3 R6, P2, PT, R7, UR6, RZ ;  /* 0x0000000607067c10 */ /* 0x000fe2000ff5e0ff */
[----:B------:R-:W3:Y:S01]  /*03c0*/  LDG.E.U8.CONSTANT R4, desc[UR10][R12.64+0x80] ;  /* 0x0000800a0c047981 */ /* 0x000ee2000c1e9100 */
[----:B------:R-:W-:Y:S02]  /*03d0*/  IADD3 R10, P1, PT, R11, UR6, RZ ;  /* 0x000000060b0a7c10 */ /* 0x000fe4000ff3e0ff */
[----:B------:R-:W-:Y:S01]  /*03e0*/  LEA.HI.X.SX32 R7, R7, UR7, 0x1, P2 ;  /* 0x0000000707077c11 */ /* 0x000fe200090f0eff */
[----:B------:R-:W4:Y:S01]  /*03f0*/  LDG.E.U8.CONSTANT R16, desc[UR10][R12.64+0x100] ;  /* 0x0001000a0c107981 */ /* 0x000f22000c1e9100 */
[----:B------:R-:W-:-:S03]  /*0400*/  LEA.HI.X.SX32 R11, R11, UR7, 0x1, P1 ;  /* 0x000000070b0b7c11 */ /* 0x000fc600088f0eff */
[----:B------:R-:W5:Y:S04]  /*0410*/  LDG.E.U8.CONSTANT R17, desc[UR10][R12.64+0x180] ;  /* 0x0001800a0c117981 */ /* 0x000f68000c1e9100 */
        /* <DEDUP_REMOVED lines=11> */
[----:B------:R-:W5:Y:S01]  /*04d0*/  LDG.E.U8.CONSTANT R27, desc[UR10][R10.64+0x180] ;  /* 0x0001800a0a1b7981 */ /* 0x000f62000c1e9100 */
[----:B------:R-:W-:-:S02]  /*04e0*/  IMAD.IADD R29, R3, 0x1, R2 ;  /* 0x00000001031d7824 */ /* 0x000fc400078e0202 */
[----:B------:R-:W-:-:S05]  /*04f0*/  VIADD R2, R2, 0x800 ;  /* 0x0000080002027836 */ /* 0x000fca0000000000 */
[----:B------:R-:W-:Y:S01]  /*0500*/  ISETP.GE.AND P1, PT, R2, R15, PT ;  /* 0x0000000f0200720c */ /* 0x000fe20003f26270 */
[----:B--2---:R0:W-:Y:S04]  /*0510*/  STS.U8 [R29], R14 ;  /* 0x0000000e1d007388 */ /* 0x0041e80000000000 */
[----:B---3--:R0:W-:Y:S04]  /*0520*/  STS.U8 [R29+0x80], R4 ;  /* 0x000080041d007388 */ /* 0x0081e80000000000 */
[----:B----4-:R0:W-:Y:S04]  /*0530*/  STS.U8 [R29+0x100], R16 ;  /* 0x000100101d007388 */ /* 0x0101e80000000000 */
[----:B-----5:R0:W-:Y:S04]  /*0540*/  STS.U8 [R29+0x180], R17 ;  /* 0x000180111d007388 */ /* 0x0201e80000000000 */
[----:B------:R0:W-:Y:S04]  /*0550*/  STS.U8 [R29+0x200], R18 ;  /* 0x000200121d007388 */ /* 0x0001e80000000000 */
        /* <DEDUP_REMOVED lines=10> */
[----:B------:R0:W-:Y:S01]  /*0600*/  STS.U8 [R29+0x780], R27 ;  /* 0x0007801b1d007388 */ /* 0x0001e20000000000 */
[----:B------:R-:W-:Y:S05]  /*0610*/  @!P1 BRA `(.L_x_219) ;  /* 0xfffffffc00349947 */ /* 0x000fea000383ffff */
.L_x_218:
[----:B------:R-:W-:Y:S05]  /*0620*/  BSYNC.RECONVERGENT B1 ;  /* 0x0000000000017941 */ /* 0x000fea0003800200 */
.L_x_217:
[----:B0-----:R-:W-:Y:S01]  /*0630*/  IMAD.IADD R4, R5, 0x1, -R2 ;  /* 0x0000000105047824 */ /* 0x001fe200078e0a02 */
[----:B------:R-:W-:Y:S04]  /*0640*/  BSSY.RECONVERGENT B1, `(.L_x_220) ;  /* 0x000001e000017945 */ /* 0x000fe80003800200 */
[----:B------:R-:W-:-:S13]  /*0650*/  ISETP.GT.AND P1, PT, R4, 0x200, PT ;  /* 0x000002000400780c */ /* 0x000fda0003f24270 */
[----:B------:R-:W-:Y:S05]  /*0660*/  @!P1 BRA `(.L_x_221) ;  /* 0x00000000006c9947 */ /* 0x000fea0003800000 */
[----:B------:R-:W0:Y:S01]  /*0670*/  LDCU.64 UR8, c[0x0][0x380] ;  /* 0x00007000ff0877ac */ /* 0x000e220008000a00 */
[----:B------:R-:W-:Y:S02]  /*0680*/  IMAD R7, R5, UR12, R2 ;  /* 0x0000000c05077c24 */ /* 0x000fe4000f8e0202 */
[----:B------:R-:W-:-:S04]  /*0690*/  VIADD R4, R2, 0x200 ;  /* 0x0000020002047836 */ /* 0x000fc80000000000 */
[----:B------:R-:W-:Y:S01]  /*06a0*/  IMAD R4, R5, UR12, R4 ;  /* 0x0000000c05047c24 */ /* 0x000fe2000f8e0204 */
[----:B0-----:R-:W-:-:S04]  /*06b0*/  IADD3 R6, P0, PT, R7, UR8, RZ ;  /* 0x0000000807067c10 */ /* 0x001fc8000ff1e0ff */
[----:B------:R-:W-:Y:S02]  /*06c0*/  LEA.HI.X.SX32 R7, R7, UR9, 0x1, P0 ;  /* 0x0000000907077c11 */ /* 0x000fe400080f0eff */
[----:B------:R-:W-:-:S03]  /*06d0*/  IADD3 R8, P0, PT, R4, UR8, RZ ;  /* 0x0000000804087c10 */ /* 0x000fc6000ff1e0ff */
[----:B------:R-:W2:Y:S01]  /*06e0*/  LDG.E.U8.CONSTANT R10, desc[UR10][R6.64+0x80] ;  /* 0x0000800a060a7981 */ /* 0x000ea2000c1e9100 */
[----:B------:R-:W-:-:S03]  /*06f0*/  LEA.HI.X.SX32 R9, R4, UR9, 0x1, P0 ;  /* 0x0000000904097c11 */ /* 0x000fc600080f0eff */
[----:B------:R-:W3:Y:S04]  /*0700*/  LDG.E.U8.CONSTANT R4, desc[UR10][R6.64] ;  /* 0x0000000a06047981 */ /* 0x000ee8000c1e9100 */
[----:B------:R-:W4:Y:S04]  /*0710*/  LDG.E.U8.CONSTANT R12, desc[UR10][R6.64+0x100] ;  /* 0x0001000a060c7981 */ /* 0x000f28000c1e9100 */
[----:B------:R-:W5:Y:S04]  /*0720*/  LDG.E.U8.CONSTANT R14, desc[UR10][R6.64+0x180] ;  /* 0x0001800a060e7981 */ /* 0x000f68000c1e9100 */
[----:B------:R-:W5:Y:S04]  /*0730*/  LDG.E.U8.CONSTANT R16, desc[UR10][R8.64] ;  /* 0x0000000a08107981 */ /* 0x000f68000c1e9100 */
[----:B------:R-:W5:Y:S04]  /*0740*/  LDG.E.U8.CONSTANT R18, desc[UR10][R8.64+0x80] ;  /* 0x0000800a08127981 */ /* 0x000f68000c1e9100 */
[----:B------:R-:W5:Y:S04]  /*0750*/  LDG.E.U8.CONSTANT R20, desc[UR10][R8.64+0x100] ;  /* 0x0001000a08147981 */ /* 0x000f68000c1e9100 */
[----:B------:R-:W5:Y:S01]  /*0760*/  LDG.E.U8.CONSTANT R22, desc[UR10][R8.64+0x180] ;  /* 0x0001800a08167981 */ /* 0x000f62000c1e9100 */
[C---:B------:R-:W-:Y:S01]  /*0770*/  IMAD.IADD R11, R2.reuse, 0x1, R3 ;  /* 0x00000001020b7824 */ /* 0x040fe200078e0203 */
[----:B------:R-:W-:Y:S01]  /*0780*/  PLOP3.LUT P0, PT, PT, PT, PT, 0x8, 0x80 ;  /* 0x000000000080781c */ /* 0x000fe20003f0e170 */
[----:B------:R-:W-:-:S03]  /*0790*/  VIADD R2, R2, 0x400 ;  /* 0x0000040002027836 */ /* 0x000fc60000000000 */
[----:B--2---:R0:W-:Y:S04]  /*07a0*/  STS.U8 [R11+0x80], R10 ;  /* 0x0000800a0b007388 */ /* 0x0041e80000000000 */
[----:B---3--:R0:W-:Y:S04]  /*07b0*/  STS.U8 [R11], R4 ;  /* 0x000000040b007388 */ /* 0x0081e80000000000 */
[----:B----4-:R0:W-:Y:S04]  /*07c0*/  STS.U8 [R11+0x100], R12 ;  /* 0x0001000c0b007388 */ /* 0x0101e80000000000 */
[----:B-----5:R0:W-:Y:S04]  /*07d0*/  STS.U8 [R11+0x180], R14 ;  /* 0x0001800e0b007388 */ /* 0x0201e80000000000 */
[----:B------:R0:W-:Y:S04]  /*07e0*/  STS.U8 [R11+0x200], R16 ;  /* 0x000200100b007388 */ /* 0x0001e80000000000 */
[----:B------:R0:W-:Y:S04]  /*07f0*/  STS.U8 [R11+0x280], R18 ;  /* 0x000280120b007388 */ /* 0x0001e80000000000 */
[----:B------:R0:W-:Y:S04]  /*0800*/  STS.U8 [R11+0x300], R20 ;  /* 0x000300140b007388 */ /* 0x0001e80000000000 */
[----:B------:R0:W-:Y:S02]  /*0810*/  STS.U8 [R11+0x380], R22 ;  /* 0x000380160b007388 */ /* 0x0001e40000000000 */
.L_x_221:
[----:B------:R-:W-:Y:S05]  /*0820*/  BSYNC.RECONVERGENT B1 ;  /* 0x0000000000017941 */ /* 0x000fea0003800200 */
.L_x_220:
[----:B------:R-:W-:-:S13]  /*0830*/  ISETP.LT.OR P0, PT, R2, R5, P0 ;  /* 0x000000050200720c */ /* 0x000fda0000701670 */
[----:B------:R-:W-:Y:S05]  /*0840*/  @!P0 BRA `(.L_x_213) ;  /* 0x0000000000348947 */ /* 0x000fea0003800000 */
[----:B------:R-:W1:Y:S01]  /*0850*/  LDCU.64 UR8, c[0x0][0x380] ;  /* 0x00007000ff0877ac */ /* 0x000e620008000a00 */
[----:B0-----:R-:W-:-:S05]  /*0860*/  IMAD R4, R5, UR12, R2 ;  /* 0x0000000c05047c24 */ /* 0x001fca000f8e0202 */
[----:B-1----:R-:W-:-:S04]  /*0870*/  IADD3 R6, P0, PT, R4, UR8, RZ ;  /* 0x0000000804067c10 */ /* 0x002fc8000ff1e0ff */
[----:B------:R-:W-:-:S05]  /*0880*/  LEA.HI.X.SX32 R7, R4, UR9, 0x1, P0 ;  /* 0x0000000904077c11 */ /* 0x000fca00080f0eff */
[----:B------:R-:W2:Y:S04]  /*0890*/  LDG.E.U8.CONSTANT R4, desc[UR10][R6.64] ;  /* 0x0000000a06047981 */ /* 0x000ea8000c1e9100 */
[----:B------:R-:W3:Y:S04]  /*08a0*/  LDG.E.U8.CONSTANT R8, desc[UR10][R6.64+0x80] ;  /* 0x0000800a06087981 */ /* 0x000ee8000c1e9100 */
[----:B------:R-:W4:Y:S04]  /*08b0*/  LDG.E.U8.CONSTANT R10, desc[UR10][R6.64+0x100] ;  /* 0x0001000a060a7981 */ /* 0x000f28000c1e9100 */
[----:B------:R-:W5:Y:S01]  /*08c0*/  LDG.E.U8.CONSTANT R12, desc[UR10][R6.64+0x180] ;  /* 0x0001800a060c7981 */ /* 0x000f62000c1e9100 */
[----:B------:R-:W-:-:S05]  /*08d0*/  IMAD.IADD R3, R3, 0x1, R2 ;  /* 0x0000000103037824 */ /* 0x000fca00078e0202 */
[----:B--2---:R1:W-:Y:S04]  /*08e0*/  STS.U8 [R3], R4 ;  /* 0x0000000403007388 */ /* 0x0043e80000000000 */
[----:B---3--:R1:W-:Y:S04]  /*08f0*/  STS.U8 [R3+0x80], R8 ;  /* 0x0000800803007388 */ /* 0x0083e80000000000 */
[----:B----4-:R1:W-:Y:S04]  /*0900*/  STS.U8 [R3+0x100], R10 ;  /* 0x0001000a03007388 */ /* 0x0103e80000000000 */
[----:B-----5:R1:W-:Y:S02]  /*0910*/  STS.U8 [R3+0x180], R12 ;  /* 0x0001800c03007388 */ /* 0x0203e40000000000 */
.L_x_213:
[----:B------:R-:W-:Y:S05]  /*0920*/  BSYNC.RECONVERGENT B0 ;  /* 0x0000000000007941 */ /* 0x000fea0003800200 */
.L_x_212:
[----:B------:R-:W2:Y:S01]  /*0930*/  LDCU UR7, c[0x0][0x3ac] ;  /* 0x00007580ff0777ac */ /* 0x000ea20008000800 */
[----:B------:R-:W-:Y:S01]  /*0940*/  IMAD.MOV.U32 R7, RZ, RZ, -0x800001 ;  /* 0xff7fffffff077424 */ /* 0x000fe200078e00ff */
[----:B--2---:R-:W-:Y:S02]  /*0950*/  UIMAD UR4, UR12, UR7, URZ ;  /* 0x000000070c0472a4 */ /* 0x004fe4000f8e02ff */
[----:B------:R-:W-:-:S04]  /*0960*/  UISETP.GE.AND UP0, UPT, UR7, 0x1, UPT ;  /* 0x000000010700788c */ /* 0x000fc8000bf06270 */
[----:B------:R-:W-:-:S05]  /*0970*/  IMAD R2, R5, UR4, RZ ;  /* 0x0000000405027c24 */ /* 0x000fca000f8e02ff */
[----:B------:R-:W-:Y:S01]  /*0980*/  SHF.R.S32.HI R24, RZ, 0x1f, R2 ;  /* 0x0000001fff187819 */ /* 0x000fe20000011402 */
[----:B------:R-:W-:Y:S06]  /*0990*/  BAR.SYNC.DEFER_BLOCKING 0x0 ;  /* 0x0000000000007b1d */ /* 0x000fec0000010000 */
[----:B------:R-:W-:Y:S05]  /*09a0*/  BRA.U !UP0, `(.L_x_222) ;  /* 0x0000001108707547 */ /* 0x000fea000b800000 */
[----:B------:R-:W-:-:S13]  /*09b0*/  ISETP.GE.AND P0, PT, R5, 0x1, PT ;  /* 0x000000010500780c */ /* 0x000fda0003f06270 */
[----:B------:R-:W-:Y:S05]  /*09c0*/  @!P0 BRA `(.L_x_223) ;  /* 0x0000000c00648947 */ /* 0x000fea0003800000 */
[C---:B------:R-:W-:Y:S01]  /*09d0*/  LOP3.LUT R25, R5.reuse, 0xf, RZ, 0xc0, !PT ;  /* 0x0000000f05197812 */ /* 0x040fe200078ec0ff */
[----:B------:R-:W-:Y:S01]  /*09e0*/  IMAD.MOV.U32 R7, RZ, RZ, -0x800001 ;  /* 0xff7fffffff077424 */ /* 0x000fe200078e00ff */
[C---:B------:R-:W-:Y:S01]  /*09f0*/  LOP3.LUT R26, R5.reuse, 0x7, RZ, 0xc0, !PT ;  /* 0x00000007051a7812 */ /* 0x040fe200078ec0ff */
[----:B------:R-:W-:Y:S01]  /*0a00*/  UMOV UR4, URZ ;  /* 0x000000ff00047c82 */ /* 0x000fe20008000000 */
[C---:B01----:R-:W-:Y:S02]  /*0a10*/  LOP3.LUT R3, R5.reuse, 0x7ffffff0, RZ, 0xc0, !PT ;  /* 0x7ffffff005037812 */ /* 0x043fe400078ec0ff */
[----:B------:R-:W-:-:S07]  /*0a20*/  LOP3.LUT R6, R5, 0x3, RZ, 0xc0, !PT ;  /* 0x0000000305067812 */ /* 0x000fce00078ec0ff */
.L_x_231:
[----:B0-----:R-:W0:Y:S01]  /*0a30*/  LDCU UR7, c[0x0][0x3ac] ;  /* 0x00007580ff0777ac */ /* 0x001e220008000800 */
[----:B------:R-:W-:Y:S01]  /*0a40*/  IADD3 R8, PT, PT, R0, UR4, RZ ;  /* 0x0000000400087c10 */ /* 0x000fe2000fffe0ff */
[----:B------:R-:W-:Y:S01]  /*0a50*/  BSSY.RECONVERGENT B0, `(.L_x_224) ;  /* 0x00000ce000007945 */ /* 0x000fe20003800200 */
[----:B------:R-:W-:Y:S02]  /*0a60*/  UIADD3 UR4, UPT, UPT, UR4, 0x80, URZ ;  /* 0x0000008004047890 */ /* 0x000fe4000fffe0ff */
[----:B0-----:R-:W-:Y:S02]  /*0a70*/  ISETP.GE.AND P0, PT, R8, UR7, PT ;  /* 0x0000000708007c0c */ /* 0x001fe4000bf06270 */
[----:B------:R-:W-:-:S11]  /*0a80*/  UISETP.GE.AND UP1, UPT, UR4, UR7, UPT ;  /* 0x000000070400728c */ /* 0x000fd6000bf26270 */
[----:B------:R-:W-:Y:S05]  /*0a90*/  @P0 BRA `(.L_x_225) ;  /* 0x0000000c00240947 */ /* 0x000fea0003800000 */
[----:B------:R-:W0:Y:S01]  /*0aa0*/  LDCU UR6, c[0x0][0x3b0] ;  /* 0x00007600ff0677ac */ /* 0x000e220008000800 */
[----:B------:R-:W-:Y:S02]  /*0ab0*/  IMAD.MOV.U32 R10, RZ, RZ, RZ ;  /* 0x000000ffff0a7224 */ /* 0x000fe400078e00ff */
[----:B------:R-:W-:Y:S01]  /*0ac0*/  IMAD.MOV.U32 R13, RZ, RZ, RZ ;  /* 0x000000ffff0d7224 */ /* 0x000fe200078e00ff */
[----:B0-----:R-:W-:Y:S02]  /*0ad0*/  UIADD3 UR5, UPT, UPT, UR6, -0x1, URZ ;  /* 0xffffffff06057890 */ /* 0x001fe4000fffe0ff */
[----:B------:R-:W-:Y:S02]  /*0ae0*/  IMAD R9, R8, UR6, RZ ;  /* 0x0000000608097c24 */ /* 0x000fe4000f8e02ff */
[----:B------:R-:W-:-:S09]  /*0af0*/  UISETP.GE.U32.AND UP0, UPT, UR5, 0xf, UPT ;  /* 0x0000000f0500788c */ /* 0x000fd2000bf06070 */
[----:B------:R-:W-:Y:S05]  /*0b00*/  BRA.U !UP0, `(.L_x_226) ;  /* 0x0000000508247547 */ /* 0x000fea000b800000 */
[----:B------:R-:W0:Y:S01]  /*0b10*/  S2UR UR6, SR_CgaCtaId ;  /* 0x00000000000679c3 */ /* 0x000e220000008800 */
[----:B------:R-:W-:Y:S01]  /*0b20*/  IMAD.MOV.U32 R10, RZ, RZ, RZ ;  /* 0x000000ffff0a7224 */ /* 0x000fe200078e00ff */
[----:B------:R-:W-:Y:S01]  /*0b30*/  UMOV UR5, 0x400 ;  /* 0x0000040000057882 */ /* 0x000fe20000000000 */
[----:B------:R-:W-:Y:S01]  /*0b40*/  IMAD.MOV.U32 R13, RZ, RZ, RZ ;  /* 0x000000ffff0d7224 */ /* 0x000fe200078e00ff */
[----:B------:R-:W1:Y:S02]  /*0b50*/  LDCU.64 UR8, c[0x0][0x388] ;  /* 0x00007100ff0877ac */ /* 0x000e640008000a00 */
[----:B01----:R-:W-:-:S12]  /*0b60*/  ULEA UR5, UR6, UR5, 0x18 ;  /* 0x0000000506057291 */ /* 0x003fd8000f8ec0ff */
.L_x_227:
[----:B------:R-:W-:Y:S01]  /*0b70*/  IMAD.IADD R5, R9, 0x1, R10 ;  /* 0x0000000109057824 */ /* 0x000fe200078e020a */
[----:B------:R-:W-:Y:S04]  /*0b80*/  LDS.U8 R20, [R10+UR5+0x1] ;  /* 0x000001050a147984 */ /* 0x000fe80008000000 */
[----:B------:R-:W-:Y:S01]  /*0b90*/  IADD3 R4, P0, P1, R5, UR8, R2 ;  /* 0x0000000805047c10 */ /* 0x000fe2000f91e002 */
[----:B------:R-:W0:Y:S03]  /*0ba0*/  LDS.U8 R21, [R10+UR5] ;  /* 0x000000050a157984 */ /* 0x000e260008000000 */
[----:B------:R-:W-:Y:S01]  /*0bb0*/  IADD3.X R5, PT, PT, RZ, UR9, R24, P0, P1 ;  /* 0x00000009ff057c10 */ /* 0x000fe200087e2418 */
[----:B------:R-:W-:Y:S04]  /*0bc0*/  LDS.U8 R18, [R10+UR5+0x3] ;  /* 0x000003050a127984 */ /* 0x000fe80008000000 */
[----:B------:R-:W2:Y:S04]  /*0bd0*/  LDG.E.U8.CONSTANT R17, desc[UR10][R4.64+0x3] ;  /* 0x0000030a04117981 */ /* 0x000ea8000c1e9100 */
[----:B------:R-:W2:Y:S04]  /*0be0*/  LDG.E.U8.CONSTANT R16, desc[UR10][R4.64+0x2] ;  /* 0x0000020a04107981 */ /* 0x000ea8000c1e9100 */
[----:B------:R-:W3:Y:S04]  /*0bf0*/  LDG.E.U8.CONSTANT R14, desc[UR10][R4.64+0x1] ;  /* 0x0000010a040e7981 */ /* 0x000ee8000c1e9100 */
[----:B------:R-:W3:Y:S04]  /*0c00*/  LDG.E.U8.CONSTANT R15, desc[UR10][R4.64] ;  /* 0x0000000a040f7981 */ /* 0x000ee8000c1e9100 */
[----:B------:R-:W4:Y:S04]  /*0c10*/  LDG.E.U8.CONSTANT R12, desc[UR10][R4.64+0x7] ;  /* 0x0000070a040c7981 */ /* 0x000f28000c1e9100 */
[----:B------:R-:W4:Y:S04]  /*0c20*/  LDG.E.U8.CONSTANT R11, desc[UR10][R4.64+0x6] ;  /* 0x0000060a040b7981 */ /* 0x000f28000c1e9100 */
[----:B------:R-:W1:Y:S04]  /*0c30*/  LDS.U8 R19, [R10+UR5+0x2] ;  /* 0x000002050a137984 */ /* 0x000e680008000000 */
[----:B------:R-:W-:Y:S01]  /*0c40*/  LDS.U8 R22, [R10+UR5+0x6] ;  /* 0x000006050a167984 */ /* 0x000fe20008000000 */
[----:B0-----:R-:W-:-:S03]  /*0c50*/  PRMT R23, R21, 0x3340, R20 ;  /* 0x0000334015177816 */ /* 0x001fc60000000014 */
[----:B------:R-:W-:Y:S04]  /*0c60*/  LDS.U8 R28, [R10+UR5+0x8] ;  /* 0x000008050a1c7984 */ /* 0x000fe80008000000 */
[----:B------:R-:W0:Y:S04]  /*0c70*/  LDS.U8 R21, [R10+UR5+0x7] ;  /* 0x000007050a157984 */ /* 0x000e280008000000 */
[----:B------:R-:W-:Y:S01]  /*0c80*/  LDS.U8 R20, [R10+UR5+0x4] ;  /* 0x000004050a147984 */ /* 0x000fe20008000000 */
[----:B-1----:R-:W-:-:S03]  /*0c90*/  PRMT R18, R19, 0x3340, R18 ;  /* 0x0000334013127816 */ /* 0x002fc60000000012 */
[----:B------:R-:W1:Y:S01]  /*0ca0*/  LDS.U8 R19, [R10+UR5+0x5] ;  /* 0x000005050a137984 */ /* 0x000e620008000000 */
[----:B------:R-:W-:-:S03]  /*0cb0*/  PRMT R18, R23, 0x5410, R18 ;  /* 0x0000541017127816 */ /* 0x000fc60000000012 */
[----:B------:R-:W5:Y:S01]  /*0cc0*/  LDS.U8 R23, [R10+UR5+0x9] ;  /* 0x000009050a177984 */ /* 0x000f620008000000 */
[----:B0-----:R-:W-:Y:S02]  /*0cd0*/  PRMT R22, R22, 0x3340, R21 ;  /* 0x0000334016167816 */ /* 0x001fe40000000015 */
[----:B-1----:R-:W-:Y:S02]  /*0ce0*/  PRMT R21, R20, 0x3340, R19 ;  /* 0x0000334014157816 */ /* 0x002fe40000000013 */
[----:B------:R-:W-:Y:S01]  /*0cf0*/  LDS.U8 R19, [R10+UR5+0xa] ;  /* 0x00000a050a137984 */ /* 0x000fe20008000000 */
[----:B-----5:R-:W-:Y:S02]  /*0d00*/  PRMT R23, R28, 0x3340, R23 ;  /* 0x000033401c177816 */ /* 0x020fe40000000017 */
[----:B------:R-:W-:Y:S01]  /*0d10*/  PRMT R22, R21, 0x5410, R22 ;  /* 0x0000541015167816 */ /* 0x000fe20000000016 */
[----:B------:R-:W5:Y:S01]  /*0d20*/  LDG.E.U8.CONSTANT R28, desc[UR10][R4.64+0xc] ;  /* 0x00000c0a041c7981 */ /* 0x000f62000c1e9100 */
[----:B--2---:R-:W-:-:S03]  /*0d30*/  PRMT R16, R16, 0x3340, R17 ;  /* 0x0000334010107816 */ /* 0x004fc60000000011 */
[----:B------:R-:W2:Y:S01]  /*0d40*/  LDG.E.U8.CONSTANT R17, desc[UR10][R4.64+0xa] ;  /* 0x00000a0a04117981 */ /* 0x000ea2000c1e9100 */
[----:B---3--:R-:W-:-:S03]  /*0d50*/  PRMT R15, R15, 0x3340, R14 ;  /* 0x000033400f0f7816 */ /* 0x008fc6000000000e */
[----:B------:R-:W3:Y:S01]  /*0d60*/  LDG.E.U8.CONSTANT R14, desc[UR10][R4.64+0x5] ;  /* 0x0000050a040e7981 */ /* 0x000ee2000c1e9100 */
[----:B------:R-:W-:-:S03]  /*0d70*/  PRMT R16, R15, 0x5410, R16 ;  /* 0x000054100f107816 */ /* 0x000fc60000000010 */
[----:B------:R-:W3:Y:S02]  /*0d80*/  LDG.E.U8.CONSTANT R15, desc[UR10][R4.64+0x4] ;  /* 0x0000040a040f7981 */ /* 0x000ee4000c1e9100 */
[----:B------:R-:W-:Y:S02]  /*0d90*/  IDP.4A.S8.S8 R13, R16, R18, R13 ;  /* 0x00000012100d7226 */ /* 0x000fe4000000060d */
[----:B------:R-:W0:Y:S04]  /*0da0*/  LDS.U8 R18, [R10+UR5+0xb] ;  /* 0x00000b050a127984 */ /* 0x000e280008000000 */
[----:B------:R-:W2:Y:S01]  /*0db0*/  LDG.E.U8.CONSTANT R16, desc[UR10][R4.64+0xb] ;  /* 0x00000b0a04107981 */ /* 0x000ea2000c1e9100 */
[----:B0-----:R-:W-:-:S03]  /*0dc0*/  PRMT R20, R19, 0x3340, R18 ;  /* 0x0000334013147816 */ /* 0x001fc60000000012 */
[----:B------:R-:W5:Y:S04]  /*0dd0*/  LDG.E.U8.CONSTANT R18, desc[UR10][R4.64+0x9] ;  /* 0x0000090a04127981 */ /* 0x000f68000c1e9100 */
[----:B------:R-:W5:Y:S01]  /*0de0*/  LDG.E.U8.CONSTANT R19, desc[UR10][R4.64+0x8] ;  /* 0x0000080a04137981 */ /* 0x000f62000c1e9100 */
[----:B------:R-:W-:Y:S02]  /*0df0*/  PRMT R20, R23, 0x5410, R20 ;  /* 0x0000541017147816 */ /* 0x000fe40000000014 */
[----:B----4-:R-:W-:Y:S01]  /*0e00*/  PRMT R21, R11, 0x3340, R12 ;  /* 0x000033400b157816 */ /* 0x010fe2000000000c */
[----:B------:R-:W4:Y:S04]  /*0e10*/  LDG.E.U8.CONSTANT R23, desc[UR10][R4.64+0xe] ;  /* 0x00000e0a04177981 */ /* 0x000f28000c1e9100 */
[----:B------:R-:W4:Y:S04]  /*0e20*/  LDG.E.U8.CONSTANT R12, desc[UR10][R4.64+0xf] ;  /* 0x00000f0a040c7981 */ /* 0x000f28000c1e9100 */
[----:B------:R-:W4:Y:S01]  /*0e30*/  LDG.E.U8.CONSTANT R11, desc[UR10][R4.64+0xd] ;  /* 0x00000d0a040b7981 */ /* 0x000f22000c1e9100 */
[----:B---3--:R-:W-:-:S03]  /*0e40*/  PRMT R15, R15, 0x3340, R14 ;  /* 0x000033400f0f7816 */ /* 0x008fc6000000000e */
[----:B------:R-:W-:Y:S01]  /*0e50*/  LDS.U8 R14, [R10+UR5+0xf] ;  /* 0x00000f050a0e7984 */ /* 0x000fe20008000000 */
[----:B--2---:R-:W-:-:S03]  /*0e60*/  PRMT R16, R17, 0x3340, R16 ;  /* 0x0000334011107816 */ /* 0x004fc60000000010 */
[----:B------:R-:W0:Y:S01]  /*0e70*/  LDS.U8 R17, [R10+UR5+0xe] ;  /* 0x00000e050a117984 */ /* 0x000e220008000000 */
[----:B------:R-:W-:Y:S02]  /*0e80*/  PRMT R15, R15, 0x5410, R21 ;  /* 0x000054100f0f7816 */ /* 0x000fe40000000015 */
[----:B0-----:R-:W-:Y:S02]  /*0e90*/  PRMT R14, R17, 0x3340, R14 ;  /* 0x00003340110e7816 */ /* 0x001fe4000000000e */
[----:B-----5:R-:W-:Y:S01]  /*0ea0*/  PRMT R19, R19, 0x3340, R18 ;  /* 0x0000334013137816 */ /* 0x020fe20000000012 */
[----:B------:R-:W-:Y:S04]  /*0eb0*/  LDS.U8 R17, [R10+UR5+0xd] ;  /* 0x00000d050a117984 */ /* 0x000fe80008000000 */
[----:B------:R0:W1:Y:S02]  /*0ec0*/  LDS.U8 R18, [R10+UR5+0xc] ;  /* 0x00000c050a127984 */ /* 0x0000640008000000 */
[----:B0-----:R-:W-:-:S05]  /*0ed0*/  VIADD R10, R10, 0x10 ;  /* 0x000000100a0a7836 */ /* 0x001fca0000000000 */
[----:B------:R-:W-:Y:S01]  /*0ee0*/  ISETP.NE.AND P0, PT, R10, R3, PT ;  /* 0x000000030a00720c */ /* 0x000fe20003f05270 */
[----:B------:R-:W-:Y:S01]  /*0ef0*/  IDP.4A.S8.S8 R13, R15, R22, R13 ;  /* 0x000000160f0d7226 */ /* 0x000fe2000000060d */
[----:B------:R-:W-:Y:S02]  /*0f00*/  PRMT R16, R19, 0x5410, R16 ;  /* 0x0000541013107816 */ /* 0x000fe40000000010 */
[----:B----4-:R-:W-:Y:S02]  /*0f10*/  PRMT R12, R23, 0x3340, R12 ;  /* 0x00003340170c7816 */ /* 0x010fe4000000000c */
[----:B------:R-:W-:Y:S01]  /*0f20*/  PRMT R11, R28, 0x3340, R11 ;  /* 0x000033401c0b7816 */ /* 0x000fe2000000000b */
[----:B------:R-:W-:-:S03]  /*0f30*/  IDP.4A.S8.S8 R13, R16, R20, R13 ;  /* 0x00000014100d7226 */ /* 0x000fc6000000060d */
[----:B------:R-:W-:Y:S02]  /*0f40*/  PRMT R12, R11, 0x5410, R12 ;  /* 0x000054100b0c7816 */ /* 0x000fe4000000000c */
[----:B-1----:R-:W-:-:S04]  /*0f50*/  PRMT R17, R18, 0x3340, R17 ;  /* 0x0000334012117816 */ /* 0x002fc80000000011 */
[----:B------:R-:W-:-:S05]  /*0f60*/  PRMT R14, R17, 0x5410, R14 ;  /* 0x00005410110e7816 */ /* 0x000fca000000000e */
[----:B------:R-:W-:Y:S01]  /*0f70*/  IDP.4A.S8.S8 R13, R12, R14, R13 ;  /* 0x0000000e0c0d7226 */ /* 0x000fe2000000060d */
[----:B------:R-:W-:Y:S06]  /*0f80*/  @P0 BRA `(.L_x_227) ;  /* 0xfffffff800f80947 */ /* 0x000fec000383ffff */
[----:B------:R-:W-:-:S07]  /*0f90*/  IMAD.MOV.U32 R10, RZ, RZ, R3 ;  /* 0x000000ffff0a7224 */ /* 0x000fce00078e0003 */
.L_x_226:
[----:B------:R-:W-:-:S13]  /*0fa0*/  ISETP.NE.AND P0, PT, R25, RZ, PT ;  /* 0x000000ff1900720c */ /* 0x000fda0003f05270 */
[----:B------:R-:W-:Y:S05]  /*0fb0*/  @!P0 BRA `(.L_x_228) ;  /* 0x0000000400a88947 */ /* 0x000fea0003800000 */
[----:B------:R-:W-:Y:S01]  /*0fc0*/  VIADD R4, R25, 0xffffffff ;  /* 0xffffffff19047836 */ /* 0x000fe20000000000 */
[----:B------:R-:W-:-:S04]  /*0fd0*/  ISETP.NE.AND P0, PT, R26, RZ, PT ;  /* 0x000000ff1a00720c */ /* 0x000fc80003f05270 */
[----:B------:R-:W-:-:S13]  /*0fe0*/  ISETP.GE.U32.AND P1, PT, R4, 0x7, PT ;  /* 0x000000070400780c */ /* 0x000fda0003f26070 */
[----:B------:R-:W-:Y:S05]  /*0ff0*/  @!P1 BRA `(.L_x_229) ;  /* 0x0000000000a89947 */ /* 0x000fea0003800000 */
[----:B------:R-:W0:Y:S01]  /*1000*/  LDCU.64 UR8, c[0x0][0x388] ;  /* 0x00007100ff0877ac */ /* 0x000e220008000a00 */
[----:B------:R-:W-:Y:S01]  /*1010*/  IMAD.IADD R19, R9, 0x1, R10 ;  /* 0x0000000109137824 */ /* 0x000fe200078e020a */
[----:B------:R-:W-:-:S04]  /*1020*/  IADD3 R4, P3, P4, R2, R10, R9 ;  /* 0x0000000a02047210 */ /* 0x000fc80007c7e009 */
[----:B------:R-:W-:Y:S02]  /*1030*/  IADD3.X R5, PT, PT, R24, RZ, RZ, P3, P4 ;  /* 0x000000ff18057210 */ /* 0x000fe40001fe84ff */
[----:B0-----:R-:W-:Y:S02]  /*1040*/  IADD3 R18, P1, P2, R19, UR8, R2 ;  /* 0x0000000813127c10 */ /* 0x001fe4000fa3e002 */
[----:B------:R-:W-:Y:S02]  /*1050*/  IADD3 R4, P5, PT, R4, UR8, RZ ;  /* 0x0000000804047c10 */ /* 0x000fe4000ffbe0ff */
[----:B------:R-:W-:Y:S02]  /*1060*/  IADD3.X R19, PT, PT, RZ, UR9, R24, P1, P2 ;  /* 0x00000009ff137c10 */ /* 0x000fe40008fe4418 */
[----:B------:R-:W-:-:S03]  /*1070*/  IADD3.X R5, PT, PT, R5, UR9, RZ, P5, !PT ;  /* 0x0000000905057c10 */ /* 0x000fc6000affe4ff */
[----:B------:R0:W2:Y:S04]  /*1080*/  LDG.E.U8.CONSTANT R22, desc[UR10][R18.64] ;  /* 0x0000000a12167981 */ /* 0x0000a8000c1e9100 */
[----:B------:R-:W2:Y:S04]  /*1090*/  LDG.E.U8.CONSTANT R21, desc[UR10][R4.64+0x1] ;  /* 0x0000010a04157981 */ /* 0x000ea8000c1e9100 */
[----:B------:R-:W3:Y:S04]  /*10a0*/  LDG.E.U8.CONSTANT R15, desc[UR10][R4.64+0x3] ;  /* 0x0000030a040f7981 */ /* 0x000ee8000c1e9100 */
[----:B------:R-:W3:Y:S04]  /*10b0*/  LDG.E.U8.CONSTANT R16, desc[UR10][R4.64+0x2] ;  /* 0x0000020a04107981 */ /* 0x000ee8000c1e9100 */
[----:B------:R-:W4:Y:S04]  /*10c0*/  LDG.E.U8.CONSTANT R11, desc[UR10][R4.64+0x7] ;  /* 0x0000070a040b7981 */ /* 0x000f28000c1e9100 */
[----:B------:R-:W4:Y:S04]  /*10d0*/  LDG.E.U8.CONSTANT R12, desc[UR10][R4.64+0x6] ;  /* 0x0000060a040c7981 */ /* 0x000f28000c1e9100 */
[----:B------:R-:W5:Y:S04]  /*10e0*/  LDG.E.U8.CONSTANT R14, desc[UR10][R4.64+0x5] ;  /* 0x0000050a040e7981 */ /* 0x000f68000c1e9100 */
[----:B------:R1:W5:Y:S01]  /*10f0*/  LDG.E.U8.CONSTANT R17, desc[UR10][R4.64+0x4] ;  /* 0x0000040a04117981 */ /* 0x000362000c1e9100 */
[----:B------:R-:W0:Y:S01]  /*1100*/  S2UR UR6, SR_CgaCtaId ;  /* 0x00000000000679c3 */ /* 0x000e220000008800 */
[----:B------:R-:W-:-:S02]  /*1110*/  UMOV UR5, 0x400 ;  /* 0x0000040000057882 */ /* 0x000fc40000000000 */
[----:B0-----:R-:W-:-:S09]  /*1120*/  ULEA UR5, UR6, UR5, 0x18 ;  /* 0x0000000506057291 */ /* 0x001fd2000f8ec0ff */
[----:B------:R-:W-:Y:S04]  /*1130*/  LDS.U8 R20, [R10+UR5+0x3] ;  /* 0x000003050a147984 */ /* 0x000fe80008000000 */
[----:B------:R-:W0:Y:S04]  /*1140*/  LDS.U8 R23, [R10+UR5+0x2] ;  /* 0x000002050a177984 */ /* 0x000e280008000000 */
[----:B------:R-:W-:Y:S04]  /*1150*/  LDS.U8 R18, [R10+UR5+0x1] ;  /* 0x000001050a127984 */ /* 0x000fe80008000000 */
[----:B------:R-:W0:Y:S04]  /*1160*/  LDS.U8 R19, [R10+UR5] ;  /* 0x000000050a137984 */ /* 0x000e280008000000 */
[----:B-1----:R-:W-:Y:S04]  /*1170*/  LDS.U8 R4, [R10+UR5+0x5] ;  /* 0x000005050a047984 */ /* 0x002fe80008000000 */
[----:B------:R-:W1:Y:S01]  /*1180*/  LDS.U8 R5, [R10+UR5+0x4] ;  /* 0x000004050a057984 */ /* 0x000e620008000000 */
[----:B0-----:R-:W-:-:S02]  /*1190*/  PRMT R20, R23, 0x3340, R20 ;  /* 0x0000334017147816 */ /* 0x001fc40000000014 */
[----:B------:R-:W-:-:S04]  /*11a0*/  PRMT R19, R19, 0x3340, R18 ;  /* 0x0000334013137816 */ /* 0x000fc80000000012 */
[----:B------:R-:W-:Y:S02]  /*11b0*/  PRMT R20, R19, 0x5410, R20 ;  /* 0x0000541013147816 */ /* 0x000fe40000000014 */
[----:B-1----:R-:W-:Y:S02]  /*11c0*/  PRMT R4, R5, 0x3340, R4 ;  /* 0x0000334005047816 */ /* 0x002fe40000000004 */
[----:B--2---:R-:W-:Y:S02]  /*11d0*/  PRMT R28, R22, 0x3340, R21 ;  /* 0x00003340161c7816 */ /* 0x004fe40000000015 */
[----:B------:R-:W-:Y:S04]  /*11e0*/  LDS.U8 R21, [R10+UR5+0x7] ;  /* 0x000007050a157984 */ /* 0x000fe80008000000 */
[----:B------:R0:W1:Y:S01]  /*11f0*/  LDS.U8 R22, [R10+UR5+0x6] ;  /* 0x000006050a167984 */ /* 0x0000620008000000 */
[----:B---3--:R-:W-:-:S04]  /*1200*/  PRMT R15, R16, 0x3340, R15 ;  /* 0x00003340100f7816 */ /* 0x008fc8000000000f */
[----:B------:R-:W-:Y:S01]  /*1210*/  PRMT R15, R28, 0x5410, R15 ;  /* 0x000054101c0f7816 */ /* 0x000fe2000000000f */
[----:B0-----:R-:W-:Y:S01]  /*1220*/  VIADD R10, R10, 0x8 ;  /* 0x000000080a0a7836 */ /* 0x001fe20000000000 */
[----:B----4-:R-:W-:-:S03]  /*1230*/  PRMT R11, R12, 0x3340, R11 ;  /* 0x000033400c0b7816 */ /* 0x010fc6000000000b */
[----:B------:R-:W-:Y:S01]  /*1240*/  IDP.4A.S8.S8 R13, R15, R20, R13 ;  /* 0x000000140f0d7226 */ /* 0x000fe2000000060d */
[----:B-----5:R-:W-:-:S04]  /*1250*/  PRMT R14, R17, 0x3340, R14 ;  /* 0x00003340110e7816 */ /* 0x020fc8000000000e */
[----:B------:R-:W-:Y:S02]  /*1260*/  PRMT R14, R14, 0x5410, R11 ;  /* 0x000054100e0e7816 */ /* 0x000fe4000000000b */
[----:B-1----:R-:W-:-:S04]  /*1270*/  PRMT R21, R22, 0x3340, R21 ;  /* 0x0000334016157816 */ /* 0x002fc80000000015 */
[----:B------:R-:W-:-:S05]  /*1280*/  PRMT R4, R4, 0x5410, R21 ;  /* 0x0000541004047816 */ /* 0x000fca0000000015 */
[----:B------:R-:W-:-:S07]  /*1290*/  IDP.4A.S8.S8 R13, R14, R4, R13 ;  /* 0x000000040e0d7226 */ /* 0x000fce000000060d */
.L_x_229:
        /* <DEDUP_REMOVED lines=12> */
[----:B------:R-:W-:-:S04]  /*1360*/  IADD3.X R15, PT, PT, R11, UR9, RZ, P5, !PT ;  /* 0x000000090b0f7c10 */ /* 0x000fc8000affe4ff */
[----:B------:R-:W2:Y:S04]  /*1370*/  LDG.E.U8.CONSTANT R5, desc[UR10][R4.64] ;  /* 0x0000000a04057981 */ /* 0x000ea8000c1e9100 */
[----:B------:R-:W3:Y:S04]  /*1380*/  LDG.E.U8.CONSTANT R11, desc[UR10][R14.64+0x3] ;  /* 0x0000030a0e0b7981 */ /* 0x000ee8000c1e9100 */
[----:B------:R-:W3:Y:S04]  /*1390*/  LDG.E.U8.CONSTANT R12, desc[UR10][R14.64+0x2] ;  /* 0x0000020a0e0c7981 */ /* 0x000ee8000c1e9100 */
[----:B------:R-:W2:Y:S01]  /*13a0*/  LDG.E.U8.CONSTANT R16, desc[UR10][R14.64+0x1] ;  /* 0x0000010a0e107981 */ /* 0x000ea2000c1e9100 */
[----:B------:R-:W0:Y:S01]  /*13b0*/  S2UR UR6, SR_CgaCtaId ;  /* 0x00000000000679c3 */ /* 0x000e220000008800 */
[----:B------:R-:W-:-:S02]  /*13c0*/  UMOV UR5, 0x400 ;  /* 0x0000040000057882 */ /* 0x000fc40000000000 */
[----:B0-----:R-:W-:-:S09]  /*13d0*/  ULEA UR5, UR6, UR5, 0x18 ;  /* 0x0000000506057291 */ /* 0x001fd2000f8ec0ff */
[----:B------:R-:W-:Y:S04]  /*13e0*/  LDS.U8 R17, [R10+UR5+0x3] ;  /* 0x000003050a117984 */ /* 0x000fe80008000000 */
[----:B------:R-:W0:Y:S04]  /*13f0*/  LDS.U8 R18, [R10+UR5+0x2] ;  /* 0x000002050a127984 */ /* 0x000e280008000000 */
[----:B------:R-:W-:Y:S04]  /*1400*/  LDS.U8 R19, [R10+UR5+0x1] ;  /* 0x000001050a137984 */ /* 0x000fe80008000000 */
[----:B------:R1:W4:Y:S02]  /*1410*/  LDS.U8 R20, [R10+UR5] ;  /* 0x000000050a147984 */ /* 0x0003240008000000 */
[----:B-1----:R-:W-:Y:S01]  /*1420*/  VIADD R10, R10, 0x4 ;  /* 0x000000040a0a7836 */ /* 0x002fe20000000000 */
[----:B0-----:R-:W-:-:S02]  /*1430*/  PRMT R17, R18, 0x3340, R17 ;  /* 0x0000334012117816 */ /* 0x001fc40000000011 */
[----:B----4-:R-:W-:-:S04]  /*1440*/  PRMT R20, R20, 0x3340, R19 ;  /* 0x0000334014147816 */ /* 0x010fc80000000013 */
[----:B------:R-:W-:Y:S02]  /*1450*/  PRMT R17, R20, 0x5410, R17 ;  /* 0x0000541014117816 */ /* 0x000fe40000000011 */
[----:B---3--:R-:W-:Y:S02]  /*1460*/  PRMT R11, R12, 0x3340, R11 ;  /* 0x000033400c0b7816 */ /* 0x008fe4000000000b */
[----:B--2---:R-:W-:-:S04]  /*1470*/  PRMT R16, R5, 0x3340, R16 ;  /* 0x0000334005107816 */ /* 0x004fc80000000010 */
[----:B------:R-:W-:-:S05]  /*1480*/  PRMT R16, R16, 0x5410, R11 ;  /* 0x0000541010107816 */ /* 0x000fca000000000b */
[----:B------:R-:W-:-:S07]  /*1490*/  IDP.4A.S8.S8 R13, R16, R17, R13 ;  /* 0x00000011100d7226 */ /* 0x000fce000000060d */
.L_x_230:
[----:B------:R-:W-:Y:S05]  /*14a0*/  @!P0 BRA `(.L_x_228) ;  /* 0x00000000006c8947 */ /* 0x000fea0003800000 */
[----:B------:R-:W0:Y:S01]  /*14b0*/  LDCU.64 UR8, c[0x0][0x388] ;  /* 0x00007100ff0877ac */ /* 0x000e220008000a00 */
[----:B------:R-:W-:-:S05]  /*14c0*/  IMAD.IADD R5, R9, 0x1, R10 ;  /* 0x0000000109057824 */ /* 0x000fca00078e020a */
[----:B0-----:R-:W-:-:S04]  /*14d0*/  IADD3 R4, P0, P1, R5, UR8, R2 ;  /* 0x0000000805047c10 */ /* 0x001fc8000f91e002 */
[----:B------:R-:W-:-:S05]  /*14e0*/  IADD3.X R5, PT, PT, RZ, UR9, R24, P0, P1 ;  /* 0x00000009ff057c10 */ /* 0x000fca00087e2418 */
[----:B------:R-:W2:Y:S01]  /*14f0*/  LDG.E.U8.CONSTANT R4, desc[UR10][R4.64] ;  /* 0x0000000a04047981 */ /* 0x000ea2000c1e9100 */
[----:B------:R-:W0:Y:S01]  /*1500*/  S2UR UR6, SR_CgaCtaId ;  /* 0x00000000000679c3 */ /* 0x000e220000008800 */
[----:B------:R-:W-:Y:S01]  /*1510*/  UMOV UR5, 0x400 ;  /* 0x0000040000057882 */ /* 0x000fe20000000000 */
[----:B------:R-:W-:Y:S01]  /*1520*/  ISETP.NE.AND P0, PT, R6, 0x1, PT ;  /* 0x000000010600780c */ /* 0x000fe20003f05270 */
[----:B0-----:R-:W-:-:S06]  /*1530*/  ULEA UR5, UR6, UR5, 0x18 ;  /* 0x0000000506057291 */ /* 0x001fcc000f8ec0ff */
[----:B------:R-:W-:-:S03]  /*1540*/  VIADD R14, R10, UR5 ;  /* 0x000000050a0e7c36 */ /* 0x000fc60008000000 */
[----:B------:R-:W0:Y:S01]  /*1550*/  LDS.S8 R12, [R10+UR5] ;  /* 0x000000050a0c7984 */ /* 0x000e220008000200 */
[----:B--2---:R-:W-:-:S05]  /*1560*/  PRMT R11, R4, 0x8880, RZ ;  /* 0x00008880040b7816 */ /* 0x004fca00000000ff */
[----:B0-----:R-:W-:Y:S01]  /*1570*/  IMAD R13, R12, R11, R13 ;  /* 0x0000000b0c0d7224 */ /* 0x001fe200078e020d */
[----:B------:R-:W-:Y:S06]  /*1580*/  @!P0 BRA `(.L_x_228) ;  /* 0x0000000000348947 */ /* 0x000fec0003800000 */
[----:B------:R-:W-:Y:S02]  /*1590*/  IADD3 R4, P1, P2, R2, R10, R9 ;  /* 0x0000000a02047210 */ /* 0x000fe40007a3e009 */
[----:B------:R-:W-:Y:S01]  /*15a0*/  ISETP.NE.AND P0, PT, R6, 0x2, PT ;  /* 0x000000020600780c */ /* 0x000fe20003f05270 */
[----:B------:R-:W0:Y:S01]  /*15b0*/  LDS.S8 R10, [R14+0x1] ;  /* 0x000001000e0a7984 */ /* 0x000e220000000200 */
[----:B------:R-:W-:Y:S02]  /*15c0*/  IADD3 R4, P3, PT, R4, UR8, RZ ;  /* 0x0000000804047c10 */ /* 0x000fe4000ff7e0ff */
[----:B------:R-:W-:-:S04]  /*15d0*/  IADD3.X R5, PT, PT, R24, RZ, RZ, P1, P2 ;  /* 0x000000ff18057210 */ /* 0x000fc80000fe44ff */
[----:B------:R-:W-:-:S05]  /*15e0*/  IADD3.X R5, PT, PT, R5, UR9, RZ, P3, !PT ;  /* 0x0000000905057c10 */ /* 0x000fca0009ffe4ff */
[----:B------:R-:W2:Y:S04]  /*15f0*/  LDG.E.U8.CONSTANT R9, desc[UR10][R4.64+0x1] ;  /* 0x0000010a04097981 */ /* 0x000ea8000c1e9100 */
[----:B------:R-:W3:Y:S04]  /*1600*/  @P0 LDG.E.U8.CONSTANT R11, desc[UR10][R4.64+0x2] ;  /* 0x0000020a040b0981 */ /* 0x000ee8000c1e9100 */
[----:B------:R-:W1:Y:S01]  /*1610*/  @P0 LDS.S8 R12, [R14+0x2] ;  /* 0x000002000e0c0984 */ /* 0x000e620000000200 */
[----:B--2---:R-:W-:Y:S02]  /*1620*/  PRMT R9, R9, 0x8880, RZ ;  /* 0x0000888009097816 */ /* 0x004fe400000000ff */
[----:B---3--:R-:W-:-:S03]  /*1630*/  @P0 PRMT R11, R11, 0x8880, RZ ;  /* 0x000088800b0b0816 */ /* 0x008fc600000000ff */
[----:B0-----:R-:W-:-:S04]  /*1640*/  IMAD R13, R10, R9, R13 ;  /* 0x000000090a0d7224 */ /* 0x001fc800078e020d */
[----:B-1----:R-:W-:-:S07]  /*1650*/  @P0 IMAD R13, R12, R11, R13 ;  /* 0x0000000b0c0d0224 */ /* 0x002fce00078e020d */
.L_x_228:
[----:B------:R-:W0:Y:S01]  /*1660*/  S2UR UR6, SR_CgaCtaId ;  /* 0x00000000000679c3 */ /* 0x000e220000008800 */
[----:B------:R-:W1:Y:S01]  /*1670*/  LDCU.64 UR8, c[0x0][0x3a0] ;  /* 0x00007400ff0877ac */ /* 0x000e620008000a00 */
[----:B------:R-:W-:Y:S01]  /*1680*/  I2FP.F32.S32 R13, R13 ;  /* 0x0000000d000d7245 */ /* 0x000fe20000201400 */
[----:B------:R-:W2:Y:S01]  /*1690*/  LDCU UR13, c[0x0][0x3b4] ;  /* 0x00007680ff0d77ac */ /* 0x000ea20008000800 */
[----:B------:R-:W-:Y:S02]  /*16a0*/  UMOV UR5, 0x400 ;  /* 0x0000040000057882 */ /* 0x000fe40000000000 */
[----:B------:R-:W-:Y:S01]  /*16b0*/  UIADD3 UR5, UPT, UPT, UR5, 0x90, URZ ;  /* 0x0000009005057890 */ /* 0x000fe2000fffe0ff */
[----:B-1----:R-:W-:-:S04]  /*16c0*/  FMUL R13, R13, UR8 ;  /* 0x000000080d0d7c20 */ /* 0x002fc80008400000 */
[----:B------:R-:W-:Y:S01]  /*16d0*/  FMUL R13, R13, UR9 ;  /* 0x000000090d0d7c20 */ /* 0x000fe20008400000 */
[----:B0-----:R-:W-:-:S03]  /*16e0*/  ULEA UR5, UR6, UR5, 0x18 ;  /* 0x0000000506057291 */ /* 0x001fc6000f8ec0ff */
[----:B--2---:R-:W-:-:S03]  /*16f0*/  FMUL R4, R13, UR13 ;  /* 0x0000000d0d047c20 */ /* 0x004fc60008400000 */
[----:B------:R-:W-:Y:S02]  /*1700*/  LEA R5, R8, UR5, 0x2 ;  /* 0x0000000508057c11 */ /* 0x000fe4000f8e10ff */
[----:B------:R-:W-:-:S03]  /*1710*/  FMNMX R7, R7, R4, !PT ;  /* 0x0000000407077209 */ /* 0x000fc60007800000 */
[----:B------:R0:W-:Y:S04]  /*1720*/  STS [R5], R4 ;  /* 0x0000000405007388 */ /* 0x0001e80000000800 */
.L_x_225:
[----:B------:R-:W-:Y:S05]  /*1730*/  BSYNC.RECONVERGENT B0 ;  /* 0x0000000000007941 */ /* 0x000fea0003800200 */
.L_x_224:
[----:B------:R-:W-:Y:S05]  /*1740*/  BRA.U !UP1, `(.L_x_231) ;  /* 0xfffffff109b87547 */ /* 0x000fea000b83ffff */
[----:B------:R-:W-:Y:S05]  /*1750*/  BRA `(.L_x_222) ;  /* 0x0000000400047947 */ /* 0x000fea0003800000 */
.L_x_223:
[----:B------:R-:W-:Y:S01]  /*1760*/  UISETP.GE.U32.AND UP1, UPT, UR7, 0x181, UPT ;  /* 0x000001810700788c */ /* 0x000fe2000bf26070 */
[----:B------:R-:W-:Y:S01]  /*1770*/  IMAD.MOV.U32 R7, RZ, RZ, -0x800001 ;  /* 0xff7fffffff077424 */ /* 0x000fe200078e00ff */
[----:B------:R-:W-:-:S04]  /*1780*/  UIADD3 UR4, UPT, UPT, UR7, -0x1, URZ ;  /* 0xffffffff07047890 */ /* 0x000fc8000fffe0ff */
[----:B------:R-:W-:-:S03]  /*1790*/  ULEA.HI UR5, UR4, 0x1, URZ, 0x19 ;  /* 0x0000000104057891 */ /* 0x000fc6000f8fc8ff */
[----:B------:R-:W-:Y:S01]  /*17a0*/  UMOV UR4, URZ ;  /* 0x000000ff00047c82 */ /* 0x000fe20008000000 */
[----:B------:R-:W-:-:S04]  /*17b0*/  ULOP3.LUT UR13, UR5, 0x3, URZ, 0xc0, !UPT ;  /* 0x00000003050d7892 */ /* 0x000fc8000f8ec0ff */
[----:B------:R-:W-:Y:S01]  /*17c0*/  UISETP.NE.AND UP0, UPT, UR13, URZ, UPT ;  /* 0x000000ff0d00728c */ /* 0x000fe2000bf05270 */
[----:B------:R-:W-:Y:S10]  /*17d0*/  BRA.U !UP1, `(.L_x_232) ;  /* 0x0000000109907547 */ /* 0x000ff4000b800000 */
[----:B------:R-:W0:Y:S01]  /*17e0*/  LDCU.64 UR14, c[0x0][0x3a0] ;  /* 0x00007400ff0e77ac */ /* 0x000e220008000a00 */
[----:B------:R-:W2:Y:S01]  /*17f0*/  S2UR UR7, SR_CgaCtaId ;  /* 0x00000000000779c3 */ /* 0x000ea20000008800 */
[----:B------:R-:W-:Y:S01]  /*1800*/  IMAD.MOV.U32 R7, RZ, RZ, -0x800001 ;  /* 0xff7fffffff077424 */ /* 0x000fe200078e00ff */
[----:B------:R-:W3:Y:S01]  /*1810*/  LDCU UR16, c[0x0][0x3b4] ;  /* 0x00007680ff1077ac */ /* 0x000ee20008000800 */
[----:B------:R-:W-:Y:S01]  /*1820*/  UMOV UR4, 0x400 ;  /* 0x0000040000047882 */ /* 0x000fe20000000000 */
[----:B------:R-:W-:Y:S02]  /*1830*/  ULOP3.LUT UR6, UR5, 0x3fffffc, URZ, 0xc0, !UPT ;  /* 0x03fffffc05067892 */ /* 0x000fe4000f8ec0ff */
[----:B------:R-:W-:Y:S01]  /*1840*/  UIADD3 UR4, UPT, UPT, UR4, 0x90, URZ ;  /* 0x0000009004047890 */ /* 0x000fe2000fffe0ff */
[----:B------:R-:W4:Y:S01]  /*1850*/  LDCU UR9, c[0x0][0x3ac] ;  /* 0x00007580ff0977ac */ /* 0x000f220008000800 */
[----:B------:R-:W-:Y:S01]  /*1860*/  UMOV UR5, URZ ;  /* 0x000000ff00057c82 */ /* 0x000fe20008000000 */
[----:B01----:R-:W-:-:S04]  /*1870*/  FMUL R3, RZ, UR14 ;  /* 0x0000000eff037c20 */ /* 0x003fc80008400000 */
[----:B------:R-:W-:Y:S01]  /*1880*/  FMUL R3, R3, UR15 ;  /* 0x0000000f03037c20 */ /* 0x000fe20008400000 */
[----:B--2---:R-:W-:-:S03]  /*1890*/  ULEA UR8, UR7, UR4, 0x18 ;  /* 0x0000000407087291 */ /* 0x004fc6000f8ec0ff */
[----:B---3--:R-:W-:Y:S01]  /*18a0*/  FMUL R4, R3, UR16 ;  /* 0x0000001003047c20 */ /* 0x008fe20008400000 */
[----:B----4-:R-:W-:-:S08]  /*18b0*/  UMOV UR4, URZ ;  /* 0x000000ff00047c82 */ /* 0x010fd00008000000 */
.L_x_233:
[----:B--2---:R-:W-:Y:S01]  /*18c0*/  VIADD R3, R0, UR4 ;  /* 0x0000000400037c36 */ /* 0x004fe20008000000 */
[----:B------:R-:W-:Y:S01]  /*18d0*/  UMOV UR7, UR9 ;  /* 0x0000000900077c82 */ /* 0x000fe20008000000 */
[----:B------:R-:W-:Y:S02]  /*18e0*/  UIADD3 UR5, UPT, UPT, UR5, 0x4, URZ ;  /* 0x0000000405057890 */ /* 0x000fe4000fffe0ff */
[C---:B------:R-:W-:Y:S01]  /*18f0*/  VIADD R6, R3.reuse, 0x100 ;  /* 0x0000010003067836 */ /* 0x040fe20000000000 */
[C---:B------:R-:W-:Y:S01]  /*1900*/  IADD3 R5, PT, PT, R3.reuse, 0x80, RZ ;  /* 0x0000008003057810 */ /* 0x040fe20007ffe0ff */
[C---:B------:R-:W-:Y:S01]  /*1910*/  VIADD R8, R3.reuse, 0x180 ;  /* 0x0000018003087836 */ /* 0x040fe20000000000 */
[----:B------:R-:W-:Y:S01]  /*1920*/  ISETP.GE.AND P0, PT, R3, UR7, PT ;  /* 0x0000000703007c0c */ /* 0x000fe2000bf06270 */
[----:B------:R-:W-:Y:S01]  /*1930*/  UISETP.NE.AND UP1, UPT, UR5, UR6, UPT ;  /* 0x000000060500728c */ /* 0x000fe2000bf25270 */
[----:B------:R-:W-:Y:S01]  /*1940*/  ISETP.GE.AND P1, PT, R5, UR7, PT ;  /* 0x0000000705007c0c */ /* 0x000fe2000bf26270 */
[----:B------:R-:W-:Y:S01]  /*1950*/  UIADD3 UR4, UPT, UPT, UR4, 0x200, URZ ;  /* 0x0000020004047890 */ /* 0x000fe2000fffe0ff */
[----:B------:R-:W-:-:S02]  /*1960*/  ISETP.GE.AND P2, PT, R6, UR7, PT ;  /* 0x0000000706007c0c */ /* 0x000fc4000bf46270 */
[----:B------:R-:W-:Y:S02]  /*1970*/  ISETP.GE.AND P3, PT, R8, UR7, PT ;  /* 0x0000000708007c0c */ /* 0x000fe4000bf66270 */
[----:B------:R-:W-:-:S05]  /*1980*/  LEA R3, R3, UR8, 0x2 ;  /* 0x0000000803037c11 */ /* 0x000fca000f8e10ff */
[----:B------:R2:W-:Y:S01]  /*1990*/  @!P0 STS [R3], R4 ;  /* 0x0000000403008388 */ /* 0x0005e20000000800 */
[----:B------:R-:W-:-:S03]  /*19a0*/  @!P0 FMNMX R7, R7, R4, !PT ;  /* 0x0000000407078209 */ /* 0x000fc60007800000 */
[----:B------:R2:W-:Y:S01]  /*19b0*/  @!P1 STS [R3+0x200], R4 ;  /* 0x0002000403009388 */ /* 0x0005e20000000800 */
[----:B------:R-:W-:-:S03]  /*19c0*/  @!P1 FMNMX R7, R7, R4, !PT ;  /* 0x0000000407079209 */ /* 0x000fc60007800000 */
[----:B------:R2:W-:Y:S01]  /*19d0*/  @!P2 STS [R3+0x400], R4 ;  /* 0x000400040300a388 */ /* 0x0005e20000000800 */
[----:B------:R-:W-:-:S03]  /*19e0*/  @!P2 FMNMX R7, R7, R4, !PT ;  /* 0x000000040707a209 */ /* 0x000fc60007800000 */
[----:B------:R2:W-:Y:S01]  /*19f0*/  @!P3 STS [R3+0x600], R4 ;  /* 0x000600040300b388 */ /* 0x0005e20000000800 */
[----:B------:R-:W-:Y:S01]  /*1a00*/  @!P3 FMNMX R7, R7, R4, !PT ;  /* 0x000000040707b209 */ /* 0x000fe20007800000 */
[----:B------:R-:W-:Y:S06]  /*1a10*/  BRA.U UP1, `(.L_x_233) ;  /* 0xfffffffd01a87547 */ /* 0x000fec000b83ffff */
.L_x_232:
[----:B------:R-:W-:Y:S05]  /*1a20*/  BRA.U !UP0, `(.L_x_222) ;  /* 0x0000000108507547 */ /* 0x000fea000b800000 */
[----:B------:R-:W0:Y:S01]  /*1a30*/  LDCU.64 UR8, c[0x0][0x3a0] ;  /* 0x00007400ff0877ac */ /* 0x000e220008000a00 */
[----:B------:R-:W3:Y:S01]  /*1a40*/  LDCU UR5, c[0x0][0x3b4] ;  /* 0x00007680ff0577ac */ /* 0x000ee20008000800 */
[----:B------:R-:W4:Y:S01]  /*1a50*/  LDCU UR7, c[0x0][0x3ac] ;  /* 0x00007580ff0777ac */ /* 0x000f220008000800 */
[----:B012---:R-:W-:-:S04]  /*1a60*/  FMUL R3, RZ, UR8 ;  /* 0x00000008ff037c20 */ /* 0x007fc80008400000 */
[----:B------:R-:W-:-:S04]  /*1a70*/  FMUL R3, R3, UR9 ;  /* 0x0000000903037c20 */ /* 0x000fc80008400000 */
[----:B---3--:R-:W-:Y:S01]  /*1a80*/  FMUL R4, R3, UR5 ;  /* 0x0000000503047c20 */ /* 0x008fe20008400000 */
[----:B----4-:R-:W-:-:S06]  /*1a90*/  UMOV UR5, URZ ;  /* 0x000000ff00057c82 */ /* 0x010fcc0008000000 */
.L_x_234:
[----:B---3--:R-:W-:Y:S01]  /*1aa0*/  VIADD R3, R0, UR4 ;  /* 0x0000000400037c36 */ /* 0x008fe20008000000 */
[----:B------:R-:W-:Y:S02]  /*1ab0*/  UIADD3 UR5, UPT, UPT, UR5, 0x1, URZ ;  /* 0x0000000105057890 */ /* 0x000fe4000fffe0ff */
[----:B------:R-:W-:Y:S02]  /*1ac0*/  UIADD3 UR4, UPT, UPT, UR4, 0x80, URZ ;  /* 0x0000008004047890 */ /* 0x000fe4000fffe0ff */
[----:B------:R-:W-:Y:S01]  /*1ad0*/  ISETP.GE.AND P0, PT, R3, UR7, PT ;  /* 0x0000000703007c0c */ /* 0x000fe2000bf06270 */
[----:B------:R-:W-:-:S12]  /*1ae0*/  UISETP.NE.AND UP0, UPT, UR5, UR13, UPT ;  /* 0x0000000d0500728c */ /* 0x000fd8000bf05270 */
[----:B------:R-:W0:Y:S01]  /*1af0*/  @!P0 S2R R6, SR_CgaCtaId ;  /* 0x0000000000068919 */ /* 0x000e220000008800 */
[----:B------:R-:W-:Y:S02]  /*1b00*/  @!P0 MOV R5, 0x400 ;  /* 0x0000040000058802 */ /* 0x000fe40000000f00 */
[----:B------:R-:W-:-:S03]  /*1b10*/  @!P0 FMNMX R7, R7, R4, !PT ;  /* 0x0000000407078209 */ /* 0x000fc60007800000 */
[----:B------:R-:W-:-:S05]  /*1b20*/  @!P0 VIADD R5, R5, 0x90 ;  /* 0x0000009005058836 */ /* 0x000fca0000000000 */
[----:B0-----:R-:W-:-:S05]  /*1b30*/  @!P0 LEA R6, R6, R5, 0x18 ;  /* 0x0000000506068211 */ /* 0x001fca00078ec0ff */
[----:B------:R-:W-:-:S05]  /*1b40*/  @!P0 IMAD R3, R3, 0x4, R6 ;  /* 0x0000000403038824 */ /* 0x000fca00078e0206 */
[----:B------:R3:W-:Y:S01]  /*1b50*/  @!P0 STS [R3], R4 ;  /* 0x0000000403008388 */ /* 0x0007e20000000800 */
[----:B------:R-:W-:Y:S05]  /*1b60*/  BRA.U UP0, `(.L_x_234) ;  /* 0xfffffffd00cc7547 */ /* 0x000fea000b83ffff */
.L_x_222:
[----:B0123--:R-:W0:Y:S01]  /*1b70*/  S2R R4, SR_LANEID ;  /* 0x0000000000047919 */ /* 0x00fe220000000000 */
[----:B------:R-:W-:Y:S01]  /*1b80*/  VOTEU.ANY UR4, UPT, PT ;  /* 0x0000000000047886 */ /* 0x000fe200038e0100 */
[----:B------:R-:W-:Y:S01]  /*1b90*/  BAR.SYNC.DEFER_BLOCKING 0x0 ;  /* 0x0000000000007b1d */ /* 0x000fe20000010000 */
[----:B------:R-:W-:Y:S01]  /*1ba0*/  ISETP.NE.AND P0, PT, R0, RZ, PT ;  /* 0x000000ff0000720c */ /* 0x000fe20003f05270 */
[----:B------:R-:W-:Y:S01]  /*1bb0*/  UFLO.U32 UR4, UR4 ;  /* 0x00000004000472bd */ /* 0x000fe200080e0000 */
[----:B------:R-:W-:Y:S01]  /*1bc0*/  CREDUX.MAX.S32 UR5, R7 ;  /* 0x00000000070572cc */ /* 0x000fe20000000200 */
[----:B------:R-:W-:Y:S02]  /*1bd0*/  IMAD.MOV.U32 R9, RZ, RZ, RZ ;  /* 0x000000ffff097224 */ /* 0x000fe400078e00ff */
[----:B------:R-:W-:Y:S01]  /*1be0*/  BSSY.RECONVERGENT B0, `(.L_x_235) ;  /* 0x000006d000007945 */ /* 0x000fe20003800200 */
[----:B------:R-:W1:Y:S07]  /*1bf0*/  S2R R3, SR_CgaCtaId ;  /* 0x0000000000037919 */ /* 0x000e6e0000008800 */
[----:B------:R-:W-:-:S02]  /*1c00*/  @!P0 IMAD.MOV.U32 R8, RZ, RZ, -0x800001 ;  /* 0xff7fffffff088424 */ /* 0x000fc400078e00ff */
[----:B------:R-:W-:Y:S01]  /*1c10*/  IMAD.U32 R7, RZ, RZ, UR5 ;  /* 0x00000005ff077e24 */ /* 0x000fe2000f8e00ff */
[----:B0-----:R-:W-:Y:S02]  /*1c20*/  ISETP.EQ.U32.AND P1, PT, R4, UR4, PT ;  /* 0x0000000404007c0c */ /* 0x001fe4000bf22070 */
[----:B------:R-:W-:-:S05]  /*1c30*/  MOV R4, 0x400 ;  /* 0x0000040000047802 */ /* 0x000fca0000000f00 */
[----:B------:R-:W-:Y:S01]  /*1c40*/  VIADD R6, R4, 0x80 ;  /* 0x0000008004067836 */ /* 0x000fe20000000000 */
[----:B-1----:R-:W-:-:S04]  /*1c50*/  LEA R5, R3, R4, 0x18 ;  /* 0x0000000403057211 */ /* 0x002fc800078ec0ff */
[----:B------:R-:W-:Y:S01]  /*1c60*/  LEA R6, R3, R6, 0x18 ;  /* 0x0000000603067211 */ /* 0x000fe200078ec0ff */
[----:B------:R0:W-:Y:S01]  /*1c70*/  @!P0 STS [R5+0x80], R8 ;  /* 0x0000800805008388 */ /* 0x0001e20000000800 */
[----:B------:R-:W-:Y:S01]  /*1c80*/  BAR.SYNC.DEFER_BLOCKING 0x0 ;  /* 0x0000000000007b1d */ /* 0x000fe20000010000 */
[----:B------:R-:W-:-:S05]  /*1c90*/  ISETP.GE.AND P0, PT, R0, UR7, PT ;  /* 0x0000000700007c0c */ /* 0x000fca000bf06270 */
[----:B------:R0:W-:Y:S02]  /*1ca0*/  @P1 ATOMS.MAX.S32 RZ, [R6], R7 ;  /* 0x0000000706ff138c */ /* 0x0001e40001000200 */
[----:B------:R-:W-:Y:S06]  /*1cb0*/  BAR.SYNC.DEFER_BLOCKING 0x0 ;  /* 0x0000000000007b1d */ /* 0x000fec0000010000 */
[----:B0-----:R-:W-:Y:S05]  /*1cc0*/  @P0 BRA `(.L_x_236) ;  /* 0x0000000400780947 */ /* 0x001fea0003800000 */
[----:B------:R0:W1:Y:S01]  /*1cd0*/  LDS R6, [R5+0x80] ;  /* 0x0000800005067984 */ /* 0x0000620000000800 */
[----:B------:R-:W-:Y:S01]  /*1ce0*/  LOP3.LUT R8, RZ, R0, RZ, 0x33, !PT ;  /* 0x00000000ff087212 */ /* 0x000fe200078e33ff */
[----:B------:R-:W-:Y:S01]  /*1cf0*/  BSSY.RECONVERGENT B1, `(.L_x_237) ;  /* 0x0000022000017945 */ /* 0x000fe20003800200 */
[----:B------:R-:W-:-:S03]  /*1d00*/  IMAD.MOV.U32 R9, RZ, RZ, RZ ;  /* 0x000000ffff097224 */ /* 0x000fc600078e00ff */
[----:B------:R-:W-:-:S05]  /*1d10*/  VIADD R8, R8, UR7 ;  /* 0x0000000708087c36 */ /* 0x000fca0008000000 */
[C---:B------:R-:W-:Y:S02]  /*1d20*/  LOP3.LUT R7, R8.reuse, 0x180, RZ, 0xc0, !PT ;  /* 0x0000018008077812 */ /* 0x040fe400078ec0ff */
[----:B------:R-:W-:Y:S02]  /*1d30*/  ISETP.GE.U32.AND P1, PT, R8, 0x180, PT ;  /* 0x000001800800780c */ /* 0x000fe40003f26070 */
[----:B------:R-:W-:Y:S01]  /*1d40*/  ISETP.NE.AND P0, PT, R7, 0x180, PT ;  /* 0x000001800700780c */ /* 0x000fe20003f05270 */
[----:B------:R-:W-:-:S12]  /*1d50*/  IMAD.MOV.U32 R7, RZ, RZ, R0 ;  /* 0x000000ffff077224 */ /* 0x000fd800078e0000 */
[----:B0-----:R-:W-:Y:S05]  /*1d60*/  @!P0 BRA `(.L_x_238) ;  /* 0x0000000000688947 */ /* 0x001fea0003800000 */
[----:B------:R-:W-:Y:S01]  /*1d70*/  VIADD R12, R4, 0x90 ;  /* 0x00000090040c7836 */ /* 0x000fe20000000000 */
[----:B------:R-:W-:Y:S01]  /*1d80*/  LEA.HI R8, R8, 0x1, RZ, 0x19 ;  /* 0x0000000108087811 */ /* 0x000fe200078fc8ff */
[----:B------:R-:W-:Y:S02]  /*1d90*/  HFMA2 R13, -RZ, RZ, 3.7421875, 0 ;  /* 0x437c0000ff0d7431 */ /* 0x000fe400000001ff */
[----:B------:R-:W-:Y:S02]  /*1da0*/  IMAD.MOV.U32 R10, RZ, RZ, RZ ;  /* 0x000000ffff0a7224 */ /* 0x000fe400078e00ff */
[----:B------:R-:W-:Y:S01]  /*1db0*/  IMAD.MOV.U32 R9, RZ, RZ, RZ ;  /* 0x000000ffff097224 */ /* 0x000fe200078e00ff */
[----:B------:R-:W-:Y:S01]  /*1dc0*/  LOP3.LUT R15, R8, 0x3, RZ, 0xc0, !PT ;  /* 0x00000003080f7812 */ /* 0x000fe200078ec0ff */
[----:B------:R-:W-:Y:S01]  /*1dd0*/  IMAD.MOV.U32 R7, RZ, RZ, R0 ;  /* 0x000000ffff077224 */ /* 0x000fe200078e0000 */
[----:B------:R-:W-:Y:S01]  /*1de0*/  LEA R18, R3, R12, 0x18 ;  /* 0x0000000c03127211 */ /* 0x000fe200078ec0ff */
[----:B------:R-:W-:-:S07]  /*1df0*/  IMAD.MOV.U32 R16, RZ, RZ, 0x3bbb989d ;  /* 0x3bbb989dff107424 */ /* 0x000fce00078e00ff */
.L_x_239:
[C---:B0-----:R-:W-:Y:S02]  /*1e00*/  IMAD R8, R7.reuse, 0x4, R18 ;  /* 0x0000000407087824 */ /* 0x041fe400078e0212 */
[----:B------:R-:W-:Y:S02]  /*1e10*/  VIADD R10, R10, 0x1 ;  /* 0x000000010a0a7836 */ /* 0x000fe40000000000 */
[----:B------:R-:W-:Y:S01]  /*1e20*/  VIADD R7, R7, 0x80 ;  /* 0x0000008007077836 */ /* 0x000fe20000000000 */
[----:B------:R-:W1:Y:S02]  /*1e30*/  LDS R11, [R8] ;  /* 0x00000000080b7984 */ /* 0x000e640000000800 */
        /* <DEDUP_REMOVED lines=13> */
.L_x_238:
[----:B------:R-:W-:Y:S05]  /*1f10*/  BSYNC.RECONVERGENT B1 ;  /* 0x0000000000017941 */ /* 0x000fea0003800200 */
.L_x_237:
[----:B------:R-:W-:Y:S05]  /*1f20*/  @!P1 BRA `(.L_x_236) ;  /* 0x0000000000e09947 */ /* 0x000fea0003800000 */
[----:B0-----:R-:W-:-:S05]  /*1f30*/  VIADD R8, R4, 0x90 ;  /* 0x0000009004087836 */ /* 0x001fca0000000000 */
[----:B------:R-:W-:-:S07]  /*1f40*/  LEA R8, R3, R8, 0x18 ;  /* 0x0000000803087211 */ /* 0x000fce00078ec0ff */
.L_x_240:
[C---:B---3--:R-:W-:Y:S02]  /*1f50*/  IMAD R10, R7.reuse, 0x4, R8 ;  /* 0x00000004070a7824 */ /* 0x048fe400078e0208 */
[----:B------:R-:W-:Y:S02]  /*1f60*/  IMAD.MOV.U32 R11, RZ, RZ, 0x3bbb989d ;  /* 0x3bbb989dff0b7424 */ /* 0x000fe400078e00ff */
[----:B------:R-:W-:Y:S01]  /*1f70*/  IMAD.MOV.U32 R12, RZ, RZ, 0x437c0000 ;  /* 0x437c0000ff0c7424 */ /* 0x000fe200078e00ff */
[----:B------:R-:W1:Y:S01]  /*1f80*/  LDS R13, [R10] ;  /* 0x000000000a0d7984 */ /* 0x000e620000000800 */
[----:B------:R-:W-:-:S03]  /*1f90*/  VIADD R7, R7, 0x200 ;  /* 0x0000020007077836 */ /* 0x000fc60000000000 */
[----:B------:R-:W0:Y:S02]  /*1fa0*/  LDS R15, [R10+0x200] ;  /* 0x000200000a0f7984 */ /* 0x000e240000000800 */
[----:B------:R-:W-:Y:S02]  /*1fb0*/  ISETP.GE.AND P0, PT, R7, UR7, PT ;  /* 0x0000000707007c0c */ /* 0x000fe4000bf06270 */
[----:B------:R-:W2:Y:S04]  /*1fc0*/  LDS R19, [R10+0x400] ;  /* 0x000400000a137984 */ /* 0x000ea80000000800 */
[----:B------:R-:W3:Y:S01]  /*1fd0*/  LDS R23, [R10+0x600] ;  /* 0x000600000a177984 */ /* 0x000ee20000000800 */
[----:B-1----:R-:W-:-:S04]  /*1fe0*/  FADD R18, -R6, R13 ;  /* 0x0000000d06127221 */ /* 0x002fc80000000100 */
[----:B------:R-:W-:Y:S01]  /*1ff0*/  FFMA.SAT R13, R18, R11, 0.5 ;  /* 0x3f000000120d7423 */ /* 0x000fe2000000200b */
[----:B0-----:R-:W-:-:S03]  /*2000*/  FADD R16, -R6, R15 ;  /* 0x0000000f06107221 */ /* 0x001fc60000000100 */
[-C--:B------:R-:W-:Y:S01]  /*2010*/  FFMA.RM R13, R13, R12.reuse, 12582913 ;  /* 0x4b4000010d0d7423 */ /* 0x080fe2000000400c */
[-C--:B------:R-:W-:Y:S01]  /*2020*/  FFMA.SAT R15, R16, R11.reuse, 0.5 ;  /* 0x3f000000100f7423 */ /* 0x080fe2000000200b */
[C---:B--2---:R-:W-:Y:S02]  /*2030*/  FADD R14, -R6.reuse, R19 ;  /* 0x00000013060e7221 */ /* 0x044fe40000000100 */
[----:B------:R-:W-:Y:S01]  /*2040*/  FADD R17, R13, -12583039 ;  /* 0xcb40007f0d117421 */ /* 0x000fe20000000000 */
[----:B------:R-:W-:Y:S01]  /*2050*/  FFMA.RM R15, R15, R12, 12582913 ;  /* 0x4b4000010f0f7423 */ /* 0x000fe2000000400c */
[----:B---3--:R-:W-:Y:S01]  /*2060*/  FADD R20, -R6, R23 ;  /* 0x0000001706147221 */ /* 0x008fe20000000100 */
[-C--:B------:R-:W-:Y:S01]  /*2070*/  FFMA.SAT R21, R14, R11.reuse, 0.5 ;  /* 0x3f0000000e157423 */ /* 0x080fe2000000200b */
[----:B------:R-:W-:Y:S01]  /*2080*/  FFMA R17, R18, 1.4426950216293334961, -R17 ;  /* 0x3fb8aa3b12117823 */ /* 0x000fe20000000811 */
[----:B------:R-:W-:Y:S01]  /*2090*/  FADD R19, R15, -12583039 ;  /* 0xcb40007f0f137421 */ /* 0x000fe20000000000 */
[----:B------:R-:W-:Y:S01]  /*20a0*/  FFMA.SAT R23, R20, R11, 0.5 ;  /* 0x3f00000014177423 */ /* 0x000fe2000000200b */
[----:B------:R-:W-:-:S02]  /*20b0*/  IMAD.SHL.U32 R13, R13, 0x800000, RZ ;  /* 0x008000000d0d7824 */ /* 0x000fc400078e00ff */
[----:B------:R-:W-:Y:S01]  /*20c0*/  FFMA R18, R18, 1.925963033500011079e-08, R17 ;  /* 0x32a5706012127823 */ /* 0x000fe20000000011 */
[-C--:B------:R-:W-:Y:S01]  /*20d0*/  FFMA.RM R17, R21, R12.reuse, 12582913 ;  /* 0x4b40000115117423 */ /* 0x080fe2000000400c */
[C---:B------:R-:W-:Y:S01]  /*20e0*/  FFMA R19, R16.reuse, 1.4426950216293334961, -R19 ;  /* 0x3fb8aa3b10137823 */ /* 0x040fe20000000813 */
[----:B------:R-:W-:Y:S02]  /*20f0*/  FFMA.RM R12, R23, R12, 12582913 ;  /* 0x4b400001170c7423 */ /* 0x000fe4000000400c */
[C---:B------:R-:W-:Y:S01]  /*2100*/  FADD R21, R17.reuse, -12583039 ;  /* 0xcb40007f11157421 */ /* 0x040fe20000000000 */
[----:B------:R-:W-:Y:S01]  /*2110*/  FFMA R11, R16, 1.925963033500011079e-08, R19 ;  /* 0x32a57060100b7823 */ /* 0x000fe20000000013 */
[----:B------:R-:W-:Y:S01]  /*2120*/  FADD R19, R12, -12583039 ;  /* 0xcb40007f0c137421 */ /* 0x000fe20000000000 */
[----:B------:R-:W0:Y:S01]  /*2130*/  MUFU.EX2 R18, R18 ;  /* 0x0000001200127308 */ /* 0x000e220000000800 */
[----:B------:R-:W-:Y:S01]  /*2140*/  FFMA R21, R14, 1.4426950216293334961, -R21 ;  /* 0x3fb8aa3b0e157823 */ /* 0x000fe20000000815 */
[----:B------:R-:W-:-:S02]  /*2150*/  IMAD.SHL.U32 R17, R17, 0x800000, RZ ;  /* 0x0080000011117824 */ /* 0x000fc400078e00ff */
[----:B------:R-:W-:Y:S01]  /*2160*/  FFMA R19, R20, 1.4426950216293334961, -R19 ;  /* 0x3fb8aa3b14137823 */ /* 0x000fe20000000813 */
[----:B------:R-:W-:Y:S02]  /*2170*/  IMAD.SHL.U32 R12, R12, 0x800000, RZ ;  /* 0x008000000c0c7824 */ /* 0x000fe400078e00ff */
[----:B------:R-:W-:Y:S01]  /*2180*/  FFMA R21, R14, 1.925963033500011079e-08, R21 ;  /* 0x32a570600e157823 */ /* 0x000fe20000000015 */
[----:B------:R-:W-:Y:S02]  /*2190*/  IMAD.SHL.U32 R14, R15, 0x800000, RZ ;  /* 0x008000000f0e7824 */ /* 0x000fe400078e00ff */
[----:B------:R-:W-:Y:S01]  /*21a0*/  FFMA R19, R20, 1.925963033500011079e-08, R19 ;  /* 0x32a5706014137823 */ /* 0x000fe20000000013 */
[----:B------:R-:W1:Y:S08]  /*21b0*/  MUFU.EX2 R11, R11 ;  /* 0x0000000b000b7308 */ /* 0x000e700000000800 */
        /* <DEDUP_REMOVED lines=15> */
.L_x_236:
[----:B------:R-:W-:Y:S05]  /*22b0*/  BSYNC.RECONVERGENT B0 ;  /* 0x0000000000007941 */ /* 0x000fea0003800200 */
.L_x_235:
[----:B------:R-:W-:Y:S01]  /*22c0*/  BAR.SYNC.DEFER_BLOCKING 0x0 ;  /* 0x0000000000007b1d */ /* 0x000fe20000010000 */
[----:B------:R-:W-:Y:S01]  /*22d0*/  ISETP.NE.AND P0, PT, R0, RZ, PT ;  /* 0x000000ff0000720c */ /* 0x000fe20003f05270 */
[----:B------:R-:W-:Y:S01]  /*22e0*/  VIADD R4, R4, 0x84 ;  /* 0x0000008404047836 */ /* 0x000fe20000000000 */
[----:B------:R-:W-:-:S03]  /*22f0*/  ISETP.GE.AND P3, PT, R0, UR7, PT ;  /* 0x0000000700007c0c */ /* 0x000fc6000bf66270 */
[----:B------:R-:W-:Y:S01]  /*2300*/  BSSY.RECONVERGENT B0, `(.L_x_241) ;  /* 0x0000008000007945 */ /* 0x000fe20003800200 */
[----:B------:R-:W-:-:S07]  /*2310*/  LEA R4, R3, R4, 0x18 ;  /* 0x0000000403047211 */ /* 0x000fce00078ec0ff */
[----:B------:R2:W-:Y:S01]  /*2320*/  @!P0 STS [R5+0x84], RZ ;  /* 0x000084ff05008388 */ /* 0x0005e20000000800 */
[----:B------:R-:W-:Y:S06]  /*2330*/  BAR.SYNC.DEFER_BLOCKING 0x0 ;  /* 0x0000000000007b1d */ /* 0x000fec0000010000 */
.L_x_242:
[----:B-1----:R-:W1:Y:S02]  /*2340*/  LDS R6, [R4] ;  /* 0x0000000004067984 */ /* 0x002e640000000800 */
[----:B-1----:R-:W-:-:S05]  /*2350*/  FADD R7, R9, R6 ;  /* 0x0000000609077221 */ /* 0x002fca0000000000 */
[----:B------:R-:W1:Y:S02]  /*2360*/  ATOMS.CAST.SPIN P0, [R4], R6, R7 ;  /* 0x000000060400758d */ /* 0x000e640001800007 */
[----:B-1----:R-:W-:Y:S05]  /*2370*/  @!P0 BRA `(.L_x_242) ;  /* 0xfffffffc00f08947 */ /* 0x002fea000383ffff */
[----:B------:R-:W-:Y:S05]  /*2380*/  BSYNC.RECONVERGENT B0 ;  /* 0x0000000000007941 */ /* 0x000fea0003800200 */
.L_x_241:
[----:B------:R-:W-:Y:S06]  /*2390*/  BAR.SYNC.DEFER_BLOCKING 0x0 ;  /* 0x0000000000007b1d */ /* 0x000fec0000010000 */
[----:B------:R-:W1:Y:S02]  /*23a0*/  LDS R3, [R5+0x84] ;  /* 0x0000840005037984 */ /* 0x000e640000000800 */
[----:B-1----:R-:W-:-:S05]  /*23b0*/  VIADD R4, R3, 0x1800000 ;  /* 0x0180000003047836 */ /* 0x002fca0000000000 */
[----:B------:R-:W-:-:S04]  /*23c0*/  LOP3.LUT R4, R4, 0x7f800000, RZ, 0xc0, !PT ;  /* 0x7f80000004047812 */ /* 0x000fc800078ec0ff */
[----:B------:R-:W-:-:S13]  /*23d0*/  ISETP.GT.U32.AND P0, PT, R4, 0x1ffffff, PT ;  /* 0x01ffffff0400780c */ /* 0x000fda0003f04070 */
[----:B------:R-:W-:Y:S05]  /*23e0*/  @P0 BRA `(.L_x_243) ;  /* 0x00000000000c0947 */ /* 0x000fea0003800000 */
[----:B------:R-:W-:-:S07]  /*23f0*/  MOV R4, 0x2410 ;  /* 0x0000241000047802 */ /* 0x000fce0000000f00 */
[----:B0-23--:R-:W-:Y:S05]  /*2400*/  CALL.REL.NOINC `($__internal_4_$__cuda_sm20_rcp_rn_f32_slowpath) ;  /* 0x0000001400047944 */ /* 0x00dfea0003c00000 */
[----:B------:R-:W-:Y:S05]  /*2410*/  BRA `(.L_x_244) ;  /* 0x0000000000107947 */ /* 0x000fea0003800000 */
.L_x_243:
[----:B------:R-:W2:Y:S02]  /*2420*/  MUFU.RCP R4, R3 ;  /* 0x0000000300047308 */ /* 0x000ea40000001000 */
[----:B--2---:R-:W-:-:S04]  /*2430*/  FFMA R5, R3, R4, -1 ;  /* 0xbf80000003057423 */ /* 0x004fc80000000004 */
[----:B------:R-:W-:-:S04]  /*2440*/  FADD.FTZ R5, -R5, -RZ ;  /* 0x800000ff05057221 */ /* 0x000fc80000010100 */
[----:B------:R-:W-:-:S07]  /*2450*/  FFMA R3, R4, R5, R4 ;  /* 0x0000000504037223 */ /* 0x000fce0000000004 */
.L_x_244:
[----:B------:R-:W-:Y:S04]  /*2460*/  BSSY.RECONVERGENT B0, `(.L_x_245) ;  /* 0x0000031000007945 */ /* 0x000fe80003800200 */
[----:B------:R-:W-:Y:S05]  /*2470*/  @P3 BRA `(.L_x_246) ;  /* 0x0000000000bc3947 */ /* 0x000fea0003800000 */
[----:B------:R-:W1:Y:S01]  /*2480*/  LDC R4, c[0x0][0x3ac] ;  /* 0x0000eb00ff047b82 */ /* 0x000e620000000800 */
[----:B------:R-:W-:Y:S01]  /*2490*/  LOP3.LUT R5, RZ, R0, RZ, 0x33, !PT ;  /* 0x00000000ff057212 */ /* 0x000fe200078e33ff */
[----:B------:R-:W-:Y:S04]  /*24a0*/  BSSY.RECONVERGENT B1, `(.L_x_247) ;  /* 0x0000017000017945 */ /* 0x000fe80003800200 */
[----:B-1----:R-:W-:-:S05]  /*24b0*/  IMAD.IADD R6, R5, 0x1, R4 ;  /* 0x0000000105067824 */ /* 0x002fca00078e0204 */
[C---:B------:R-:W-:Y:S02]  /*24c0*/  LOP3.LUT R5, R6.reuse, 0x180, RZ, 0xc0, !PT ;  /* 0x0000018006057812 */ /* 0x040fe400078ec0ff */
[----:B------:R-:W-:Y:S02]  /*24d0*/  ISETP.GE.U32.AND P1, PT, R6, 0x180, PT ;  /* 0x000001800600780c */ /* 0x000fe40003f26070 */
[----:B------:R-:W-:Y:S01]  /*24e0*/  ISETP.NE.AND P0, PT, R5, 0x180, PT ;  /* 0x000001800500780c */ /* 0x000fe20003f05270 */
[----:B------:R-:W-:-:S12]  /*24f0*/  IMAD.MOV.U32 R5, RZ, RZ, R0 ;  /* 0x000000ffff057224 */ /* 0x000fd800078e0000 */
[----:B------:R-:W-:Y:S05]  /*2500*/  @!P0 BRA `(.L_x_248) ;  /* 0x0000000000408947 */ /* 0x000fea0003800000 */
[----:B0-----:R-:W0:Y:S01]  /*2510*/  S2R R8, SR_CgaCtaId ;  /* 0x0000000000087919 */ /* 0x001e220000008800 */
[----:B------:R-:W-:Y:S01]  /*2520*/  MOV R5, 0x400 ;  /* 0x0000040000057802 */ /* 0x000fe20000000f00 */
[----:B------:R-:W-:Y:S01]  /*2530*/  IMAD.MOV.U32 R7, RZ, RZ, RZ ;  /* 0x000000ffff077224 */ /* 0x000fe200078e00ff */
[----:B------:R-:W-:Y:S02]  /*2540*/  LEA.HI R6, R6, 0x1, RZ, 0x19 ;  /* 0x0000000106067811 */ /* 0x000fe400078fc8ff */
[----:B------:R-:W-:Y:S02]  /*2550*/  IADD3 R5, PT, PT, R5, 0x90, RZ ;  /* 0x0000009005057810 */ /* 0x000fe40007ffe0ff */
[----:B---3--:R-:W-:Y:S02]  /*2560*/  LOP3.LUT R10, R6, 0x3, RZ, 0xc0, !PT ;  /* 0x00000003060a7812 */ /* 0x008fe400078ec0ff */
[----:B0-----:R-:W-:Y:S01]  /*2570*/  LEA R12, R8, R5, 0x18 ;  /* 0x00000005080c7211 */ /* 0x001fe200078ec0ff */
[----:B------:R-:W-:-:S07]  /*2580*/  IMAD.MOV.U32 R5, RZ, RZ, R0 ;  /* 0x000000ffff057224 */ /* 0x000fce00078e0000 */
.L_x_249:
[----:B-1----:R-:W-:Y:S02]  /*2590*/  IMAD R6, R5, 0x4, R12 ;  /* 0x0000000405067824 */ /* 0x002fe400078e020c */
[----:B------:R-:W-:Y:S02]  /*25a0*/  VIADD R7, R7, 0x1 ;  /* 0x0000000107077836 */ /* 0x000fe40000000000 */
[----:B------:R-:W-:Y:S01]  /*25b0*/  VIADD R5, R5, 0x80 ;  /* 0x0000008005057836 */ /* 0x000fe20000000000 */
[----:B------:R-:W0:Y:S02]  /*25c0*/  LDS R8, [R6] ;  /* 0x0000000006087984 */ /* 0x000e240000000800 */
[----:B------:R-:W-:Y:S01]  /*25d0*/  ISETP.NE.AND P0, PT, R7, R10, PT ;  /* 0x0000000a0700720c */ /* 0x000fe20003f05270 */
[----:B0-----:R-:W-:-:S05]  /*25e0*/  FMUL R9, R8, R3 ;  /* 0x0000000308097220 */ /* 0x001fca0000400000 */
[----:B------:R1:W-:Y:S07]  /*25f0*/  STS [R6], R9 ;  /* 0x0000000906007388 */ /* 0x0003ee0000000800 */
[----:B------:R-:W-:Y:S05]  /*2600*/  @P0 BRA `(.L_x_249) ;  /* 0xfffffffc00e00947 */ /* 0x000fea000383ffff */
.L_x_248:
[----:B------:R-:W-:Y:S05]  /*2610*/  BSYNC.RECONVERGENT B1 ;  /* 0x0000000000017941 */ /* 0x000fea0003800200 */
.L_x_247:
[----:B------:R-:W-:Y:S05]  /*2620*/  @!P1 BRA `(.L_x_246) ;  /* 0x0000000000509947 */ /* 0x000fea0003800000 */
[----:B------:R-:W2:Y:S01]  /*2630*/  S2R R7, SR_CgaCtaId ;  /* 0x0000000000077919 */ /* 0x000ea20000008800 */
[----:B-1----:R-:W-:-:S05]  /*2640*/  MOV R6, 0x400 ;  /* 0x0000040000067802 */ /* 0x002fca0000000f00 */
[----:B------:R-:W-:-:S05]  /*2650*/  VIADD R6, R6, 0x90 ;  /* 0x0000009006067836 */ /* 0x000fca0000000000 */
[----:B--2---:R-:W-:-:S07]  /*2660*/  LEA R14, R7, R6, 0x18 ;  /* 0x00000006070e7211 */ /* 0x004fce00078ec0ff */
.L_x_250:
[C---:B----4-:R-:W-:Y:S02]  /*2670*/  IMAD R7, R5.reuse, 0x4, R14 ;  /* 0x0000000405077824 */ /* 0x050fe400078e020e */
[----:B------:R-:W-:-:S03]  /*2680*/  VIADD R5, R5, 0x200 ;  /* 0x0000020005057836 */ /* 0x000fc60000000000 */
[----:B------:R-:W1:Y:S02]  /*2690*/  LDS R6, [R7] ;  /* 0x0000000007067984 */ /* 0x000e640000000800 */
[----:B------:R-:W-:Y:S02]  /*26a0*/  ISETP.GE.AND P0, PT, R5, R4, PT ;  /* 0x000000040500720c */ /* 0x000fe40003f06270 */
[----:B0-----:R-:W0:Y:S04]  /*26b0*/  LDS R8, [R7+0x200] ;  /* 0x0002000007087984 */ /* 0x001e280000000800 */
[----:B---3--:R-:W2:Y:S04]  /*26c0*/  LDS R10, [R7+0x400] ;  /* 0x00040000070a7984 */ /* 0x008ea80000000800 */
[----:B------:R-:W3:Y:S01]  /*26d0*/  LDS R12, [R7+0x600] ;  /* 0x00060000070c7984 */ /* 0x000ee20000000800 */
[-C--:B-1----:R-:W-:Y:S01]  /*26e0*/  FMUL R6, R6, R3.reuse ;  /* 0x0000000306067220 */ /* 0x082fe20000400000 */
[----:B0-----:R-:W-:-:S04]  /*26f0*/  FMUL R8, R8, R3 ;  /* 0x0000000308087220 */ /* 0x001fc80000400000 */
[----:B------:R4:W-:Y:S01]  /*2700*/  STS [R7], R6 ;  /* 0x0000000607007388 */ /* 0x0009e20000000800 */
[----:B--2---:R-:W-:-:S03]  /*2710*/  FMUL R10, R10, R3 ;  /* 0x000000030a0a7220 */ /* 0x004fc60000400000 */
[----:B------:R4:W-:Y:S01]  /*2720*/  STS [R7+0x200], R8 ;  /* 0x0002000807007388 */ /* 0x0009e20000000800 */
[----:B---3--:R-:W-:-:S03]  /*2730*/  FMUL R12, R12, R3 ;  /* 0x000000030c0c7220 */ /* 0x008fc60000400000 */
[----:B------:R4:W-:Y:S04]  /*2740*/  STS [R7+0x400], R10 ;  /* 0x0004000a07007388 */ /* 0x0009e80000000800 */
[----:B------:R4:W-:Y:S01]  /*2750*/  STS [R7+0x600], R12 ;  /* 0x0006000c07007388 */ /* 0x0009e20000000800 */
[----:B------:R-:W-:Y:S05]  /*2760*/  @!P0 BRA `(.L_x_250) ;  /* 0xfffffffc00c08947 */ /* 0x000fea000383ffff */
.L_x_246:
[----:B------:R-:W-:Y:S05]  /*2770*/  BSYNC.RECONVERGENT B0 ;  /* 0x0000000000007941 */ /* 0x000fea0003800200 */
.L_x_245:
[----:B0--3--:R-:W0:Y:S08]  /*2780*/  LDC R11, c[0x0][0x3b0] ;  /* 0x0000ec00ff0b7b82 */ /* 0x009e300000000800 */
[----:B------:R-:W-:Y:S01]  /*2790*/  BAR.SYNC.DEFER_BLOCKING 0x0 ;  /* 0x0000000000007b1d */ /* 0x000fe20000010000 */
[----:B0-----:R-:W-:-:S13]  /*27a0*/  ISETP.GE.AND P0, PT, R0, R11, PT ;  /* 0x0000000b0000720c */ /* 0x001fda0003f06270 */
[----:B------:R-:W-:Y:S05]  /*27b0*/  @P0 EXIT ;  /* 0x000000000000094d */ /* 0x000fea0003800000 */
[----:B------:R-:W0:Y:S02]  /*27c0*/  LDCU UR4, c[0x0][0x3ac] ;  /* 0x00007580ff0477ac */ /* 0x000e240008000800 */
[----:B0-----:R-:W-:-:S09]  /*27d0*/  UISETP.GE.AND UP0, UPT, UR4, 0x1, UPT ;  /* 0x000000010400788c */ /* 0x001fd2000bf06270 */
[----:B------:R-:W-:Y:S05]  /*27e0*/  BRA.U !UP0, `(.L_x_251) ;  /* 0x0000000d083c7547 */ /* 0x000fea000b800000 */
[----:B------:R-:W-:Y:S02]  /*27f0*/  ULOP3.LUT UR7, UR4, 0x7, URZ, 0xc0, !UPT ;  /* 0x0000000704077892 */ /* 0x000fe4000f8ec0ff */
[----:B------:R-:W-:Y:S01]  /*2800*/  ULOP3.LUT UR8, UR4, 0x3, URZ, 0xc0, !UPT ;  /* 0x0000000304087892 */ /* 0x000fe2000f8ec0ff */
[----:B------:R-:W0:Y:S01]  /*2810*/  LDCU UR9, c[0x0][0x3a8] ;  /* 0x00007500ff0977ac */ /* 0x000e220008000800 */
[----:B------:R-:W2:Y:S01]  /*2820*/  LDCU.64 UR14, c[0x0][0x390] ;  /* 0x00007200ff0e77ac */ /* 0x000ea20008000a00 */
[----:B------:R-:W-:-:S12]  /*2830*/  ULOP3.LUT UR4, UR4, 0x7ffffff8, URZ, 0xc0, !UPT ;  /* 0x7ffffff804047892 */ /* 0x000fd8000f8ec0ff */
.L_x_257:
[----:B---3--:R-:W3:Y:S01]  /*2840*/  LDC R3, c[0x0][0x3ac] ;  /* 0x0000eb00ff037b82 */ /* 0x008ee20000000800 */
[----:B------:R-:W-:Y:S02]  /*2850*/  IMAD.MOV.U32 R23, RZ, RZ, RZ ;  /* 0x000000ffff177224 */ /* 0x000fe400078e00ff */
[----:B------:R-:W-:Y:S01]  /*2860*/  IMAD.MOV.U32 R5, RZ, RZ, RZ ;  /* 0x000000ffff057224 */ /* 0x000fe200078e00ff */
[----:B---3--:R-:W-:-:S13]  /*2870*/  ISETP.GE.U32.AND P0, PT, R3, 0x8, PT ;  /* 0x000000080300780c */ /* 0x008fda0003f06070 */
[----:B------:R-:W-:Y:S05]  /*2880*/  @!P0 BRA `(.L_x_252) ;  /* 0x0000000400688947 */ /* 0x000fea0003800000 */
[----:B------:R-:W3:Y:S01]  /*2890*/  S2UR UR6, SR_CgaCtaId ;  /* 0x00000000000679c3 */ /* 0x000ee20000008800 */
[----:B------:R-:W-:Y:S01]  /*28a0*/  UMOV UR5, 0x400 ;  /* 0x0000040000057882 */ /* 0x000fe20000000000 */
[----:B------:R-:W-:Y:S01]  /*28b0*/  UIADD3 UR13, UPT, UPT, -UR4, URZ, URZ ;  /* 0x000000ff040d7290 */ /* 0x000fe2000fffe1ff */
[----:B------:R-:W-:Y:S01]  /*28c0*/  IMAD.MOV.U32 R23, RZ, RZ, RZ ;  /* 0x000000ffff177224 */ /* 0x000fe200078e00ff */
[----:B------:R-:W-:Y:S01]  /*28d0*/  UIADD3 UR5, UPT, UPT, UR5, 0x90, URZ ;  /* 0x0000009005057890 */ /* 0x000fe2000fffe0ff */
[----:B------:R-:W-:-:S03]  /*28e0*/  IMAD.MOV.U32 R22, RZ, RZ, R0 ;  /* 0x000000ffff167224 */ /* 0x000fc600078e0000 */
[----:B----4-:R-:W1:Y:S01]  /*28f0*/  LDC R7, c[0x0][0x3b0] ;  /* 0x0000ec00ff077b82 */ /* 0x010e620000000800 */
[----:B------:R-:W-:Y:S01]  /*2900*/  IMAD.U32 R12, RZ, RZ, UR13 ;  /* 0x0000000dff0c7e24 */ /* 0x000fe2000f8e00ff */
[----:B---3--:R-:W-:-:S04]  /*2910*/  ULEA UR5, UR6, UR5, 0x18 ;  /* 0x0000000506057291 */ /* 0x008fc8000f8ec0ff */
        /* <DEDUP_REMOVED lines=9> */
.L_x_253:
[----:B------:R-:W-:Y:S02]  /*29b0*/  SHF.R.S32.HI R19, RZ, 0x1f, R2 ;  /* 0x0000001fff137819 */ /* 0x000fe40000011402 */
[----:B------:R-:W-:Y:S02]  /*29c0*/  SHF.R.S32.HI R10, RZ, 0x1f, R22 ;  /* 0x0000001fff0a7819 */ /* 0x000fe40000011416 */
[----:B--2---:R-:W-:Y:S02]  /*29d0*/  IADD3 R8, P0, P1, R22, UR14, R2 ;  /* 0x0000000e16087c10 */ /* 0x004fe4000f91e002 */
[----:B------:R-:W-:Y:S02]  /*29e0*/  SHF.R.S32.HI R16, RZ, 0x1f, R6 ;  /* 0x0000001fff107819 */ /* 0x000fe40000011406 */
[----:B------:R-:W-:Y:S02]  /*29f0*/  IADD3.X R9, PT, PT, R10, UR15, R19, P0, P1 ;  /* 0x0000000f0a097c10 */ /* 0x000fe400087e2413 */
[----:B------:R-:W-:-:S03]  /*2a00*/  IADD3 R28, P2, P3, R6, UR14, R2 ;  /* 0x0000000e061c7c10 */ /* 0x000fc6000fb5e002 */
[----:B------:R1:W2:Y:S01]  /*2a10*/  LDG.E.U8.CONSTANT R18, desc[UR10][R8.64] ;  /* 0x0000000a08127981 */ /* 0x0002a2000c1e9100 */
[----:B------:R-:W-:-:S05]  /*2a20*/  IADD3.X R29, PT, PT, R16, UR15, R19, P2, P3 ;  /* 0x0000000f101d7c10 */ /* 0x000fca00097e6413 */
[----:B------:R-:W3:Y:S01]  /*2a30*/  LDG.E.U8.CONSTANT R28, desc[UR10][R28.64] ;  /* 0x0000000a1c1c7981 */ /* 0x000ee2000c1e9100 */
[----:B------:R-:W-:Y:S02]  /*2a40*/  SHF.R.S32.HI R16, RZ, 0x1f, R5 ;  /* 0x0000001fff107819 */ /* 0x000fe40000011405 */
[--C-:B------:R-:W-:Y:S01]  /*2a50*/  IADD3 R26, P0, P1, R5, UR14, R2.reuse ;  /* 0x0000000e051a7c10 */ /* 0x100fe2000f91e002 */
[----:B-1----:R-:W1:Y:S01]  /*2a60*/  LDS.128 R8, [R4+-0x10] ;  /* 0xfffff00004087984 */ /* 0x002e620000000c00 */
[----:B------:R-:W-:Y:S02]  /*2a70*/  SHF.R.S32.HI R17, RZ, 0x1f, R13 ;  /* 0x0000001fff117819 */ /* 0x000fe4000001140d */
[----:B------:R-:W-:Y:S02]  /*2a80*/  IADD3.X R27, PT, PT, R16, UR15, R19, P0, P1 ;  /* 0x0000000f101b7c10 */ /* 0x000fe400087e2413 */
[----:B------:R-:W-:-:S03]  /*2a90*/  IADD3 R16, P0, P1, R13, UR14, R2 ;  /* 0x0000000e0d107c10 */ /* 0x000fc6000f91e002 */
[----:B------:R4:W5:Y:S01]  /*2aa0*/  LDG.E.U8.CONSTANT R24, desc[UR10][R26.64] ;  /* 0x0000000a1a187981 */ /* 0x000962000c1e9100 */
[----:B------:R-:W-:-:S05]  /*2ab0*/  IADD3.X R17, PT, PT, R17, UR15, R19, P0, P1 ;  /* 0x0000000f11117c10 */ /* 0x000fca00087e2413 */
[----:B------:R1:W5:Y:S01]  /*2ac0*/  LDG.E.U8.CONSTANT R25, desc[UR10][R16.64] ;  /* 0x0000000a10197981 */ /* 0x000362000c1e9100 */
[----:B----4-:R-:W-:Y:S01]  /*2ad0*/  SHF.R.S32.HI R26, RZ, 0x1f, R15 ;  /* 0x0000001fff1a7819 */ /* 0x010fe2000001140f */
[----:B--2---:R-:W0:Y:S08]  /*2ae0*/  I2F.S8 R18, R18 ;  /* 0x0000001200127306 */ /* 0x004e300000001400 */
[----:B---3--:R-:W2:Y:S01]  /*2af0*/  I2F.S8 R28, R28 ;  /* 0x0000001c001c7306 */ /* 0x008ea20000001400 */
[----:B0-----:R-:W-:-:S04]  /*2b00*/  FMUL R29, R18, UR9 ;  /* 0x00000009121d7c20 */ /* 0x001fc80008400000 */
[----:B-1----:R-:W-:Y:S01]  /*2b10*/  FFMA R8, R29, R8, R23 ;  /* 0x000000081d087223 */ /* 0x002fe20000000017 */
[----:B------:R-:W-:Y:S01]  /*2b20*/  SHF.R.S32.HI R29, RZ, 0x1f, R14 ;  /* 0x0000001fff1d7819 */ /* 0x000fe2000001140e */
[----:B--2---:R-:W-:Y:S01]  /*2b30*/  FMUL R23, R28, UR9 ;  /* 0x000000091c177c20 */ /* 0x004fe20008400000 */
[----:B------:R-:W-:-:S03]  /*2b40*/  IADD3 R28, P0, P1, R14, UR14, R2 ;  /* 0x0000000e0e1c7c10 */ /* 0x000fc6000f91e002 */
[----:B------:R-:W-:Y:S01]  /*2b50*/  FFMA R27, R9, R23, R8 ;  /* 0x00000017091b7223 */ /* 0x000fe20000000008 */
[----:B------:R-:W-:Y:S02]  /*2b60*/  IADD3 R8, P2, P3, R15, UR14, R2 ;  /* 0x0000000e0f087c10 */ /* 0x000fe4000fb5e002 */
[--C-:B------:R-:W-:Y:S02]  /*2b70*/  IADD3.X R29, PT, PT, R29, UR15, R19.reuse, P0, P1 ;  /* 0x0000000f1d1d7c10 */ /* 0x100fe400087e2413 */
[----:B------:R-:W-:Y:S02]  /*2b80*/  IADD3.X R9, PT, PT, R26, UR15, R19, P2, P3 ;  /* 0x0000000f1a097c10 */ /* 0x000fe400097e6413 */
[----:B------:R-:W-:Y:S01]  /*2b90*/  SHF.R.S32.HI R18, RZ, 0x1f, R20 ;  /* 0x0000001fff127819 */ /* 0x000fe20000011414 */
[----:B------:R-:W2:Y:S01]  /*2ba0*/  LDG.E.U8.CONSTANT R23, desc[UR10][R28.64] ;  /* 0x0000000a1c177981 */ /* 0x000ea2000c1e9100 */
[----:B------:R-:W-:-:S03]  /*2bb0*/  IADD3 R16, P0, P1, R20, UR14, R2 ;  /* 0x0000000e14107c10 */ /* 0x000fc6000f91e002 */
[----:B------:R0:W3:Y:S01]  /*2bc0*/  LDG.E.U8.CONSTANT R26, desc[UR10][R8.64] ;  /* 0x0000000a081a7981 */ /* 0x0000e2000c1e9100 */
[----:B------:R-:W-:Y:S02]  /*2bd0*/  IADD3.X R17, PT, PT, R18, UR15, R19, P0, P1 ;  /* 0x0000000f12117c10 */ /* 0x000fe400087e2413 */
[----:B------:R-:W-:-:S03]  /*2be0*/  IADD3 R18, P0, P1, R21, UR14, R2 ;  /* 0x0000000e15127c10 */ /* 0x000fc6000f91e002 */
[----:B------:R-:W4:Y:S01]  /*2bf0*/  LDG.E.U8.CONSTANT R16, desc[UR10][R16.64] ;  /* 0x0000000a10107981 */ /* 0x000f22000c1e9100 */
[----:B0-----:R-:W-:-:S04]  /*2c00*/  SHF.R.S32.HI R8, RZ, 0x1f, R21 ;  /* 0x0000001fff087819 */ /* 0x001fc80000011415 */
[----:B------:R-:W-:-:S05]  /*2c10*/  IADD3.X R19, PT, PT, R8, UR15, R19, P0, P1 ;  /* 0x0000000f08137c10 */ /* 0x000fca00087e2413 */
[----:B------:R-:W4:Y:S01]  /*2c20*/  LDG.E.U8.CONSTANT R18, desc[UR10][R18.64] ;  /* 0x0000000a12127981 */ /* 0x000f22000c1e9100 */
[----:B-----5:R-:W0:Y:S08]  /*2c30*/  I2F.S8 R24, R24 ;  /* 0x0000001800187306 */ /* 0x020e300000001400 */
[----:B------:R-:W1:Y:S01]  /*2c40*/  I2F.S8 R25, R25 ;  /* 0x0000001900197306 */ /* 0x000e620000001400 */
[----:B0-----:R-:W-:-:S04]  /*2c50*/  FMUL R28, R24, UR9 ;  /* 0x00000009181c7c20 */ /* 0x001fc80008400000 */
[----:B------:R-:W-:Y:S01]  /*2c60*/  FFMA R10, R10, R28, R27 ;  /* 0x0000001c0a0a7223 */ /* 0x000fe2000000001b */
[----:B-1----:R-:W-:-:S04]  /*2c70*/  FMUL R8, R25, UR9 ;  /* 0x0000000919087c20 */ /* 0x002fc80008400000 */
[----:B------:R-:W-:Y:S02]  /*2c80*/  FFMA R27, R11, R8, R10 ;  /* 0x000000080b1b7223 */ /* 0x000fe4000000000a */
[----:B------:R0:W1:Y:S01]  /*2c90*/  LDS.128 R8, [R4] ;  /* 0x0000000004087984 */ /* 0x0000620000000c00 */
[----:B------:R-:W-:-:S04]  /*2ca0*/  IADD3 R12, PT, PT, R12, 0x8, RZ ;  /* 0x000000080c0c7810 */ /* 0x000fc80007ffe0ff */
[----:B------:R-:W-:Y:S01]  /*2cb0*/  ISETP.NE.AND P0, PT, R12, RZ, PT ;  /* 0x000000ff0c00720c */ /* 0x000fe20003f05270 */
[C---:B------:R-:W-:Y:S02]  /*2cc0*/  IMAD R6, R7.reuse, 0x8, R6 ;  /* 0x0000000807067824 */ /* 0x040fe400078e0206 */
[C---:B------:R-:W-:Y:S02]  /*2cd0*/  IMAD R5, R7.reuse, 0x8, R5 ;  /* 0x0000000807057824 */ /* 0x040fe400078e0205 */
[C---:B------:R-:W-:Y:S02]  /*2ce0*/  IMAD R13, R7.reuse, 0x8, R13 ;  /* 0x00000008070d7824 */ /* 0x040fe400078e020d */
[C---:B------:R-:W-:Y:S02]  /*2cf0*/  IMAD R14, R7.reuse, 0x8, R14 ;  /* 0x00000008070e7824 */ /* 0x040fe400078e020e */
[C---:B------:R-:W-:Y:S02]  /*2d00*/  IMAD R15, R7.reuse, 0x8, R15 ;  /* 0x00000008070f7824 */ /* 0x040fe400078e020f */
[----:B------:R-:W-:-:S02]  /*2d10*/  IMAD R20, R7, 0x8, R20 ;  /* 0x0000000807147824 */ /* 0x000fc400078e0214 */
[C---:B------:R-:W-:Y:S02]  /*2d20*/  IMAD R21, R7.reuse, 0x8, R21 ;  /* 0x0000000807157824 */ /* 0x040fe400078e0215 */
[----:B------:R-:W-:Y:S02]  /*2d30*/  IMAD R22, R7, 0x8, R22 ;  /* 0x0000000807167824 */ /* 0x000fe400078e0216 */
[----:B0-----:R-:W-:Y:S01]  /*2d40*/  VIADD R4, R4, 0x20 ;  /* 0x0000002004047836 */ /* 0x001fe20000000000 */
[----:B--2---:R-:W0:Y:S08]  /*2d50*/  I2F.S8 R23, R23 ;  /* 0x0000001700177306 */ /* 0x004e300000001400 */
[----:B---3--:R-:W2:Y:S08]  /*2d60*/  I2F.S8 R26, R26 ;  /* 0x0000001a001a7306 */ /* 0x008eb00000001400 */
[----:B----4-:R-:W3:Y:S01]  /*2d70*/  I2F.S8 R16, R16 ;  /* 0x0000001000107306 */ /* 0x010ee20000001400 */
[----:B0-----:R-:W-:-:S07]  /*2d80*/  FMUL R24, R23, UR9 ;  /* 0x0000000917187c20 */ /* 0x001fce0008400000 */
[----:B------:R-:W0:Y:S01]  /*2d90*/  I2F.S8 R18, R18 ;  /* 0x0000001200127306 */ /* 0x000e220000001400 */
[----:B-1----:R-:W-:Y:S01]  /*2da0*/  FFMA R8, R24, R8, R27 ;  /* 0x0000000818087223 */ /* 0x002fe2000000001b */
[----:B--2---:R-:W-:-:S04]  /*2db0*/  FMUL R17, R26, UR9 ;  /* 0x000000091a117c20 */ /* 0x004fc80008400000 */
[----:B------:R-:W-:Y:S01]  /*2dc0*/  FFMA R9, R9, R17, R8 ;  /* 0x0000001109097223 */ /* 0x000fe20000000008 */
[----:B---3--:R-:W-:-:S04]  /*2dd0*/  FMUL R19, R16, UR9 ;  /* 0x0000000910137c20 */ /* 0x008fc80008400000 */
[----:B------:R-:W-:Y:S01]  /*2de0*/  FFMA R10, R10, R19, R9 ;  /* 0x000000130a0a7223 */ /* 0x000fe20000000009 */
[----:B0-----:R-:W-:-:S04]  /*2df0*/  FMUL R8, R18, UR9 ;  /* 0x0000000912087c20 */ /* 0x001fc80008400000 */
[----:B------:R-:W-:Y:S01]  /*2e00*/  FFMA R23, R11, R8, R10 ;  /* 0x000000080b177223 */ /* 0x000fe2000000000a */
[----:B------:R-:W-:Y:S06]  /*2e10*/  @P0 BRA `(.L_x_253) ;  /* 0xfffffff800e40947 */ /* 0x000fec000383ffff */
[----:B------:R-:W-:-:S07]  /*2e20*/  IMAD.U32 R5, RZ, RZ, UR4 ;  /* 0x00000004ff057e24 */ /* 0x000fce000f8e00ff */
.L_x_252:
[----:B------:R-:W-:-:S09]  /*2e30*/  UISETP.NE.AND UP0, UPT, UR7, URZ, UPT ;  /* 0x000000ff0700728c */ /* 0x000fd2000bf05270 */
[----:B------:R-:W-:Y:S05]  /*2e40*/  BRA.U !UP0, `(.L_x_254) ;  /* 0x0000000508807547 */ /* 0x000fea000b800000 */
[----:B------:R-:W-:Y:S01]  /*2e50*/  UIADD3 UR5, UPT, UPT, UR7, -0x1, URZ ;  /* 0xffffffff07057890 */ /* 0x000fe2000fffe0ff */
[----:B------:R-:W-:Y:S01]  /*2e60*/  SHF.R.S32.HI R4, RZ, 0x1f, R2 ;  /* 0x0000001fff047819 */ /* 0x000fe20000011402 */
[----:B------:R-:W-:Y:S02]  /*2e70*/  UISETP.NE.AND UP1, UPT, UR8, URZ, UPT ;  /* 0x000000ff0800728c */ /* 0x000fe4000bf25270 */
[----:B------:R-:W-:-:S09]  /*2e80*/  UISETP.GE.U32.AND UP0, UPT, UR5, 0x3, UPT ;  /* 0x000000030500788c */ /* 0x000fd2000bf06070 */
[----:B------:R-:W-:Y:S05]  /*2e90*/  BRA.U !UP0, `(.L_x_255) ;  /* 0x0000000108ac7547 */ /* 0x000fea000b800000 */
[----:B------:R-:W4:Y:S01]  /*2ea0*/  LDCU UR5, c[0x0][0x3b0] ;  /* 0x00007600ff0577ac */ /* 0x000f220008000800 */
[----:B------:R-:W3:Y:S01]  /*2eb0*/  LDCU.64 UR16, c[0x0][0x390] ;  /* 0x00007200ff1077ac */ /* 0x000ee20008000a00 */
[----:B----4-:R-:W-:-:S04]  /*2ec0*/  IMAD R7, R5, UR5, R0 ;  /* 0x0000000505077c24 */ /* 0x010fc8000f8e0200 */
[C---:B-1----:R-:W-:Y:S01]  /*2ed0*/  VIADD R9, R7.reuse, UR5 ;  /* 0x0000000507097c36 */ /* 0x042fe20008000000 */
[----:B------:R-:W-:Y:S02]  /*2ee0*/  SHF.R.S32.HI R11, RZ, 0x1f, R7 ;  /* 0x0000001fff0b7819 */ /* 0x000fe40000011407 */
[----:B---3--:R-:W-:-:S04]  /*2ef0*/  IADD3 R6, P0, P1, R7, UR16, R2 ;  /* 0x0000001007067c10 */ /* 0x008fc8000f91e002 */
[----:B------:R-:W-:Y:S02]  /*2f00*/  IADD3.X R7, PT, PT, R11, UR17, R4, P0, P1 ;  /* 0x000000110b077c10 */ /* 0x000fe400087e2404 */
[----:B------:R-:W-:Y:S02]  /*2f10*/  SHF.R.S32.HI R11, RZ, 0x1f, R9 ;  /* 0x0000001fff0b7819 */ /* 0x000fe40000011409 */
[C---:B------:R-:W-:Y:S01]  /*2f20*/  IADD3 R10, P0, P1, R9.reuse, UR16, R2 ;  /* 0x00000010090a7c10 */ /* 0x040fe2000f91e002 */
[----:B------:R-:W-:Y:S01]  /*2f30*/  VIADD R9, R9, UR5 ;  /* 0x0000000509097c36 */ /* 0x000fe20008000000 */
[----:B------:R1:W3:Y:S02]  /*2f40*/  LDG.E.U8.CONSTANT R16, desc[UR10][R6.64] ;  /* 0x0000000a06107981 */ /* 0x0002e4000c1e9100 */
[----:B------:R-:W-:Y:S02]  /*2f50*/  IADD3.X R11, PT, PT, R11, UR17, R4, P0, P1 ;  /* 0x000000110b0b7c10 */ /* 0x000fe400087e2404 */
[----:B------:R-:W-:-:S02]  /*2f60*/  SHF.R.S32.HI R13, RZ, 0x1f, R9 ;  /* 0x0000001fff0d7819 */ /* 0x000fc40000011409 */
[C---:B------:R-:W-:Y:S01]  /*2f70*/  IADD3 R12, P0, P1, R9.reuse, UR16, R2 ;  /* 0x00000010090c7c10 */ /* 0x040fe2000f91e002 */
[----:B------:R-:W-:Y:S01]  /*2f80*/  VIADD R9, R9, UR5 ;  /* 0x0000000509097c36 */ /* 0x000fe20008000000 */
[----:B------:R-:W4:Y:S02]  /*2f90*/  LDG.E.U8.CONSTANT R11, desc[UR10][R10.64] ;  /* 0x0000000a0a0b7981 */ /* 0x000f24000c1e9100 */
[----:B------:R-:W-:Y:S02]  /*2fa0*/  IADD3.X R13, PT, PT, R13, UR17, R4, P0, P1 ;  /* 0x000000110d0d7c10 */ /* 0x000fe400087e2404 */
[----:B------:R-:W-:Y:S02]  /*2fb0*/  SHF.R.S32.HI R15, RZ, 0x1f, R9 ;  /* 0x0000001fff0f7819 */ /* 0x000fe40000011409 */
[----:B------:R-:W-:Y:S01]  /*2fc0*/  IADD3 R14, P0, P1, R9, UR16, R2 ;  /* 0x00000010090e7c10 */ /* 0x000fe2000f91e002 */
[----:B------:R-:W5:Y:S03]  /*2fd0*/  LDG.E.U8.CONSTANT R12, desc[UR10][R12.64] ;  /* 0x0000000a0c0c7981 */ /* 0x000f66000c1e9100 */
[----:B------:R-:W-:-:S05]  /*2fe0*/  IADD3.X R15, PT, PT, R15, UR17, R4, P0, P1 ;  /* 0x000000110f0f7c10 */ /* 0x000fca00087e2404 */
[----:B------:R-:W2:Y:S01]  /*2ff0*/  LDG.E.U8.CONSTANT R14, desc[UR10][R14.64] ;  /* 0x0000000a0e0e7981 */ /* 0x000ea2000c1e9100 */
[----:B------:R-:W0:Y:S01]  /*3000*/  S2UR UR6, SR_CgaCtaId ;  /* 0x00000000000679c3 */ /* 0x000e220000008800 */
[----:B------:R-:W-:Y:S02]  /*3010*/  UMOV UR5, 0x400 ;  /* 0x0000040000057882 */ /* 0x000fe40000000000 */
[----:B------:R-:W-:-:S04]  /*3020*/  UIADD3 UR5, UPT, UPT, UR5, 0x90, URZ ;  /* 0x0000009005057890 */ /* 0x000fc8000fffe0ff */
[----:B0-----:R-:W-:-:S06]  /*3030*/  ULEA UR5, UR6, UR5, 0x18 ;  /* 0x0000000506057291 */ /* 0x001fcc000f8ec0ff */
[----:B------:R-:W-:-:S05]  /*3040*/  LEA R17, R5, UR5, 0x2 ;  /* 0x0000000505117c11 */ /* 0x000fca000f8e10ff */
[----:B-1----:R-:W0:Y:S01]  /*3050*/  LDS.64 R6, [R17] ;  /* 0x0000000011067984 */ /* 0x002e220000000a00 */
[----:B------:R-:W1:Y:S03]  /*3060*/  LDCU UR5, c[0x0][0x3a8] ;  /* 0x00007500ff0577ac */ /* 0x000e660008000800 */
[----:B------:R-:W0:Y:S01]  /*3070*/  LDS.64 R8, [R17+0x8] ;  /* 0x0000080011087984 */ /* 0x000e220000000a00 */
[----:B------:R-:W-:Y:S01]  /*3080*/  VIADD R5, R5, 0x4 ;  /* 0x0000000405057836 */ /* 0x000fe20000000000 */
[----:B---3--:R-:W1:Y:S08]  /*3090*/  I2F.S8 R16, R16 ;  /* 0x0000001000107306 */ /* 0x008e700000001400 */
[----:B----4-:R-:W3:Y:S08]  /*30a0*/  I2F.S8 R11, R11 ;  /* 0x0000000b000b7306 */ /* 0x010ef00000001400 */
[----:B-----5:R-:W4:Y:S01]  /*30b0*/  I2F.S8 R12, R12 ;  /* 0x0000000c000c7306 */ /* 0x020f220000001400 */
[----:B-1----:R-:W-:-:S07]  /*30c0*/  FMUL R10, R16, UR5 ;  /* 0x00000005100a7c20 */ /* 0x002fce0008400000 */
[----:B--2---:R-:W1:Y:S01]  /*30d0*/  I2F.S8 R14, R14 ;  /* 0x0000000e000e7306 */ /* 0x004e620000001400 */
[----:B0-----:R-:W-:Y:S01]  /*30e0*/  FFMA R6, R10, R6, R23 ;  /* 0x000000060a067223 */ /* 0x001fe20000000017 */
[----:B---3--:R-:W-:-:S04]  /*30f0*/  FMUL R13, R11, UR5 ;  /* 0x000000050b0d7c20 */ /* 0x008fc80008400000 */
[----:B------:R-:W-:Y:S01]  /*3100*/  FFMA R7, R13, R7, R6 ;  /* 0x000000070d077223 */ /* 0x000fe20000000006 */
[----:B----4-:R-:W-:-:S04]  /*3110*/  FMUL R6, R12, UR5 ;  /* 0x000000050c067c20 */ /* 0x010fc80008400000 */
[----:B------:R-:W-:Y:S01]  /*3120*/  FFMA R6, R6, R8, R7 ;  /* 0x0000000806067223 */ /* 0x000fe20000000007 */
[----:B-1----:R-:W-:-:S04]  /*3130*/  FMUL R23, R14, UR5 ;  /* 0x000000050e177c20 */ /* 0x002fc80008400000 */
[----:B------:R-:W-:-:S07]  /*3140*/  FFMA R23, R23, R9, R6 ;  /* 0x0000000917177223 */ /* 0x000fce0000000006 */
.L_x_255:
[----:B------:R-:W-:Y:S05]  /*3150*/  BRA.U !UP1, `(.L_x_254) ;  /* 0x0000000109bc7547 */ /* 0x000fea000b800000 */
[----:B------:R-:W-:Y:S01]  /*3160*/  UISETP.NE.AND UP0, UPT, UR8, 0x1, UPT ;  /* 0x000000010800788c */ /* 0x000fe2000bf05270 */
[----:B------:R-:W-:-:S08]  /*3170*/  LOP3.LUT P0, RZ, R3, 0x1, RZ, 0xc0, !PT ;  /* 0x0000000103ff7812 */ /* 0x000fd0000780c0ff */
[----:B------:R-:W-:Y:S05]  /*3180*/  BRA.U !UP0, `(.L_x_256) ;  /* 0x0000000108687547 */ /* 0x000fea000b800000 */
[----:B------:R-:W3:Y:S01]  /*3190*/  LDCU UR5, c[0x0][0x3b0] ;  /* 0x00007600ff0577ac */ /* 0x000ee20008000800 */
[----:B------:R-:W1:Y:S01]  /*31a0*/  LDCU.64 UR16, c[0x0][0x390] ;  /* 0x00007200ff1077ac */ /* 0x000e620008000a00 */
[----:B---3--:R-:W-:-:S05]  /*31b0*/  IMAD R3, R5, UR5, R0 ;  /* 0x0000000505037c24 */ /* 0x008fca000f8e0200 */
[----:B----4-:R-:W-:Y:S02]  /*31c0*/  SHF.R.S32.HI R7, RZ, 0x1f, R3 ;  /* 0x0000001fff077819 */ /* 0x010fe40000011403 */
[C---:B-1----:R-:W-:Y:S01]  /*31d0*/  IADD3 R6, P1, P2, R3.reuse, UR16, R2 ;  /* 0x0000001003067c10 */ /* 0x042fe2000fa3e002 */
[----:B------:R-:W-:-:S03]  /*31e0*/  VIADD R3, R3, UR5 ;  /* 0x0000000503037c36 */ /* 0x000fc60008000000 */
[----:B------:R-:W-:Y:S02]  /*31f0*/  IADD3.X R7, PT, PT, R7, UR17, R4, P1, P2 ;  /* 0x0000001107077c10 */ /* 0x000fe40008fe4404 */
[----:B------:R-:W-:Y:S02]  /*3200*/  SHF.R.S32.HI R9, RZ, 0x1f, R3 ;  /* 0x0000001fff097819 */ /* 0x000fe40000011403 */
[----:B------:R-:W-:Y:S01]  /*3210*/  IADD3 R8, P1, P2, R3, UR16, R2 ;  /* 0x0000001003087c10 */ /* 0x000fe2000fa3e002 */
[----:B------:R-:W3:Y:S03]  /*3220*/  LDG.E.U8.CONSTANT R6, desc[UR10][R6.64] ;  /* 0x0000000a06067981 */ /* 0x000ee6000c1e9100 */
[----:B------:R-:W-:-:S05]  /*3230*/  IADD3.X R9, PT, PT, R9, UR17, R4, P1, P2 ;  /* 0x0000001109097c10 */ /* 0x000fca0008fe4404 */
[----:B------:R-:W4:Y:S01]  /*3240*/  LDG.E.U8.CONSTANT R8, desc[UR10][R8.64] ;  /* 0x0000000a08087981 */ /* 0x000f22000c1e9100 */
[----:B------:R-:W1:Y:S01]  /*3250*/  S2UR UR6, SR_CgaCtaId ;  /* 0x00000000000679c3 */ /* 0x000e620000008800 */
[----:B------:R-:W-:Y:S02]  /*3260*/  UMOV UR5, 0x400 ;  /* 0x0000040000057882 */ /* 0x000fe40000000000 */
[----:B------:R-:W-:-:S04]  /*3270*/  UIADD3 UR5, UPT, UPT, UR5, 0x90, URZ ;  /* 0x0000009005057890 */ /* 0x000fc8000fffe0ff */
[----:B-1----:R-:W-:-:S06]  /*3280*/  ULEA UR5, UR6, UR5, 0x18 ;  /* 0x0000000506057291 */ /* 0x002fcc000f8ec0ff */
[----:B------:R-:W-:-:S05]  /*3290*/  LEA R11, R5, UR5, 0x2 ;  /* 0x00000005050b7c11 */ /* 0x000fca000f8e10ff */
[----:B------:R-:W1:Y:S01]  /*32a0*/  LDS.64 R12, [R11] ;  /* 0x000000000b0c7984 */ /* 0x000e620000000a00 */
[----:B------:R-:W5:Y:S01]  /*32b0*/  LDCU UR5, c[0x0][0x3a8] ;  /* 0x00007500ff0577ac */ /* 0x000f620008000800 */
[----:B------:R-:W-:Y:S01]  /*32c0*/  VIADD R5, R5, 0x2 ;  /* 0x0000000205057836 */ /* 0x000fe20000000000 */
[----:B---3--:R-:W5:Y:S08]  /*32d0*/  I2F.S8 R3, R6 ;  /* 0x0000000600037306 */ /* 0x008f700000001400 */
[----:B----4-:R-:W3:Y:S01]  /*32e0*/  I2F.S8 R14, R8 ;  /* 0x00000008000e7306 */ /* 0x010ee20000001400 */
[----:B-----5:R-:W-:-:S04]  /*32f0*/  FMUL R10, R3, UR5 ;  /* 0x00000005030a7c20 */ /* 0x020fc80008400000 */
[----:B-1----:R-:W-:Y:S01]  /*3300*/  FFMA R10, R10, R12, R23 ;  /* 0x0000000c0a0a7223 */ /* 0x002fe20000000017 */
[----:B---3--:R-:W-:-:S04]  /*3310*/  FMUL R23, R14, UR5 ;  /* 0x000000050e177c20 */ /* 0x008fc80008400000 */
[----:B------:R-:W-:-:S07]  /*3320*/  FFMA R23, R23, R13, R10 ;  /* 0x0000000d17177223 */ /* 0x000fce000000000a */
.L_x_256:
[----:B------:R-:W-:Y:S05]  /*3330*/  @!P0 BRA `(.L_x_254) ;  /* 0x0000000000448947 */ /* 0x000fea0003800000 */
[----:B------:R-:W4:Y:S01]  /*3340*/  LDCU UR5, c[0x0][0x3b0] ;  /* 0x00007600ff0577ac */ /* 0x000f220008000800 */
[----:B------:R-:W1:Y:S01]  /*3350*/  LDCU.64 UR16, c[0x0][0x390] ;  /* 0x00007200ff1077ac */ /* 0x000e620008000a00 */
[----:B----4-:R-:W-:-:S05]  /*3360*/  IMAD R7, R5, UR5, R0 ;  /* 0x0000000505077c24 */ /* 0x010fca000f8e0200 */
[----:B------:R-:W-:Y:S02]  /*3370*/  SHF.R.S32.HI R3, RZ, 0x1f, R7 ;  /* 0x0000001fff037819 */ /* 0x000fe40000011407 */
[----:B-1----:R-:W-:-:S04]  /*3380*/  IADD3 R6, P0, P1, R7, UR16, R2 ;  /* 0x0000001007067c10 */ /* 0x002fc8000f91e002 */
[----:B------:R-:W-:-:S05]  /*3390*/  IADD3.X R7, PT, PT, R3, UR17, R4, P0, P1 ;  /* 0x0000001103077c10 */ /* 0x000fca00087e2404 */
[----:B------:R-:W3:Y:S01]  /*33a0*/  LDG.E.U8.CONSTANT R6, desc[UR10][R6.64] ;  /* 0x0000000a06067981 */ /* 0x000ee2000c1e9100 */
[----:B------:R-:W1:Y:S01]  /*33b0*/  S2UR UR6, SR_CgaCtaId ;  /* 0x00000000000679c3 */ /* 0x000e620000008800 */
[----:B------:R-:W-:Y:S02]  /*33c0*/  UMOV UR5, 0x400 ;  /* 0x0000040000057882 */ /* 0x000fe40000000000 */
[----:B------:R-:W-:-:S04]  /*33d0*/  UIADD3 UR5, UPT, UPT, UR5, 0x90, URZ ;  /* 0x0000009005057890 */ /* 0x000fc8000fffe0ff */
[----:B-1----:R-:W-:-:S06]  /*33e0*/  ULEA UR5, UR6, UR5, 0x18 ;  /* 0x0000000506057291 */ /* 0x002fcc000f8ec0ff */
[----:B------:R-:W-:-:S05]  /*33f0*/  LEA R5, R5, UR5, 0x2 ;  /* 0x0000000505057c11 */ /* 0x000fca000f8e10ff */
[----:B------:R-:W1:Y:S01]  /*3400*/  LDCU UR5, c[0x0][0x3a8] ;  /* 0x00007500ff0577ac */ /* 0x000e620008000800 */
[----:B------:R-:W4:Y:S01]  /*3410*/  LDS R5, [R5] ;  /* 0x0000000005057984 */ /* 0x000f220000000800 */
[----:B---3--:R-:W1:Y:S02]  /*3420*/  I2F.S8 R3, R6 ;  /* 0x0000000600037306 */ /* 0x008e640000001400 */
[----:B-1----:R-:W-:-:S04]  /*3430*/  FMUL R4, R3, UR5 ;  /* 0x0000000503047c20 */ /* 0x002fc80008400000 */
[----:B----4-:R-:W-:-:S07]  /*3440*/  FFMA R23, R4, R5, R23 ;  /* 0x0000000504177223 */ /* 0x010fce0000000017 */
.L_x_254:
[----:B----4-:R-:W3:Y:S08]  /*3450*/  LDC R7, c[0x0][0x3b0] ;  /* 0x0000ec00ff077b82 */ /* 0x010ef00000000800 */
[----:B------:R-:W4:Y:S01]  /*3460*/  LDC.64 R4, c[0x0][0x398] ;  /* 0x0000e600ff047b82 */ /* 0x000f220000000a00 */
[----:B---3--:R-:W-:Y:S02]  /*3470*/  IMAD R3, R7, UR12, R0 ;  /* 0x0000000c07037c24 */ /* 0x008fe4000f8e0200 */
[----:B------:R-:W-:-:S05]  /*3480*/  VIADD R0, R0, 0x80 ;  /* 0x0000008000007836 */ /* 0x000fca0000000000 */
[----:B------:R-:W-:Y:S01]  /*3490*/  ISETP.GE.AND P0, PT, R0, R7, PT ;  /* 0x000000070000720c */ /* 0x000fe20003f06270 */
[----:B----4-:R-:W-:-:S05]  /*34a0*/  IMAD.WIDE R4, R3, 0x4, R4 ;  /* 0x0000000403047825 */ /* 0x010fca00078e0204 */
[----:B------:R3:W-:Y:S07]  /*34b0*/  STG.E desc[UR10][R4.64], R23 ;  /* 0x0000001704007986 */ /* 0x0007ee000c10190a */
[----:B------:R-:W-:Y:S05]  /*34c0*/  @!P0 BRA `(.L_x_257) ;  /* 0xfffffff000dc8947 */ /* 0x000fea000383ffff */
[----:B0-2---:R-:W-:Y:S05]  /*34d0*/  EXIT ;  /* 0x000000000000794d */ /* 0x005fea0003800000 */
.L_x_251:
[----:B------:R-:W-:Y:S01]  /*34e0*/  LOP3.LUT R2, RZ, R0, RZ, 0x33, !PT ;  /* 0x00000000ff027212 */ /* 0x000fe200078e33ff */
[----:B------:R-:W-:Y:S03]  /*34f0*/  BSSY.RECONVERGENT B0, `(.L_x_258) ;  /* 0x0000018000007945 */ /* 0x000fe60003800200 */
[----:B----4-:R-:W-:-:S04]  /*3500*/  IADD3 R8, PT, PT, R2, R11, RZ ;  /* 0x0000000b02087210 */ /* 0x010fc80007ffe0ff */
[C---:B------:R-:W-:Y:S02]  /*3510*/  ISETP.GE.U32.AND P0, PT, R8.reuse, 0x380, PT ;  /* 0x000003800800780c */ /* 0x040fe40003f06070 */
[----:B------:R-:W-:-:S04]  /*3520*/  LEA.HI R7, R8, 0x1, RZ, 0x19 ;  /* 0x0000000108077811 */ /* 0x000fc800078fc8ff */
[----:B------:R-:W-:-:S04]  /*3530*/  LOP3.LUT R10, R7, 0x7, RZ, 0xc0, !PT ;  /* 0x00000007070a7812 */ /* 0x000fc800078ec0ff */
[----:B------:R-:W-:-:S03]  /*3540*/  ISETP.NE.AND P1, PT, R10, RZ, PT ;  /* 0x000000ff0a00720c */ /* 0x000fc60003f25270 */
[----:B------:R-:W-:Y:S10]  /*3550*/  @!P0 BRA `(.L_x_259) ;  /* 0x0000000000448947 */ /* 0x000ff40003800000 */
[----:B------:R-:W0:Y:S01]  /*3560*/  LDC.64 R4, c[0x0][0x398] ;  /* 0x0000e600ff047b82 */ /* 0x000e220000000a00 */
[----:B-1----:R-:W-:Y:S01]  /*3570*/  LOP3.LUT R9, R7, 0x3fffff8, RZ, 0xc0, !PT ;  /* 0x03fffff807097812 */ /* 0x002fe200078ec0ff */
[----:B------:R-:W-:-:S07]  /*3580*/  IMAD.MOV.U32 R6, RZ, RZ, RZ ;  /* 0x000000ffff067224 */ /* 0x000fce00078e00ff */
.L_x_260:
[----:B--2---:R-:W-:Y:S02]  /*3590*/  IMAD R3, R11, UR12, R0 ;  /* 0x0000000c0b037c24 */ /* 0x004fe4000f8e0200 */
[----:B------:R-:W-:Y:S02]  /*35a0*/  VIADD R6, R6, 0x8 ;  /* 0x0000000806067836 */ /* 0x000fe40000000000 */
[----:B0-----:R-:W-:-:S03]  /*35b0*/  IMAD.WIDE R2, R3, 0x4, R4 ;  /* 0x0000000403027825 */ /* 0x001fc600078e0204 */
[----:B------:R-:W-:Y:S01]  /*35c0*/  ISETP.NE.AND P0, PT, R6, R9, PT ;  /* 0x000000090600720c */ /* 0x000fe20003f05270 */
[----:B------:R-:W-:Y:S01]  /*35d0*/  VIADD R0, R0, 0x400 ;  /* 0x0000040000007836 */ /* 0x000fe20000000000 */
[----:B------:R2:W-:Y:S04]  /*35e0*/  STG.E desc[UR10][R2.64], RZ ;  /* 0x000000ff02007986 */ /* 0x0005e8000c10190a */
[----:B------:R2:W-:Y:S04]  /*35f0*/  STG.E desc[UR10][R2.64+0x200], RZ ;  /* 0x000200ff02007986 */ /* 0x0005e8000c10190a */
[----:B------:R2:W-:Y:S04]  /*3600*/  STG.E desc[UR10][R2.64+0x400], RZ ;  /* 0x000400ff02007986 */ /* 0x0005e8000c10190a */
[----:B------:R2:W-:Y:S04]  /*3610*/  STG.E desc[UR10][R2.64+0x600], RZ ;  /* 0x000600ff02007986 */ /* 0x0005e8000c10190a */
[----:B------:R2:W-:Y:S04]  /*3620*/  STG.E desc[UR10][R2.64+0x800], RZ ;  /* 0x000800ff02007986 */ /* 0x0005e8000c10190a */
[----:B------:R2:W-:Y:S04]  /*3630*/  STG.E desc[UR10][R2.64+0xa00], RZ ;  /* 0x000a00ff02007986 */ /* 0x0005e8000c10190a */
[----:B------:R2:W-:Y:S04]  /*3640*/  STG.E desc[UR10][R2.64+0xc00], RZ ;  /* 0x000c00ff02007986 */ /* 0x0005e8000c10190a */
[----:B------:R2:W-:Y:S01]  /*3650*/  STG.E desc[UR10][R2.64+0xe00], RZ ;  /* 0x000e00ff02007986 */ /* 0x0005e2000c10190a */
[----:B------:R-:W-:Y:S05]  /*3660*/  @P0 BRA `(.L_x_260) ;  /* 0xfffffffc00c80947 */ /* 0x000fea000383ffff */
.L_x_259:
[----:B------:R-:W-:Y:S05]  /*3670*/  BSYNC.RECONVERGENT B0 ;  /* 0x0000000000007941 */ /* 0x000fea0003800200 */
.L_x_258:
[----:B------:R-:W-:Y:S05]  /*3680*/  @!P1 EXIT ;  /* 0x000000000000994d */ /* 0x000fea0003800000 */
[----:B------:R-:W-:Y:S02]  /*3690*/  ISETP.GE.U32.AND P0, PT, R10, 0x4, PT ;  /* 0x000000040a00780c */ /* 0x000fe40003f06070 */
[----:B------:R-:W-:-:S11]  /*36a0*/  LOP3.LUT P1, R7, R7, 0x3, RZ, 0xc0, !PT ;  /* 0x0000000307077812 */ /* 0x000fd6000782c0ff */
[----:B--2---:R-:W0:Y:S01]  /*36b0*/  @P0 LDC.64 R2, c[0x0][0x398] ;  /* 0x0000e600ff020b82 */ /* 0x004e220000000a00 */
[----:B------:R-:W-:-:S04]  /*36c0*/  @P0 IMAD R5, R11, UR12, R0 ;  /* 0x0000000c0b050c24 */ /* 0x000fc8000f8e0200 */
[----:B0-----:R-:W-:-:S05]  /*36d0*/  @P0 IMAD.WIDE R2, R5, 0x4, R2 ;  /* 0x0000000405020825 */ /* 0x001fca00078e0202 */
[----:B------:R0:W-:Y:S04]  /*36e0*/  @P0 STG.E desc[UR10][R2.64], RZ ;  /* 0x000000ff02000986 */ /* 0x0001e8000c10190a */
[----:B------:R0:W-:Y:S04]  /*36f0*/  @P0 STG.E desc[UR10][R2.64+0x200], RZ ;  /* 0x000200ff02000986 */ /* 0x0001e8000c10190a */
[----:B------:R0:W-:Y:S04]  /*3700*/  @P0 STG.E desc[UR10][R2.64+0x400], RZ ;  /* 0x000400ff02000986 */ /* 0x0001e8000c10190a */
[----:B------:R0:W-:Y:S01]  /*3710*/  @P0 STG.E desc[UR10][R2.64+0x600], RZ ;  /* 0x000600ff02000986 */ /* 0x0001e2000c10190a */
[----:B------:R-:W-:Y:S05]  /*3720*/  @!P1 EXIT ;  /* 0x000000000000994d */ /* 0x000fea0003800000 */
[----:B------:R-:W-:Y:S01]  /*3730*/  ISETP.NE.AND P1, PT, R7, 0x1, PT ;  /* 0x000000010700780c */ /* 0x000fe20003f25270 */
[----:B------:R-:W-:Y:S01]  /*3740*/  @P0 VIADD R0, R0, 0x200 ;  /* 0x0000020000000836 */ /* 0x000fe20000000000 */
[----:B------:R-:W-:-:S11]  /*3750*/  LOP3.LUT P0, RZ, R8, 0x80, RZ, 0xc0, !PT ;  /* 0x0000008008ff7812 */ /* 0x000fd6000780c0ff */
[----:B0-----:R-:W0:Y:S01]  /*3760*/  @P1 LDC.64 R2, c[0x0][0x398] ;  /* 0x0000e600ff021b82 */ /* 0x001e220000000a00 */
[----:B------:R-:W-:-:S04]  /*3770*/  @P1 IMAD R5, R11, UR12, R0 ;  /* 0x0000000c0b051c24 */ /* 0x000fc8000f8e0200 */
[----:B0-----:R-:W-:-:S05]  /*3780*/  @P1 IMAD.WIDE R2, R5, 0x4, R2 ;  /* 0x0000000405021825 */ /* 0x001fca00078e0202 */
[----:B------:R0:W-:Y:S04]  /*3790*/  @P1 STG.E desc[UR10][R2.64], RZ ;  /* 0x000000ff02001986 */ /* 0x0001e8000c10190a */
[----:B------:R0:W-:Y:S01]  /*37a0*/  @P1 STG.E desc[UR10][R2.64+0x200], RZ ;  /* 0x000200ff02001986 */ /* 0x0001e2000c10190a */
[----:B------:R-:W-:Y:S05]  /*37b0*/  @P0 EXIT ;  /* 0x000000000000094d */ /* 0x000fea0003800000 */
[----:B0-----:R-:W0:Y:S01]  /*37c0*/  LDC.64 R2, c[0x0][0x398] ;  /* 0x0000e600ff027b82 */ /* 0x001e220000000a00 */
[----:B------:R-:W-:-:S04]  /*37d0*/  @P1 VIADD R0, R0, 0x100 ;  /* 0x0000010000001836 */ /* 0x000fc80000000000 */
[----:B------:R-:W-:-:S04]  /*37e0*/  IMAD R5, R11, UR12, R0 ;  /* 0x0000000c0b057c24 */ /* 0x000fc8000f8e0200 */
[----:B0-----:R-:W-:-:S05]  /*37f0*/  IMAD.WIDE R2, R5, 0x4, R2 ;  /* 0x0000000405027825 */ /* 0x001fca00078e0202 */
[----:B------:R-:W-:Y:S01]  /*3800*/  STG.E desc[UR10][R2.64], RZ ;  /* 0x000000ff02007986 */ /* 0x000fe2000c10190a */
[----:B------:R-:W-:Y:S05]  /*3810*/  EXIT ;  /* 0x000000000000794d */ /* 0x000fea0003800000 */
        .weak           $__internal_4_$__cuda_sm20_rcp_rn_f32_slowpath
        .type           $__internal_4_$__cuda_sm20_rcp_rn_f32_slowpath,@function
        .size           $__internal_4_$__cuda_sm20_rcp_rn_f32_slowpath,(.L_x_321 - $__internal_4_$__cuda_sm20_rcp_rn_f32_slowpath)
$__internal_4_$__cuda_sm20_rcp_rn_f32_slowpath:
        /* <DEDUP_REMOVED lines=15> */
.L_x_261:
        /* <DEDUP_REMOVED lines=33> */
.L_x_263:
[----:B------:R0:W1:Y:S02]  /*3b20*/  MUFU.RCP R5, R3 ;  /* 0x0000000300057308 */ /* 0x0000640000001000 */
.L_x_262:
[----:B0123--:R-:W-:Y:S02]  /*3b30*/  IMAD.MOV.U32 R3, RZ, RZ, R5 ;  /* 0x000000ffff037224 */ /* 0x00ffe400078e0005 */
[----:B------:R-:W-:-:S04]  /*3b40*/  IMAD.MOV.U32 R5, RZ, RZ, 0x0 ;  /* 0x00000000ff057424 */ /* 0x000fc800078e00ff */
[----:B------:R-:W-:Y:S05]  /*3b50*/  RET.REL.NODEC R4 `(_Z34flash_attention_int8_decode_kernelPKaS0_S0_Pffffiif) ;  /* 0xffffffc404287950 */ /* 0x000fea0003c3ffff */
.L_x_264:
        /* <DEDUP_REMOVED lines=10> */
.L_x_321:


//--------------------- .text._Z21int8_gemm_wmma_kernelPKaS0_Piiii --------------------------
	.section	.text._Z21int8_gemm_wmma_kernelPKaS0_Piiii,"ax",@progbits
	.align	128
        .global         _Z21int8_gemm_wmma_kernelPKaS0_Piiii
        .type           _Z21int8_gemm_wmma_kernelPKaS0_Piiii,@function
        .size           _Z21int8_gemm_wmma_kernelPKaS0_Piiii,(.L_x_329 - _Z21int8_gemm_wmma_kernelPKaS0_Piiii)
        .other          _Z21int8_gemm_wmma_kernelPKaS0_Piiii,@"STO_CUDA_ENTRY STV_DEFAULT"
_Z21int8_gemm_wmma_kernelPKaS0_Piiii:
.text._Z21int8_gemm_wmma_kernelPKaS0_Piiii:
[----:B------:R-:W-:Y:S08]  /*0000*/  LDC R1, c[0x0][0x37c] ;  /* 0x0000df00ff017b82 */ /* 0x000ff00000000800 */
[----:B------:R-:W0:Y:S01]  /*0010*/  LDC R2, c[0x0][0x39c] ;  /* 0x0000e700ff027b82 */ /* 0x000e220000000800 */
[----:B------:R-:W1:Y:S07]  /*0020*/  S2R R0, SR_TID.X ;  /* 0x0000000000007919 */ /* 0x000e6e0000002100 */
[----:B------:R-:W1:Y:S08]  /*0030*/  S2UR UR4, SR_CTAID.X ;  /* 0x00000000000479c3 */ /* 0x000e700000002500 */
[----:B------:R-:W1:Y:S01]  /*0040*/  LDC R7, c[0x0][0x360] ;  /* 0x0000d800ff077b82 */ /* 0x000e620000000800 */
[----:B0-----:R-:W-:-:S04]  /*0050*/  SHF.R.S32.HI R3, RZ, 0x1f, R2 ;  /* 0x0000001fff037819 */ /* 0x001fc80000011402 */
[----:B------:R-:W-:-:S04]  /*0060*/  LEA.HI R3, R3, R2, RZ, 0x4 ;  /* 0x0000000203037211 */ /* 0x000fc800078f20ff */
[----:B------:R-:W-:-:S04]  /*0070*/  SHF.R.S32.HI R3, RZ, 0x4, R3 ;  /* 0x00000004ff037819 */ /* 0x000fc80000011403 */
[----:B------:R-:W-:-:S04]  /*0080*/  IABS R9, R3 ;  /* 0x0000000300097213 */ /* 0x000fc80000000000 */
[----:B------:R-:W0:Y:S01]  /*0090*/  I2F.RP R6, R9 ;  /* 0x0000000900067306 */ /* 0x000e220000209400 */
[----:B-1----:R-:W-:Y:S01]  /*00a0*/  IMAD R0, R7, UR4, R0 ;  /* 0x0000000407007c24 */ /* 0x002fe2000f8e0200 */
[----:B------:R-:W1:Y:S04]  /*00b0*/  LDCU UR4, c[0x0][0x398] ;  /* 0x00007300ff0477ac */ /* 0x000e680008000800 */
[----:B------:R-:W-:Y:S02]  /*00c0*/  SHF.R.U32.HI R0, RZ, 0x5, R0 ;  /* 0x00000005ff007819 */ /* 0x000fe40000011600 */
[----:B0-----:R-:W0:Y:S02]  /*00d0*/  MUFU.RCP R6, R6 ;  /* 0x0000000600067308 */ /* 0x001e240000001000 */
[----:B0-----:R-:W-:Y:S01]  /*00e0*/  VIADD R4, R6, 0xffffffe ;  /* 0x0ffffffe06047836 */ /* 0x001fe20000000000 */
[----:B------:R-:W-:-:S05]  /*00f0*/  IABS R6, R0 ;  /* 0x0000000000067213 */ /* 0x000fca0000000000 */
[----:B------:R0:W2:Y:S02]  /*0100*/  F2I.FTZ.U32.TRUNC.NTZ R5, R4 ;  /* 0x0000000400057305 */ /* 0x0000a4000021f000 */
[----:B0-----:R-:W-:Y:S02]  /*0110*/  IMAD.MOV.U32 R4, RZ, RZ, RZ ;  /* 0x000000ffff047224 */ /* 0x001fe400078e00ff */
[----:B--2---:R-:W-:-:S04]  /*0120*/  IMAD.MOV R8, RZ, RZ, -R5 ;  /* 0x000000ffff087224 */ /* 0x004fc800078e0a05 */
[----:B------:R-:W-:Y:S01]  /*0130*/  IMAD R7, R8, R9, RZ ;  /* 0x0000000908077224 */ /* 0x000fe200078e02ff */
[----:B------:R-:W-:-:S03]  /*0140*/  IABS R8, R3 ;  /* 0x0000000300087213 */ /* 0x000fc60000000000 */
[----:B------:R-:W-:-:S04]  /*0150*/  IMAD.HI.U32 R5, R5, R7, R4 ;  /* 0x0000000705057227 */ /* 0x000fc800078e0004 */
[----:B------:R-:W-:Y:S02]  /*0160*/  IMAD.MOV R4, RZ, RZ, -R8 ;  /* 0x000000ffff047224 */ /* 0x000fe400078e0a08 */
[----:B------:R-:W-:-:S04]  /*0170*/  IMAD.HI.U32 R5, R5, R6, RZ ;  /* 0x0000000605057227 */ /* 0x000fc800078e00ff */
[----:B------:R-:W-:-:S05]  /*0180*/  IMAD R4, R5, R4, R6 ;  /* 0x0000000405047224 */ /* 0x000fca00078e0206 */
[----:B------:R-:W-:-:S13]  /*0190*/  ISETP.GT.U32.AND P2, PT, R9, R4, PT ;  /* 0x000000040900720c */ /* 0x000fda0003f44070 */
[----:B------:R-:W-:Y:S02]  /*01a0*/  @!P2 IMAD.IADD R4, R4, 0x1, -R9 ;  /* 0x000000010404a824 */ /* 0x000fe400078e0a09 */
[----:B------:R-:W-:Y:S01]  /*01b0*/  @!P2 VIADD R5, R5, 0x1 ;  /* 0x000000010505a836 */ /* 0x000fe20000000000 */
[----:B------:R-:W-:Y:S02]  /*01c0*/  ISETP.NE.AND P2, PT, R3, RZ, PT ;  /* 0x000000ff0300720c */ /* 0x000fe40003f45270 */
[----:B------:R-:W-:Y:S02]  /*01d0*/  ISETP.GE.U32.AND P0, PT, R4, R9, PT ;  /* 0x000000090400720c */ /* 0x000fe40003f06070 */
[----:B------:R-:W-:-:S04]  /*01e0*/  LOP3.LUT R4, R0, R3, RZ, 0x3c, !PT ;  /* 0x0000000300047212 */ /* 0x000fc800078e3cff */
[----:B------:R-:W-:-:S07]  /*01f0*/  ISETP.GE.AND P1, PT, R4, RZ, PT ;  /* 0x000000ff0400720c */ /* 0x000fce0003f26270 */
[----:B------:R-:W-:-:S04]  /*0200*/  @P0 VIADD R5, R5, 0x1 ;  /* 0x0000000105050836 */ /* 0x000fc80000000000 */
[----:B------:R-:W-:-:S04]  /*0210*/  IMAD.MOV.U32 R4, RZ, RZ, R5 ;  /* 0x000000ffff047224 */ /* 0x000fc800078e0005 */
[----:B------:R-:W-:Y:S01]  /*0220*/  @!P1 IMAD.MOV R4, RZ, RZ, -R4 ;  /* 0x000000ffff049224 */ /* 0x000fe200078e0a04 */
[----:B------:R-:W-:-:S05]  /*0230*/  @!P2 LOP3.LUT R4, RZ, R3, RZ, 0x33, !PT ;  /* 0x00000003ff04a212 */ /* 0x000fca00078e33ff */
[----:B------:R-:W-:-:S04]  /*0240*/  IMAD.MOV R5, RZ, RZ, -R4 ;  /* 0x000000ffff057224 */ /* 0x000fc800078e0a04 */
[----:B------:R-:W-:Y:S02]  /*0250*/  IMAD R5, R3, R5, R0 ;  /* 0x0000000503057224 */ /* 0x000fe400078e0200 */
[----:B------:R-:W-:Y:S02]  /*0260*/  IMAD.SHL.U32 R3, R4, 0x10, RZ ;  /* 0x0000001004037824 */ /* 0x000fe400078e00ff */
[----:B------:R-:W-:-:S05]  /*0270*/  IMAD.SHL.U32 R5, R5, 0x10, RZ ;  /* 0x0000001005057824 */ /* 0x000fca00078e00ff */
[----:B------:R-:W-:-:S04]  /*0280*/  ISETP.GE.AND P0, PT, R5, R2, PT ;  /* 0x000000020500720c */ /* 0x000fc80003f06270 */
[----:B-1----:R-:W-:-:S13]  /*0290*/  ISETP.GE.OR P0, PT, R3, UR4, P0 ;  /* 0x0000000403007c0c */ /* 0x002fda0008706670 */
[----:B------:R-:W-:Y:S05]  /*02a0*/  @P0 EXIT ;  /* 0x000000000000094d */ /* 0x000fea0003800000 */
[----:B------:R-:W0:Y:S01]  /*02b0*/  LDC R0, c[0x0][0x3a0] ;  /* 0x0000e800ff007b82 */ /* 0x000e220000000800 */
[----:B------:R-:W1:Y:S01]  /*02c0*/  LDCU.64 UR6, c[0x0][0x358] ;  /* 0x00006b00ff0677ac */ /* 0x000e620008000a00 */
[----:B------:R-:W-:Y:S02]  /*02d0*/  CS2R R10, SRZ ;  /* 0x00000000000a7805 */ /* 0x000fe4000001ff00 */
[----:B------:R-:W-:Y:S02]  /*02e0*/  CS2R R8, SRZ ;  /* 0x0000000000087805 */ /* 0x000fe4000001ff00 */
[----:B------:R-:W-:Y:S02]  /*02f0*/  CS2R R14, SRZ ;  /* 0x00000000000e7805 */ /* 0x000fe4000001ff00 */
[----:B------:R-:W-:Y:S02]  /*0300*/  CS2R R12, SRZ ;  /* 0x00000000000c7805 */ /* 0x000fe4000001ff00 */
[----:B0-----:R-:W-:-:S13]  /*0310*/  ISETP.GT.AND P0, PT, R0, RZ, PT ;  /* 0x000000ff0000720c */ /* 0x001fda0003f04270 */
[----:B-1----:R-:W-:Y:S05]  /*0320*/  @!P0 BRA `(.L_x_265) ;  /* 0x0000000400e88947 */ /* 0x002fea0003800000 */
[C---:B------:R-:W-:Y:S01]  /*0330*/  ISETP.GE.U32.AND P0, PT, R0.reuse, 0x31, PT ;  /* 0x000000310000780c */ /* 0x040fe20003f06070 */
[----:B------:R-:W-:Y:S01]  /*0340*/  VIADD R4, R0, 0xffffffff ;  /* 0xffffffff00047836 */ /* 0x000fe20000000000 */
[----:B------:R-:W-:Y:S01]  /*0350*/  UMOV UR4, URZ ;  /* 0x000000ff00047c82 */ /* 0x000fe20008000000 */
[-C--:B------:R-:W-:Y:S01]  /*0360*/  IMAD R16, R3, R0.reuse, RZ ;  /* 0x0000000003107224 */ /* 0x080fe200078e02ff */
[----:B------:R-:W-:Y:S01]  /*0370*/  CS2R R10, SRZ ;  /* 0x00000000000a7805 */ /* 0x000fe2000001ff00 */
[----:B------:R-:W-:Y:S01]  /*0380*/  IMAD R17, R5, R0, RZ ;  /* 0x0000000005117224 */ /* 0x000fe200078e02ff */
[----:B------:R-:W-:Y:S02]  /*0390*/  CS2R R8, SRZ ;  /* 0x0000000000087805 */ /* 0x000fe4000001ff00 */
[----:B------:R-:W-:Y:S02]  /*03a0*/  CS2R R14, SRZ ;  /* 0x00000000000e7805 */ /* 0x000fe4000001ff00 */
[----:B------:R-:W-:-:S02]  /*03b0*/  CS2R R12, SRZ ;  /* 0x00000000000c7805 */ /* 0x000fc4000001ff00 */
[----:B------:R-:W-:Y:S02]  /*03c0*/  LEA.HI R4, R4, 0x1, RZ, 0x1c ;  /* 0x0000000104047811 */ /* 0x000fe400078fe0ff */
[----:B------:R-:W-:Y:S01]  /*03d0*/  SHF.R.S32.HI R6, RZ, 0x1f, R16 ;  /* 0x0000001fff067819 */ /* 0x000fe20000011410 */
[----:B------:R-:W-:Y:S06]  /*03e0*/  @!P0 BRA `(.L_x_266) ;  /* 0x0000000400188947 */ /* 0x000fec0003800000 */
[----:B------:R-:W0:Y:S01]  /*03f0*/  S2R R7, SR_LANEID ;  /* 0x0000000000077919 */ /* 0x000e220000000000 */
[----:B------:R-:W1:Y:S01]  /*0400*/  LDCU.64 UR8, c[0x0][0x380] ;  /* 0x00007000ff0877ac */ /* 0x000e620008000a00 */
[----:B------:R-:W-:Y:S01]  /*0410*/  LOP3.LUT R20, R4, 0x1ffffffc, RZ, 0xc0, !PT ;  /* 0x1ffffffc04147812 */ /* 0x000fe200078ec0ff */
[----:B------:R-:W-:Y:S02]  /*0420*/  IMAD.MOV.U32 R27, RZ, RZ, RZ ;  /* 0x000000ffff1b7224 */ /* 0x000fe400078e00ff */
[----:B------:R-:W-:Y:S01]  /*0430*/  IMAD.MOV.U32 R11, RZ, RZ, RZ ;  /* 0x000000ffff0b7224 */ /* 0x000fe200078e00ff */
[----:B------:R-:W2:Y:S01]  /*0440*/  LDCU.64 UR10, c[0x0][0x388] ;  /* 0x00007100ff0a77ac */ /* 0x000ea20008000a00 */
[----:B------:R-:W-:Y:S01]  /*0450*/  IMAD.MOV R20, RZ, RZ, -R20 ;  /* 0x000000ffff147224 */ /* 0x000fe200078e0a14 */
[----:B-1----:R-:W-:-:S04]  /*0460*/  IADD3 R16, P0, PT, R16, UR8, RZ ;  /* 0x0000000810107c10 */ /* 0x002fc8000ff1e0ff */
[----:B------:R-:W-:Y:S01]  /*0470*/  IADD3.X R4, PT, PT, R6, UR9, RZ, P0, !PT ;  /* 0x0000000906047c10 */ /* 0x000fe200087fe4ff */
[----:B0-----:R-:W-:Y:S01]  /*0480*/  IMAD.SHL.U32 R26, R7, 0x4, RZ ;  /* 0x00000004071a7824 */ /* 0x001fe200078e00ff */
[----:B------:R-:W-:-:S04]  /*0490*/  SHF.R.U32.HI R7, RZ, 0x2, R7 ;  /* 0x00000002ff077819 */ /* 0x000fc80000011607 */
[----:B------:R-:W-:-:S05]  /*04a0*/  LOP3.LUT R26, R26, 0xc, RZ, 0xe2, !PT ;  /* 0x0000000c1a1a7812 */ /* 0x000fca00078ee2ff */
[----:B--2---:R-:W-:-:S07]  /*04b0*/  IMAD.WIDE.U32 R26, R7, R0, R26 ;  /* 0x00000000071a7225 */ /* 0x004fce00078e001a */
.L_x_267:
[----:B------:R-:W-:Y:S02]  /*04c0*/  IADD3 R32, P0, PT, R26, R16, RZ ;  /* 0x000000101a207210 */ /* 0x000fe40007f1e0ff */
[----:B------:R-:W-:-:S03]  /*04d0*/  IADD3 R31, P1, PT, R17, UR10, RZ ;  /* 0x0000000a111f7c10 */ /* 0x000fc6000ff3e0ff */
[----:B------:R-:W-:Y:S01]  /*04e0*/  IMAD.X R33, R27, 0x1, R4, P0 ;  /* 0x000000011b217824 */ /* 0x000fe200000e0604 */
[----:B------:R-:W-:Y:S01]  /*04f0*/  IADD3 R30, P2, PT, R26, R31, RZ ;  /* 0x0000001f1a1e7210 */ /* 0x000fe20007f5e0ff */
[----:B------:R-:W-:-:S03]  /*0500*/  IMAD.WIDE.U32 R24, R0, 0x8, R32 ;  /* 0x0000000800187825 */ /* 0x000fc600078e0020 */
[----:B------:R-:W-:Y:S01]  /*0510*/  IADD3.X R31, PT, PT, R27, UR11, RZ, P2, P1 ;  /* 0x0000000b1b1f7c10 */ /* 0x000fe200097e24ff */
[----:B------:R-:W2:Y:S04]  /*0520*/  LDG.E R6, desc[UR6][R32.64] ;  /* 0x0000000620067981 */ /* 0x000ea8000c1e1900 */
[----:B------:R-:W2:Y:S01]  /*0530*/  LDG.E R7, desc[UR6][R24.64] ;  /* 0x0000000618077981 */ /* 0x000ea2000c1e1900 */
[----:B------:R-:W-:-:S03]  /*0540*/  IMAD.WIDE.U32 R28, R0, 0x8, R30 ;  /* 0x00000008001c7825 */ /* 0x000fc600078e001e */
[----:B------:R-:W2:Y:S04]  /*0550*/  LDG.E R18, desc[UR6][R30.64] ;  /* 0x000000061e127981 */ /* 0x000ea8000c1e1900 */
[----:B------:R-:W3:Y:S01]  /*0560*/  LDG.E R28, desc[UR6][R28.64] ;  /* 0x000000061c1c7981 */ /* 0x000ee2000c1e1900 */
[----:B------:R-:W-:-:S03]  /*0570*/  IADD3 R22, P0, PT, R32, 0x10, RZ ;  /* 0x0000001020167810 */ /* 0x000fc60007f1e0ff */
[----:B------:R-:W4:Y:S02]  /*0580*/  LDG.E R34, desc[UR6][R30.64+0x10] ;  /* 0x000010061e227981 */ /* 0x000f24000c1e1900 */
[----:B------:R-:W-:Y:S02]  /*0590*/  IMAD.X R23, RZ, RZ, R33, P0 ;  /* 0x000000ffff177224 */ /* 0x000fe400000e0621 */
[----:B------:R-:W-:-:S06]  /*05a0*/  IMAD.WIDE.U32 R22, R0, 0x8, R22 ;  /* 0x0000000800167825 */ /* 0x000fcc00078e0016 */
[----:B------:R-:W4:Y:S04]  /*05b0*/  LDG.E R23, desc[UR6][R22.64] ;  /* 0x0000000616177981 */ /* 0x000f28000c1e1900 */
[----:B------:R-:W4:Y:S01]  /*05c0*/  LDG.E R22, desc[UR6][R32.64+0x10] ;  /* 0x0000100620167981 */ /* 0x000f22000c1e1900 */
[----:B--2---:R-:W-:Y:S01]  /*05d0*/  IMMA.16816.S8.S8 R12, R6.ROW, R18.COL, R12 ;  /* 0x00000012060c7237 */ /* 0x004fe2000040540c */
[----:B------:R-:W-:-:S05]  /*05e0*/  IADD3 R18, P1, PT, R30, 0x10, RZ ;  /* 0x000000101e127810 */ /* 0x000fca0007f3e0ff */
[----:B------:R-:W-:Y:S02]  /*05f0*/  IMAD.X R19, RZ, RZ, R31, P1 ;  /* 0x000000ffff137224 */ /* 0x000fe400008e061f */
[----:B---3--:R-:W-:Y:S01]  /*0600*/  IMMA.16816.S8.S8 R8, R6.ROW, R28.COL, R8 ;  /* 0x0000001c06087237 */ /* 0x008fe20000405408 */
[----:B------:R-:W-:Y:S01]  /*0610*/  IADD3 R6, P0, PT, R30, 0x20, RZ ;  /* 0x000000201e067810 */ /* 0x000fe20007f1e0ff */
[----:B------:R-:W-:Y:S01]  /*0620*/  IMAD.WIDE.U32 R36, R0, 0x8, R18 ;  /* 0x0000000800247825 */ /* 0x000fe200078e0012 */
[----:B------:R-:W2:Y:S03]  /*0630*/  LDG.E R28, desc[UR6][R30.64+0x20] ;  /* 0x000020061e1c7981 */ /* 0x000ea6000c1e1900 */
[----:B------:R-:W-:Y:S01]  /*0640*/  IMAD.X R7, RZ, RZ, R31, P0 ;  /* 0x000000ffff077224 */ /* 0x000fe200000e061f */
[----:B------:R0:W3:Y:S01]  /*0650*/  LDG.E R29, desc[UR6][R36.64] ;  /* 0x00000006241d7981 */ /* 0x0000e2000c1e1900 */
[----:B------:R-:W-:-:S05]  /*0660*/  IADD3 R18, P0, PT, R32, 0x20, RZ ;  /* 0x0000002020127810 */ /* 0x000fca0007f1e0ff */
[----:B------:R-:W-:Y:S02]  /*0670*/  IMAD.X R19, RZ, RZ, R33, P0 ;  /* 0x000000ffff137224 */ /* 0x000fe400000e0621 */
[----:B------:R-:W-:-:S04]  /*0680*/  IMAD.WIDE.U32 R24, R0, 0x8, R6 ;  /* 0x0000000800187825 */ /* 0x000fc800078e0006 */
[----:B------:R-:W-:Y:S02]  /*0690*/  IMAD.WIDE.U32 R18, R0, 0x8, R18 ;  /* 0x0000000800127825 */ /* 0x000fe400078e0012 */
[----:B------:R-:W5:Y:S04]  /*06a0*/  LDG.E R25, desc[UR6][R24.64] ;  /* 0x0000000618197981 */ /* 0x000f68000c1e1900 */
[----:B------:R-:W2:Y:S01]  /*06b0*/  LDG.E R19, desc[UR6][R18.64] ;  /* 0x0000000612137981 */ /* 0x000ea2000c1e1900 */
[----:B------:R-:W-:Y:S02]  /*06c0*/  IADD3 R6, P0, PT, R32, 0x30, RZ ;  /* 0x0000003020067810 */ /* 0x000fe40007f1e0ff */
[----:B0-----:R-:W-:Y:S01]  /*06d0*/  IADD3 R36, P1, PT, R30, 0x30, RZ ;  /* 0x000000301e247810 */ /* 0x001fe20007f3e0ff */
[----:B------:R0:W5:Y:S04]  /*06e0*/  LDG.E R24, desc[UR6][R30.64+0x30] ;  /* 0x000030061e187981 */ /* 0x000168000c1e1900 */
[----:B------:R-:W2:Y:S01]  /*06f0*/  LDG.E R18, desc[UR6][R32.64+0x20] ;  /* 0x0000200620127981 */ /* 0x000ea2000c1e1900 */
[----:B------:R-:W-:-:S02]  /*0700*/  IMAD.X R7, RZ, RZ, R33, P0 ;  /* 0x000000ffff077224 */ /* 0x000fc400000e0621 */
[----:B------:R-:W-:Y:S02]  /*0710*/  IMAD.X R37, RZ, RZ, R31, P1 ;  /* 0x000000ffff257224 */ /* 0x000fe400008e061f */
[C---:B0-----:R-:W-:Y:S02]  /*0720*/  IMAD.WIDE.U32 R30, R0.reuse, 0x8, R6 ;  /* 0x00000008001e7825 */ /* 0x041fe400078e0006 */
[----:B------:R-:W5:Y:S02]  /*0730*/  LDG.E R6, desc[UR6][R32.64+0x30] ;  /* 0x0000300620067981 */ /* 0x000f64000c1e1900 */
[----:B------:R-:W-:Y:S02]  /*0740*/  IMAD.WIDE.U32 R36, R0, 0x8, R36 ;  /* 0x0000000800247825 */ /* 0x000fe400078e0024 */
[----:B------:R-:W5:Y:S04]  /*0750*/  LDG.E R7, desc[UR6][R30.64] ;  /* 0x000000061e077981 */ /* 0x000f68000c1e1900 */
[----:B------:R-:W5:Y:S01]  /*0760*/  LDG.E R21, desc[UR6][R36.64] ;  /* 0x0000000624157981 */ /* 0x000f62000c1e1900 */
[----:B----4-:R-:W-:Y:S01]  /*0770*/  IMMA.16816.S8.S8 R12, R22.ROW, R34.COL, R12 ;  /* 0x00000022160c7237 */ /* 0x010fe2000040540c */
[----:B------:R-:W-:-:S05]  /*0780*/  VIADD R20, R20, 0x4 ;  /* 0x0000000414147836 */ /* 0x000fca0000000000 */
[----:B------:R-:W-:Y:S02]  /*0790*/  ISETP.NE.AND P0, PT, R20, RZ, PT ;  /* 0x000000ff1400720c */ /* 0x000fe40003f05270 */
[----:B------:R-:W-:Y:S01]  /*07a0*/  IADD3 R16, P1, PT, R16, 0x40, RZ ;  /* 0x0000004010107810 */ /* 0x000fe20007f3e0ff */
[----:B------:R-:W-:Y:S01]  /*07b0*/  UIADD3 UR4, UPT, UPT, UR4, 0x40, URZ ;  /* 0x0000004004047890 */ /* 0x000fe2000fffe0ff */
[----:B------:R-:W-:-:S03]  /*07c0*/  VIADD R17, R17, 0x40 ;  /* 0x0000004011117836 */ /* 0x000fc60000000000 */
[----:B------:R-:W-:Y:S01]  /*07d0*/  IMAD.X R4, RZ, RZ, R4, P1 ;  /* 0x000000ffff047224 */ /* 0x000fe200008e0604 */
[----:B---3--:R-:W-:Y:S08]  /*07e0*/  IMMA.16816.S8.S8 R8, R22.ROW, R29.COL, R8 ;  /* 0x0000001d16087237 */ /* 0x008ff00000405408 */
[----:B--2---:R-:W-:-:S12]  /*07f0*/  IMMA.16816.S8.S8 R12, R18.ROW, R28.COL, R12 ;  /* 0x0000001c120c7237 */ /* 0x004fd8000040540c */
[----:B-----5:R-:W-:Y:S08]  /*0800*/  IMMA.16816.S8.S8 R8, R18.ROW, R25.COL, R8 ;  /* 0x0000001912087237 */ /* 0x020ff00000405408 */
[----:B------:R-:W-:-:S12]  /*0810*/  IMMA.16816.S8.S8 R12, R6.ROW, R24.COL, R12 ;  /* 0x00000018060c7237 */ /* 0x000fd8000040540c */
[----:B------:R-:W-:Y:S01]  /*0820*/  IMMA.16816.S8.S8 R8, R6.ROW, R21.COL, R8 ;  /* 0x0000001506087237 */ /* 0x000fe20000405408 */
[----:B------:R-:W-:-:S04]  /*0830*/  NOP ;  /* 0x0000000000007918 */ /* 0x000fc80000000000 */
[----:B------:R-:W-:-:S15]  /*0840*/  @P0 BRA `(.L_x_267) ;  /* 0xfffffffc001c0947 */ /* 0x000fde000383ffff */
.L_x_266:
[----:B------:R-:W-:-:S05]  /*0850*/  VIADD R4, R0, 0xffffffff ;  /* 0xffffffff00047836 */ /* 0x000fca0000000000 */
[----:B------:R-:W-:-:S04]  /*0860*/  LEA.HI R4, R4, 0x1, RZ, 0x1c ;  /* 0x0000000104047811 */ /* 0x000fc800078fe0ff */
[----:B------:R-:W-:-:S04]  /*0870*/  LOP3.LUT R22, R4, 0x3, RZ, 0xc0, !PT ;  /* 0x0000000304167812 */ /* 0x000fc800078ec0ff */
[----:B------:R-:W-:-:S13]  /*0880*/  ISETP.NE.AND P0, PT, R22, RZ, PT ;  /* 0x000000ff1600720c */ /* 0x000fda0003f05270 */
[----:B------:R-:W-:Y:S05]  /*0890*/  @!P0 BRA `(.L_x_265) ;  /* 0x00000000008c8947 */ /* 0x000fea0003800000 */
[----:B------:R-:W0:Y:S01]  /*08a0*/  S2R R4, SR_LANEID ;  /* 0x0000000000047919 */ /* 0x000e220000000000 */
[----:B------:R-:W1:Y:S01]  /*08b0*/  LDC.64 R16, c[0x0][0x380] ;  /* 0x0000e000ff107b82 */ /* 0x000e620000000a00 */
[----:B------:R-:W-:Y:S01]  /*08c0*/  IMAD R7, R3, R0, RZ ;  /* 0x0000000003077224 */ /* 0x000fe200078e02ff */
[----:B------:R-:W2:Y:S01]  /*08d0*/  LDCU.64 UR8, c[0x0][0x388] ;  /* 0x00007100ff0877ac */ /* 0x000ea20008000a00 */
[----:B------:R-:W-:-:S03]  /*08e0*/  IMAD.MOV R22, RZ, RZ, -R22 ;  /* 0x000000ffff167224 */ /* 0x000fc600078e0a16 */
[----:B-1----:R-:W-:Y:S02]  /*08f0*/  IADD3 R23, P0, P1, R7, UR4, R16 ;  /* 0x0000000407177c10 */ /* 0x002fe4000f91e010 */
[----:B------:R-:W-:Y:S01]  /*0900*/  SHF.R.S32.HI R16, RZ, 0x1f, R7 ;  /* 0x0000001fff107819 */ /* 0x000fe20000011407 */
[----:B------:R-:W-:-:S03]  /*0910*/  IMAD.MOV.U32 R7, RZ, RZ, RZ ;  /* 0x000000ffff077224 */ /* 0x000fc600078e00ff */
[----:B------:R-:W-:Y:S01]  /*0920*/  IADD3.X R29, PT, PT, R16, R17, RZ, P0, P1 ;  /* 0x00000011101d7210 */ /* 0x000fe200007e24ff */
[----:B0-----:R-:W-:Y:S01]  /*0930*/  IMAD.SHL.U32 R6, R4, 0x4, RZ ;  /* 0x0000000404067824 */ /* 0x001fe200078e00ff */
[----:B------:R-:W-:Y:S01]  /*0940*/  SHF.R.U32.HI R19, RZ, 0x2, R4 ;  /* 0x00000002ff137819 */ /* 0x000fe20000011604 */
[----:B------:R-:W-:-:S03]  /*0950*/  IMAD R4, R5, R0, RZ ;  /* 0x0000000005047224 */ /* 0x000fc600078e02ff */
[----:B------:R-:W-:Y:S01]  /*0960*/  LOP3.LUT R6, R6, 0xc, RZ, 0xe2, !PT ;  /* 0x0000000c06067812 */ /* 0x000fe200078ee2ff */
[----:B------:R-:W-:-:S04]  /*0970*/  VIADD R4, R4, UR4 ;  /* 0x0000000404047c36 */ /* 0x000fc80008000000 */
[----:B--2---:R-:W-:-:S07]  /*0980*/  IMAD.WIDE.U32 R6, R19, R0, R6 ;  /* 0x0000000013067225 */ /* 0x004fce00078e0006 */
.L_x_268:
[----:B------:R-:W-:Y:S02]  /*0990*/  IADD3 R25, P1, PT, R4, UR8, RZ ;  /* 0x0000000804197c10 */ /* 0x000fe4000ff3e0ff */
[C---:B------:R-:W-:Y:S02]  /*09a0*/  IADD3 R16, P0, PT, R6.reuse, R23, RZ ;  /* 0x0000001706107210 */ /* 0x040fe40007f1e0ff */
[----:B------:R-:W-:-:S03]  /*09b0*/  IADD3 R24, P2, PT, R6, R25, RZ ;  /* 0x0000001906187210 */ /* 0x000fc60007f5e0ff */
[C---:B------:R-:W-:Y:S01]  /*09c0*/  IMAD.X R17, R7.reuse, 0x1, R29, P0 ;  /* 0x0000000107117824 */ /* 0x040fe200000e061d */
[----:B------:R-:W-:Y:S01]  /*09d0*/  IADD3.X R25, PT, PT, R7, UR9, RZ, P2, P1 ;  /* 0x0000000907197c10 */ /* 0x000fe200097e24ff */
[----:B------:R-:W-:-:S03]  /*09e0*/  IMAD.WIDE.U32 R18, R0, 0x8, R16 ;  /* 0x0000000800127825 */ /* 0x000fc600078e0010 */
[----:B------:R-:W2:Y:S01]  /*09f0*/  LDG.E R26, desc[UR6][R16.64] ;  /* 0x00000006101a7981 */ /* 0x000ea2000c1e1900 */
[----:B------:R-:W-:-:S03]  /*0a00*/  IMAD.WIDE.U32 R20, R0, 0x8, R24 ;  /* 0x0000000800147825 */ /* 0x000fc600078e0018 */
[----:B------:R-:W2:Y:S04]  /*0a10*/  LDG.E R27, desc[UR6][R18.64] ;  /* 0x00000006121b7981 */ /* 0x000ea8000c1e1900 */
[----:B------:R-:W2:Y:S04]  /*0a20*/  LDG.E R24, desc[UR6][R24.64] ;  /* 0x0000000618187981 */ /* 0x000ea8000c1e1900 */
[----:B------:R-:W3:Y:S01]  /*0a30*/  LDG.E R20, desc[UR6][R20.64] ;  /* 0x0000000614147981 */ /* 0x000ee2000c1e1900 */
[----:B------:R-:W-:-:S05]  /*0a40*/  VIADD R22, R22, 0x1 ;  /* 0x0000000116167836 */ /* 0x000fca0000000000 */
[----:B------:R-:W-:Y:S02]  /*0a50*/  ISETP.NE.AND P0, PT, R22, RZ, PT ;  /* 0x000000ff1600720c */ /* 0x000fe40003f05270 */
[----:B------:R-:W-:Y:S01]  /*0a60*/  IADD3 R23, P1, PT, R23, 0x10, RZ ;  /* 0x0000001017177810 */ /* 0x000fe20007f3e0ff */
[----:B------:R-:W-:-:S04]  /*0a70*/  VIADD R4, R4, 0x10 ;  /* 0x0000001004047836 */ /* 0x000fc80000000000 */
[----:B------:R-:W-:Y:S01]  /*0a80*/  IMAD.X R29, RZ, RZ, R29, P1 ;  /* 0x000000ffff1d7224 */ /* 0x000fe200008e061d */
[C---:B--2---:R-:W-:Y:S08]  /*0a90*/  IMMA.16816.S8.S8 R12, R26.reuse.ROW, R24.COL, R12 ;  /* 0x000000181a0c7237 */ /* 0x044ff0000040540c */
[----:B---3--:R-:W-:Y:S01]  /*0aa0*/  IMMA.16816.S8.S8 R8, R26.ROW, R20.COL, R8 ;  /* 0x000000141a087237 */ /* 0x008fe20000405408 */
[----:B------:R-:W-:-:S04]  /*0ab0*/  NOP ;  /* 0x0000000000007918 */ /* 0x000fc80000000000 */
[----:B------:R-:W-:-:S15]  /*0ac0*/  @P0 BRA `(.L_x_268) ;  /* 0xfffffffc00b00947 */ /* 0x000fde000383ffff */
.L_x_265:
[----:B------:R-:W0:Y:S01]  /*0ad0*/  S2R R4, SR_LANEID ;  /* 0x0000000000047919 */ /* 0x000e220000000000 */
[----:B------:R-:W1:Y:S01]  /*0ae0*/  LDCU.64 UR4, c[0x0][0x390] ;  /* 0x00007200ff0477ac */ /* 0x000e620008000a00 */
[----:B------:R-:W-:Y:S01]  /*0af0*/  IMAD R0, R3, R2, RZ ;  /* 0x0000000203007224 */ /* 0x000fe200078e02ff */
[----:B------:R-:W-:Y:S01]  /*0b00*/  SHF.R.U32.HI R7, RZ, 0x1, R2 ;  /* 0x00000001ff077819 */ /* 0x000fe20000011602 */
[----:B------:R-:W-:-:S03]  /*0b10*/  IMAD.MOV.U32 R3, RZ, RZ, RZ ;  /* 0x000000ffff037224 */ /* 0x000fc600078e00ff */
[----:B------:R-:W-:-:S04]  /*0b20*/  IADD3 R17, P0, PT, R5, R0, RZ ;  /* 0x0000000005117210 */ /* 0x000fc80007f1e0ff */
[----:B------:R-:W-:Y:S02]  /*0b30*/  LEA.HI.X.SX32 R0, R0, RZ, 0x1, P0 ;  /* 0x000000ff00007211 */ /* 0x000fe400000f0eff */
[----:B-1----:R-:W-:-:S04]  /*0b40*/  LEA R5, P0, R17, UR4, 0x2 ;  /* 0x0000000411057c11 */ /* 0x002fc8000f8010ff */
[----:B------:R-:W-:Y:S02]  /*0b50*/  LEA.HI.X R17, R17, UR5, R0, 0x2, P0 ;  /* 0x0000000511117c11 */ /* 0x000fe400080f1400 */
[----:B0-----:R-:W-:Y:S02]  /*0b60*/  LOP3.LUT R2, R4, 0x3, RZ, 0xc0, !PT ;  /* 0x0000000304027812 */ /* 0x001fe400078ec0ff */
[----:B------:R-:W-:-:S05]  /*0b70*/  SHF.R.U32.HI R4, RZ, 0x2, R4 ;  /* 0x00000002ff047819 */ /* 0x000fca0000011604 */
[----:B------:R-:W-:-:S03]  /*0b80*/  IMAD.WIDE.U32 R2, R4, R7, R2 ;  /* 0x0000000704027225 */ /* 0x000fc600078e0002 */
[----:B------:R-:W-:-:S04]  /*0b90*/  LEA R4, P0, R2, R5, 0x3 ;  /* 0x0000000502047211 */ /* 0x000fc800078018ff */
[----:B------:R-:W-:-:S03]  /*0ba0*/  LEA.HI.X R5, R2, R17, R3, 0x3, P0 ;  /* 0x0000001102057211 */ /* 0x000fc600000f1c03 */
[----:B------:R-:W-:Y:S02]  /*0bb0*/  IMAD.WIDE.U32 R2, R7, 0x40, R4 ;  /* 0x0000004007027825 */ /* 0x000fe400078e0004 */
[----:B------:R-:W-:Y:S04]  /*0bc0*/  STG.E.64 desc[UR6][R4.64], R12 ;  /* 0x0000000c04007986 */ /* 0x000fe8000c101b06 */
[----:B------:R-:W-:Y:S04]  /*0bd0*/  STG.E.64 desc[UR6][R2.64], R14 ;  /* 0x0000000e02007986 */ /* 0x000fe8000c101b06 */
[----:B------:R-:W-:Y:S04]  /*0be0*/  STG.E.64 desc[UR6][R4.64+0x20], R8 ;  /* 0x0000200804007986 */ /* 0x000fe8000c101b06 */
[----:B------:R-:W-:Y:S01]  /*0bf0*/  STG.E.64 desc[UR6][R2.64+0x20], R10 ;  /* 0x0000200a02007986 */ /* 0x000fe2000c101b06 */
[----:B------:R-:W-:Y:S05]  /*0c00*/  EXIT ;  /* 0x000000000000794d */ /* 0x000fea0003800000 */
.L_x_269:
        /* <DEDUP_REMOVED lines=15> */
.L_x_329:


//--------------------- .text._Z31dequantize_int32_to_fp32_kernelPKiPfffi --------------------------
	.section	.text._Z31dequantize_int32_to_fp32_kernelPKiPfffi,"ax",@progbits
	.align	128
        .global         _Z31dequantize_int32_to_fp32_kernelPKiPfffi
        .type           _Z31dequantize_int32_to_fp32_kernelPKiPfffi,@function
        .size           _Z31dequantize_int32_to_fp32_kernelPKiPfffi,(.L_x_330 - _Z31dequantize_int32_to_fp32_kernelPKiPfffi)
        .other          _Z31dequantize_int32_to_fp32_kernelPKiPfffi,@"STO_CUDA_ENTRY STV_DEFAULT"
_Z31dequantize_int32_to_fp32_kernelPKiPfffi:
.text._Z31dequantize_int32_to_fp32_kernelPKiPfffi:
[----:B------:R-:W-:Y:S01]  /*0000*/  LDC R1, c[0x0][0x37c] ;  /* 0x0000df00ff017b82 */ /* 0x000fe20000000800 */
[----:B------:R-:W0:Y:S07]  /*0010*/  S2R R0, SR_TID.X ;  /* 0x0000000000007919 */ /* 0x000e2e0000002100 */
[----:B------:R-:W0:Y:S01]  /*0020*/  S2UR UR4, SR_CTAID.X ;  /* 0x00000000000479c3 */ /* 0x000e220000002500 */
[----:B------:R-:W1:Y:S07]  /*0030*/  LDCU UR5, c[0x0][0x398] ;  /* 0x00007300ff0577ac */ /* 0x000e6e0008000800 */
[----:B------:R-:W0:Y:S02]  /*0040*/  LDC R7, c[0x0][0x360] ;  /* 0x0000d800ff077b82 */ /* 0x000e240000000800 */
[----:B0-----:R-:W-:-:S05]  /*0050*/  IMAD R7, R7, UR4, R0 ;  /* 0x0000000407077c24 */ /* 0x001fca000f8e0200 */
[----:B-1----:R-:W-:-:S13]  /*0060*/  ISETP.GE.AND P0, PT, R7, UR5, PT ;  /* 0x0000000507007c0c */ /* 0x002fda000bf06270 */
[----:B------:R-:W-:Y:S05]  /*0070*/  @P0 EXIT ;  /* 0x000000000000094d */ /* 0x000fea0003800000 */
[----:B------:R-:W0:Y:S01]  /*0080*/  LDC.64 R2, c[0x0][0x380] ;  /* 0x0000e000ff027b82 */ /* 0x000e220000000a00 */
[----:B------:R-:W1:Y:S01]  /*0090*/  LDCU.64 UR4, c[0x0][0x358] ;  /* 0x00006b00ff0477ac */ /* 0x000e620008000a00 */
[----:B------:R-:W2:Y:S06]  /*00a0*/  LDCU.64 UR6, c[0x0][0x390] ;  /* 0x00007200ff0677ac */ /* 0x000eac0008000a00 */
[----:B------:R-:W3:Y:S01]  /*00b0*/  LDC.64 R4, c[0x0][0x388] ;  /* 0x0000e200ff047b82 */ /* 0x000ee20000000a00 */
[----:B0-----:R-:W-:-:S06]  /*00c0*/  IMAD.WIDE R2, R7, 0x4, R2 ;  /* 0x0000000407027825 */ /* 0x001fcc00078e0202 */
[----:B-1----:R-:W4:Y:S01]  /*00d0*/  LDG.E.CONSTANT R2, desc[UR4][R2.64] ;  /* 0x0000000402027981 */ /* 0x002f22000c1e9900 */
[----:B---3--:R-:W-:Y:S01]  /*00e0*/  IMAD.WIDE R4, R7, 0x4, R4 ;  /* 0x0000000407047825 */ /* 0x008fe200078e0204 */
[----:B----4-:R-:W-:-:S05]  /*00f0*/  I2FP.F32.S32 R0, R2 ;  /* 0x0000000200007245 */ /* 0x010fca0000201400 */
[----:B--2---:R-:W-:-:S04]  /*0100*/  FMUL R0, R0, UR6 ;  /* 0x0000000600007c20 */ /* 0x004fc80008400000 */
[----:B------:R-:W-:-:S05]  /*0110*/  FMUL R7, R0, UR7 ;  /* 0x0000000700077c20 */ /* 0x000fca0008400000 */
[----:B------:R-:W-:Y:S01]  /*0120*/  STG.E desc[UR4][R4.64], R7 ;  /* 0x0000000704007986 */ /* 0x000fe2000c101904 */
[----:B------:R-:W-:Y:S05]  /*0130*/  EXIT ;  /* 0x000000000000794d */ /* 0x000fea0003800000 */
.L_x_270:
        /* <DEDUP_REMOVED lines=12> */
.L_x_330:


//--------------------- .text._Z26quantize_with_scale_kernelPKfPafi --------------------------
	.section	.text._Z26quantize_with_scale_kernelPKfPafi,"ax",@progbits
	.align	128
        .global         _Z26quantize_with_scale_kernelPKfPafi
        .type           _Z26quantize_with_scale_kernelPKfPafi,@function
        .size           _Z26quantize_with_scale_kernelPKfPafi,(.L_x_331 - _Z26quantize_with_scale_kernelPKfPafi)
        .other          _Z26quantize_with_scale_kernelPKfPafi,@"STO_CUDA_ENTRY STV_DEFAULT"
_Z26quantize_with_scale_kernelPKfPafi:
.text._Z26quantize_with_scale_kernelPKfPafi:
        /* <DEDUP_REMOVED lines=10> */
[----:B------:R-:W2:Y:S01]  /*00a0*/  LDCU UR6, c[0x0][0x390] ;  /* 0x00007200ff0677ac */ /* 0x000ea20008000800 */
[----:B------:R-:W3:Y:S01]  /*00b0*/  LDCU.64 UR8, c[0x0][0x388] ;  /* 0x00007100ff0877ac */ /* 0x000ee20008000a00 */
[----:B0-----:R-:W-:-:S06]  /*00c0*/  IMAD.WIDE R2, R5, 0x4, R2 ;  /* 0x0000000405027825 */ /* 0x001fcc00078e0202 */
[----:B-1----:R-:W2:Y:S01]  /*00d0*/  LDG.E.CONSTANT R2, desc[UR4][R2.64] ;  /* 0x0000000402027981 */ /* 0x002ea2000c1e9900 */
[----:B---3--:R-:W-:-:S04]  /*00e0*/  IADD3 R4, P0, PT, R5, UR8, RZ ;  /* 0x0000000805047c10 */ /* 0x008fc8000ff1e0ff */
[----:B------:R-:W-:Y:S01]  /*00f0*/  LEA.HI.X.SX32 R5, R5, UR9, 0x1, P0 ;  /* 0x0000000905057c11 */ /* 0x000fe200080f0eff */
[----:B--2---:R-:W-:-:S05]  /*0100*/  FMUL R0, R2, UR6 ;  /* 0x0000000602007c20 */ /* 0x004fca0008400000 */
[----:B------:R-:W-:-:S04]  /*0110*/  FMNMX R0, R0, -127, !PT ;  /* 0xc2fe000000007809 */ /* 0x000fc80007800000 */
[----:B------:R-:W-:-:S04]  /*0120*/  FMNMX R0, R0, 127, PT ;  /* 0x42fe000000007809 */ /* 0x000fc80003800000 */
[----:B------:R-:W0:Y:S02]  /*0130*/  F2I.NTZ R7, R0 ;  /* 0x0000000000077305 */ /* 0x000e240000203100 */
[----:B0-----:R-:W-:Y:S01]  /*0140*/  STG.E.U8 desc[UR4][R4.64], R7 ;  /* 0x0000000704007986 */ /* 0x001fe2000c101104 */
[----:B------:R-:W-:Y:S05]  /*0150*/  EXIT ;  /* 0x000000000000794d */ /* 0x000fea0003800000 */
.L_x_271:
        /* <DEDUP_REMOVED lines=10> */
.L_x_331:


//--------------------- .text._Z28quantize_fp32_to_int8_kernelPKfPaPfi --------------------------
	.section	.text._Z28quantize_fp32_to_int8_kernelPKfPaPfi,"ax",@progbits
	.align	128
        .global         _Z28quantize_fp32_to_int8_kernelPKfPaPfi
        .type           _Z28quantize_fp32_to_int8_kernelPKfPaPfi,@function
        .size           _Z28quantize_fp32_to_int8_kernelPKfPaPfi,(.L_x_322 - _Z28quantize_fp32_to_int8_kernelPKfPaPfi)
        .other          _Z28quantize_fp32_to_int8_kernelPKfPaPfi,@"STO_CUDA_ENTRY STV_DEFAULT"
_Z28quantize_fp32_to_int8_kernelPKfPaPfi:
.text._Z28quantize_fp32_to_int8_kernelPKfPaPfi:
[----:B------:R-:W-:Y:S01]  /*0000*/  LDC R1, c[0x0][0x37c] ;  /* 0x0000df00ff017b82 */ /* 0x000fe20000000800 */
[----:B------:R-:W0:Y:S07]  /*0010*/  S2R R11, SR_TID.X ;  /* 0x00000000000b7919 */ /* 0x000e2e0000002100 */
[----:B------:R-:W0:Y:S01]  /*0020*/  S2UR UR4, SR_CTAID.X ;  /* 0x00000000000479c3 */ /* 0x000e220000002500 */
[----:B------:R-:W1:Y:S01]  /*0030*/  LDCU UR5, c[0x0][0x398] ;  /* 0x00007300ff0577ac */ /* 0x000e620008000800 */
[----:B------:R-:W-:Y:S01]  /*0040*/  BSSY.RECONVERGENT B0, `(.L_x_272) ;  /* 0x0000010000007945 */ /* 0x000fe20003800200 */
[----:B------:R-:W-:Y:S01]  /*0050*/  IMAD.MOV.U32 R0, RZ, RZ, RZ ;  /* 0x000000ffff007224 */ /* 0x000fe200078e00ff */
[----:B------:R-:W2:Y:S04]  /*0060*/  LDCU.64 UR6, c[0x0][0x358] ;  /* 0x00006b00ff0677ac */ /* 0x000ea80008000a00 */
[----:B------:R-:W0:Y:S02]  /*0070*/  LDC R4, c[0x0][0x360] ;  /* 0x0000d800ff047b82 */ /* 0x000e240000000800 */
[----:B0-----:R-:W-:-:S05]  /*0080*/  IMAD R5, R4, UR4, R11 ;  /* 0x0000000404057c24 */ /* 0x001fca000f8e020b */
[----:B-1----:R-:W-:-:S13]  /*0090*/  ISETP.GE.AND P0, PT, R5, UR5, PT ;  /* 0x0000000505007c0c */ /* 0x002fda000bf06270 */
[----:B--2---:R-:W-:Y:S05]  /*00a0*/  @P0 BRA `(.L_x_273) ;  /* 0x0000000000240947 */ /* 0x004fea0003800000 */
[----:B------:R-:W0:Y:S01]  /*00b0*/  LDC.64 R6, c[0x0][0x380] ;  /* 0x0000e000ff067b82 */ /* 0x000e220000000a00 */
[----:B------:R-:W-:Y:S02]  /*00c0*/  IMAD.MOV.U32 R0, RZ, RZ, RZ ;  /* 0x000000ffff007224 */ /* 0x000fe400078e00ff */
[----:B------:R-:W-:-:S07]  /*00d0*/  IMAD.MOV.U32 R9, RZ, RZ, R5 ;  /* 0x000000ffff097224 */ /* 0x000fce00078e0005 */
.L_x_274:
[----:B0-----:R-:W-:-:S06]  /*00e0*/  IMAD.WIDE R2, R9, 0x4, R6 ;  /* 0x0000000409027825 */ /* 0x001fcc00078e0206 */
[----:B------:R-:W2:Y:S01]  /*00f0*/  LDG.E.CONSTANT R3, desc[UR6][R2.64] ;  /* 0x0000000602037981 */ /* 0x000ea2000c1e9900 */
[----:B------:R-:W-:-:S05]  /*0100*/  IMAD.IADD R9, R4, 0x1, R9 ;  /* 0x0000000104097824 */ /* 0x000fca00078e0209 */
[----:B------:R-:W-:Y:S02]  /*0110*/  ISETP.GE.AND P0, PT, R9, UR5, PT ;  /* 0x0000000509007c0c */ /* 0x000fe4000bf06270 */
[----:B--2---:R-:W-:-:S11]  /*0120*/  FMNMX R0, |R3|, R0, !PT ;  /* 0x0000000003007209 */ /* 0x004fd60007800200 */
[----:B------:R-:W-:Y:S05]  /*0130*/  @!P0 BRA `(.L_x_274) ;  /* 0xfffffffc00e88947 */ /* 0x000fea000383ffff */
.L_x_273:
[----:B------:R-:W-:Y:S05]  /*0140*/  BSYNC.RECONVERGENT B0 ;  /* 0x0000000000007941 */ /* 0x000fea0003800200 */
.L_x_272:
[----:B------:R-:W0:Y:S01]  /*0150*/  S2UR UR5, SR_CgaCtaId ;  /* 0x00000000000579c3 */ /* 0x000e220000008800 */
[----:B------:R-:W-:Y:S01]  /*0160*/  UMOV UR4, 0x400 ;  /* 0x0000040000047882 */ /* 0x000fe20000000000 */
[----:B------:R-:W-:Y:S01]  /*0170*/  ISETP.GE.U32.AND P0, PT, R4, 0x2, PT ;  /* 0x000000020400780c */ /* 0x000fe20003f06070 */
[----:B0-----:R-:W-:-:S06]  /*0180*/  ULEA UR4, UR5, UR4, 0x18 ;  /* 0x0000000405047291 */ /* 0x001fcc000f8ec0ff */
[----:B------:R-:W-:-:S05]  /*0190*/  LEA R3, R11, UR4, 0x2 ;  /* 0x000000040b037c11 */ /* 0x000fca000f8e10ff */
[----:B------:R0:W-:Y:S01]  /*01a0*/  STS [R3], R0 ;  /* 0x0000000003007388 */ /* 0x0001e20000000800 */
[----:B------:R-:W-:Y:S06]  /*01b0*/  BAR.SYNC.DEFER_BLOCKING 0x0 ;  /* 0x0000000000007b1d */ /* 0x000fec0000010000 */
[----:B------:R-:W-:Y:S05]  /*01c0*/  @!P0 BRA `(.L_x_275) ;  /* 0x0000000000388947 */ /* 0x000fea0003800000 */
[----:B0-----:R-:W-:-:S07]  /*01d0*/  IMAD.MOV.U32 R0, RZ, RZ, R4 ;  /* 0x000000ffff007224 */ /* 0x001fce00078e0004 */
.L_x_276:
[----:B------:R-:W-:-:S05]  /*01e0*/  SHF.R.U32.HI R8, RZ, 0x1, R0 ;  /* 0x00000001ff087819 */ /* 0x000fca0000011600 */
[----:B------:R-:W-:-:S05]  /*01f0*/  IMAD.IADD R7, R8, 0x1, R11 ;  /* 0x0000000108077824 */ /* 0x000fca00078e020b */
[----:B------:R-:W-:-:S04]  /*0200*/  ISETP.GE.U32.AND P0, PT, R7, R4, PT ;  /* 0x000000040700720c */ /* 0x000fc80003f06070 */
[----:B------:R-:W-:-:S13]  /*0210*/  ISETP.GE.U32.OR P0, PT, R11, R8, P0 ;  /* 0x000000080b00720c */ /* 0x000fda0000706470 */
[----:B------:R-:W-:Y:S01]  /*0220*/  @!P0 IMAD R6, R8, 0x4, R3 ;  /* 0x0000000408068824 */ /* 0x000fe200078e0203 */
[----:B------:R-:W-:Y:S04]  /*0230*/  @!P0 LDS R2, [R3] ;  /* 0x0000000003028984 */ /* 0x000fe80000000800 */
[----:B------:R-:W0:Y:S02]  /*0240*/  @!P0 LDS R7, [R6] ;  /* 0x0000000006078984 */ /* 0x000e240000000800 */
[----:B0-----:R-:W-:-:S05]  /*0250*/  @!P0 FMNMX R2, R2, R7, !PT ;  /* 0x0000000702028209 */ /* 0x001fca0007800000 */
[----:B------:R1:W-:Y:S01]  /*0260*/  @!P0 STS [R3], R2 ;  /* 0x0000000203008388 */ /* 0x0003e20000000800 */
[----:B------:R-:W-:Y:S01]  /*0270*/  BAR.SYNC.DEFER_BLOCKING 0x0 ;  /* 0x0000000000007b1d */ /* 0x000fe20000010000 */
[----:B------:R-:W-:Y:S01]  /*0280*/  ISETP.GT.U32.AND P0, PT, R0, 0x3, PT ;  /* 0x000000030000780c */ /* 0x000fe20003f04070 */
[----:B------:R-:W-:-:S12]  /*0290*/  IMAD.MOV.U32 R0, RZ, RZ, R8 ;  /* 0x000000ffff007224 */ /* 0x000fd800078e0008 */
[----:B-1----:R-:W-:Y:S05]  /*02a0*/  @P0 BRA `(.L_x_276) ;  /* 0xfffffffc00cc0947 */ /* 0x002fea000383ffff */
.L_x_275:
[----:B------:R-:W1:Y:S01]  /*02b0*/  S2UR UR5, SR_CgaCtaId ;  /* 0x00000000000579c3 */ /* 0x000e620000008800 */
[----:B------:R-:W-:Y:S01]  /*02c0*/  ISETP.NE.AND P0, PT, R11, RZ, PT ;  /* 0x000000ff0b00720c */ /* 0x000fe20003f05270 */
[----:B------:R-:W-:Y:S01]  /*02d0*/  UMOV UR4, 0x400 ;  /* 0x0000040000047882 */ /* 0x000fe20000000000 */
[----:B------:R-:W-:Y:S01]  /*02e0*/  BSSY.RECONVERGENT B0, `(.L_x_277) ;  /* 0x0000014000007945 */ /* 0x000fe20003800200 */
[----:B-1----:R-:W-:-:S09]  /*02f0*/  ULEA UR4, UR5, UR4, 0x18 ;  /* 0x0000000405047291 */ /* 0x002fd2000f8ec0ff */
[----:B0-----:R-:W0:Y:S01]  /*0300*/  LDS R0, [UR4] ;  /* 0x00000004ff007984 */ /* 0x001e220008000800 */
[----:B------:R-:W-:Y:S05]  /*0310*/  @P0 BRA `(.L_x_278) ;  /* 0x0000000000400947 */ /* 0x000fea0003800000 */
[----:B------:R-:W-:Y:S01]  /*0320*/  IMAD.MOV.U32 R3, RZ, RZ, 0x3c010204 ;  /* 0x3c010204ff037424 */ /* 0x000fe200078e00ff */
[----:B0-----:R-:W0:Y:S01]  /*0330*/  FCHK P0, R0, 127 ;  /* 0x42fe000000007902 */ /* 0x001e220000000000 */
[----:B------:R-:W-:-:S04]  /*0340*/  IMAD.MOV.U32 R2, RZ, RZ, 0x42fe0000 ;  /* 0x42fe0000ff027424 */ /* 0x000fc800078e00ff */
[----:B------:R-:W-:-:S04]  /*0350*/  FFMA R2, R3, -R2, 1 ;  /* 0x3f80000003027423 */ /* 0x000fc80000000802 */
[----:B------:R-:W-:-:S04]  /*0360*/  FFMA R3, R2, R3, 0.0078740157186985015869 ;  /* 0x3c01020402037423 */ /* 0x000fc80000000003 */
[----:B------:R-:W-:-:S04]  /*0370*/  FFMA R2, R0, R3, RZ ;  /* 0x0000000300027223 */ /* 0x000fc800000000ff */
[----:B------:R-:W-:-:S04]  /*0380*/  FFMA R6, R2, -127, R0 ;  /* 0xc2fe000002067823 */ /* 0x000fc80000000000 */
[----:B------:R-:W-:Y:S01]  /*0390*/  FFMA R7, R3, R6, R2 ;  /* 0x0000000603077223 */ /* 0x000fe20000000002 */
[----:B0-----:R-:W-:Y:S06]  /*03a0*/  @!P0 BRA `(.L_x_279) ;  /* 0x0000000000148947 */ /* 0x001fec0003800000 */
[----:B------:R-:W-:Y:S01]  /*03b0*/  IMAD.MOV.U32 R2, RZ, RZ, R0 ;  /* 0x000000ffff027224 */ /* 0x000fe200078e0000 */
[----:B------:R-:W-:Y:S01]  /*03c0*/  MOV R6, 0x3f0 ;  /* 0x000003f000067802 */ /* 0x000fe20000000f00 */
[----:B------:R-:W-:-:S07]  /*03d0*/  IMAD.MOV.U32 R3, RZ, RZ, 0x42fe0000 ;  /* 0x42fe0000ff037424 */ /* 0x000fce00078e00ff */
[----:B------:R-:W-:Y:S05]  /*03e0*/  CALL.REL.NOINC `($__internal_5_$__cuda_sm3x_div_rn_noftz_f32_slowpath) ;  /* 0x0000000000a07944 */ /* 0x000fea0003c00000 */
[----:B------:R-:W-:-:S07]  /*03f0*/  IMAD.MOV.U32 R7, RZ, RZ, R2 ;  /* 0x000000ffff077224 */ /* 0x000fce00078e0002 */
.L_x_279:
[----:B------:R-:W0:Y:S02]  /*0400*/  LDC.64 R2, c[0x0][0x390] ;  /* 0x0000e400ff027b82 */ /* 0x000e240000000a00 */
[----:B0-----:R1:W-:Y:S02]  /*0410*/  STG.E desc[UR6][R2.64], R7 ;  /* 0x0000000702007986 */ /* 0x0013e4000c101906 */
.L_x_278:
[----:B------:R-:W-:Y:S05]  /*0420*/  BSYNC.RECONVERGENT B0 ;  /* 0x0000000000007941 */ /* 0x000fea0003800200 */
.L_x_277:
[----:B------:R-:W2:Y:S01]  /*0430*/  LDCU UR4, c[0x0][0x398] ;  /* 0x00007300ff0477ac */ /* 0x000ea20008000800 */
[----:B------:R-:W-:Y:S01]  /*0440*/  BAR.SYNC.DEFER_BLOCKING 0x0 ;  /* 0x0000000000007b1d */ /* 0x000fe20000010000 */
[----:B--2---:R-:W-:-:S13]  /*0450*/  ISETP.GE.AND P0, PT, R5, UR4, PT ;  /* 0x0000000405007c0c */ /* 0x004fda000bf06270 */
[----:B------:R-:W-:Y:S05]  /*0460*/  @P0 EXIT ;  /* 0x000000000000094d */ /* 0x000fea0003800000 */
[----:B01----:R-:W0:Y:S01]  /*0470*/  MUFU.RCP R3, R0 ;  /* 0x0000000000037308 */ /* 0x003e220000001000 */
[----:B------:R-:W-:Y:S02]  /*0480*/  UMOV UR4, 0x42fe0000 ;  /* 0x42fe000000047882 */ /* 0x000fe40000000000 */
[----:B------:R-:W-:-:S05]  /*0490*/  IMAD.U32 R7, RZ, RZ, UR4 ;  /* 0x00000004ff077e24 */ /* 0x000fca000f8e00ff */
[----:B------:R-:W1:Y:S01]  /*04a0*/  FCHK P0, R7, R0 ;  /* 0x0000000007007302 */ /* 0x000e620000000000 */
[----:B0-----:R-:W-:-:S04]  /*04b0*/  FFMA R2, -R0, R3, 1 ;  /* 0x3f80000000027423 */ /* 0x001fc80000000103 */
[----:B------:R-:W-:-:S04]  /*04c0*/  FFMA R2, R3, R2, R3 ;  /* 0x0000000203027223 */ /* 0x000fc80000000003 */
[----:B------:R-:W-:-:S04]  /*04d0*/  FFMA R3, R2, 127, RZ ;  /* 0x42fe000002037823 */ /* 0x000fc800000000ff */
[----:B------:R-:W-:-:S04]  /*04e0*/  FFMA R6, -R0, R3, 127 ;  /* 0x42fe000000067423 */ /* 0x000fc80000000103 */
[----:B------:R-:W-:Y:S01]  /*04f0*/  FFMA R2, R2, R6, R3 ;  /* 0x0000000602027223 */ /* 0x000fe20000000003 */
[----:B-1----:R-:W-:Y:S06]  /*0500*/  @!P0 BRA `(.L_x_280) ;  /* 0x0000000000108947 */ /* 0x002fec0003800000 */
[----:B------:R-:W-:Y:S01]  /*0510*/  IMAD.MOV.U32 R2, RZ, RZ, 0x42fe0000 ;  /* 0x42fe0000ff027424 */ /* 0x000fe200078e00ff */
[----:B------:R-:W-:Y:S01]  /*0520*/  MOV R6, 0x550 ;  /* 0x0000055000067802 */ /* 0x000fe20000000f00 */
[----:B------:R-:W-:-:S07]  /*0530*/  IMAD.MOV.U32 R3, RZ, RZ, R0 ;  /* 0x000000ffff037224 */ /* 0x000fce00078e0000 */
[----:B------:R-:W-:Y:S05]  /*0540*/  CALL.REL.NOINC `($__internal_5_$__cuda_sm3x_div_rn_noftz_f32_slowpath) ;  /* 0x0000000000487944 */ /* 0x000fea0003c00000 */
.L_x_280:
[----:B------:R-:W0:Y:S01]  /*0550*/  LDC.64 R8, c[0x0][0x380] ;  /* 0x0000e000ff087b82 */ /* 0x000e220000000a00 */
[----:B------:R-:W-:Y:S01]  /*0560*/  FSETP.GT.AND P0, PT, R0, RZ, PT ;  /* 0x000000ff0000720b */ /* 0x000fe20003f04000 */
[----:B------:R-:W1:Y:S03]  /*0570*/  LDCU UR8, c[0x0][0x398] ;  /* 0x00007300ff0877ac */ /* 0x000e660008000800 */
[----:B------:R-:W-:Y:S01]  /*0580*/  FSEL R13, R2, 1, P0 ;  /* 0x3f800000020d7808 */ /* 0x000fe20000000000 */
[----:B------:R-:W2:Y:S08]  /*0590*/  LDCU.64 UR4, c[0x0][0x388] ;  /* 0x00007100ff0477ac */ /* 0x000eb00008000a00 */
.L_x_281:
[----:B0-----:R-:W-:-:S06]  /*05a0*/  IMAD.WIDE R2, R5, 0x4, R8 ;  /* 0x0000000405027825 */ /* 0x001fcc00078e0208 */
[----:B---3--:R-:W3:Y:S01]  /*05b0*/  LDG.E.CONSTANT R2, desc[UR6][R2.64] ;  /* 0x0000000602027981 */ /* 0x008ee2000c1e9900 */
[----:B--2---:R-:W-:-:S04]  /*05c0*/  IADD3 R6, P0, PT, R5, UR4, RZ ;  /* 0x0000000405067c10 */ /* 0x004fc8000ff1e0ff */
[----:B------:R-:W-:Y:S01]  /*05d0*/  LEA.HI.X.SX32 R7, R5, UR5, 0x1, P0 ;  /* 0x0000000505077c11 */ /* 0x000fe200080f0eff */
[----:B------:R-:W-:-:S05]  /*05e0*/  IMAD.IADD R5, R4, 0x1, R5 ;  /* 0x0000000104057824 */ /* 0x000fca00078e0205 */
[----:B-1----:R-:W-:Y:S01]  /*05f0*/  ISETP.GE.AND P0, PT, R5, UR8, PT ;  /* 0x0000000805007c0c */ /* 0x002fe2000bf06270 */
[----:B---3--:R-:W-:-:S05]  /*0600*/  FMUL R0, R13, R2 ;  /* 0x000000020d007220 */ /* 0x008fca0000400000 */
[----:B------:R-:W-:-:S04]  /*0610*/  FMNMX R0, R0, -127, !PT ;  /* 0xc2fe000000007809 */ /* 0x000fc80007800000 */
[----:B------:R-:W-:-:S04]  /*0620*/  FMNMX R0, R0, 127, PT ;  /* 0x42fe000000007809 */ /* 0x000fc80003800000 */
[----:B------:R-:W0:Y:S02]  /*0630*/  F2I.NTZ R11, R0 ;  /* 0x00000000000b7305 */ /* 0x000e240000203100 */
[----:B0-----:R3:W-:Y:S01]  /*0640*/  STG.E.U8 desc[UR6][R6.64], R11 ;  /* 0x0000000b06007986 */ /* 0x0017e2000c101106 */
[----:B------:R-:W-:Y:S05]  /*0650*/  @!P0 BRA `(.L_x_281) ;  /* 0xfffffffc00d08947 */ /* 0x000fea000383ffff */
[----:B------:R-:W-:Y:S05]  /*0660*/  EXIT ;  /* 0x000000000000794d */ /* 0x000fea0003800000 */
        .weak           $__internal_5_$__cuda_sm3x_div_rn_noftz_f32_slowpath
        .type           $__internal_5_$__cuda_sm3x_div_rn_noftz_f32_slowpath,@function
        .size           $__internal_5_$__cuda_sm3x_div_rn_noftz_f32_slowpath,(.L_x_322 - $__internal_5_$__cuda_sm3x_div_rn_noftz_f32_slowpath)
$__internal_5_$__cuda_sm3x_div_rn_noftz_f32_slowpath:
[----:B------:R-:W-:Y:S01]  /*0670*/  SHF.R.U32.HI R8, RZ, 0x17, R3 ;  /* 0x00000017ff087819 */ /* 0x000fe20000011603 */
[----:B------:R-:W-:Y:S01]  /*0680*/  BSSY.RECONVERGENT B1, `(.L_x_282) ;  /* 0x0000062000017945 */ /* 0x000fe20003800200 */
[----:B------:R-:W-:Y:S02]  /*0690*/  SHF.R.U32.HI R7, RZ, 0x17, R2 ;  /* 0x00000017ff077819 */ /* 0x000fe40000011602 */
[----:B------:R-:W-:Y:S02]  /*06a0*/  LOP3.LUT R12, R8, 0xff, RZ, 0xc0, !PT ;  /* 0x000000ff080c7812 */ /* 0x000fe400078ec0ff */
[----:B------:R-:W-:-:S03]  /*06b0*/  LOP3.LUT R10, R7, 0xff, RZ, 0xc0, !PT ;  /* 0x000000ff070a7812 */ /* 0x000fc600078ec0ff */
[----:B------:R-:W-:Y:S02]  /*06c0*/  VIADD R9, R12, 0xffffffff ;  /* 0xffffffff0c097836 */ /* 0x000fe40000000000 */
[----:B------:R-:W-:-:S03]  /*06d0*/  VIADD R8, R10, 0xffffffff ;  /* 0xffffffff0a087836 */ /* 0x000fc60000000000 */
[----:B------:R-:W-:-:S04]  /*06e0*/  ISETP.GT.U32.AND P0, PT, R9, 0xfd, PT ;  /* 0x000000fd0900780c */ /* 0x000fc80003f04070 */
[----:B------:R-:W-:-:S13]  /*06f0*/  ISETP.GT.U32.OR P0, PT, R8, 0xfd, P0 ;  /* 0x000000fd0800780c */ /* 0x000fda0000704470 */
[----:B------:R-:W-:Y:S01]  /*0700*/  @!P0 IMAD.MOV.U32 R7, RZ, RZ, RZ ;  /* 0x000000ffff078224 */ /* 0x000fe200078e00ff */
[----:B------:R-:W-:Y:S06]  /*0710*/  @!P0 BRA `(.L_x_283) ;  /* 0x00000000005c8947 */ /* 0x000fec0003800000 */
[----:B------:R-:W-:Y:S02]  /*0720*/  FSETP.GTU.FTZ.AND P0, PT, |R2|, +INF , PT ;  /* 0x7f8000000200780b */ /* 0x000fe40003f1c200 */
[----:B------:R-:W-:-:S04]  /*0730*/  FSETP.GTU.FTZ.AND P1, PT, |R3|, +INF , PT ;  /* 0x7f8000000300780b */ /* 0x000fc80003f3c200 */
[----:B------:R-:W-:-:S13]  /*0740*/  PLOP3.LUT P0, PT, P0, P1, PT, 0xf8, 0x8f ;  /* 0x00000000008f781c */ /* 0x000fda0000703f70 */
[----:B------:R-:W-:Y:S05]  /*0750*/  @P0 BRA `(.L_x_284) ;  /* 0x00000004004c0947 */ /* 0x000fea0003800000 */
[----:B------:R-:W-:-:S13]  /*0760*/  LOP3.LUT P0, RZ, R3, 0x7fffffff, R2, 0xc8, !PT ;  /* 0x7fffffff03ff7812 */ /* 0x000fda000780c802 */
[----:B------:R-:W-:Y:S05]  /*0770*/  @!P0 BRA `(.L_x_285) ;  /* 0x00000004003c8947 */ /* 0x000fea0003800000 */
[C---:B------:R-:W-:Y:S02]  /*0780*/  FSETP.NEU.FTZ.AND P2, PT, |R2|.reuse, +INF , PT ;  /* 0x7f8000000200780b */ /* 0x040fe40003f5d200 */
[----:B------:R-:W-:Y:S02]  /*0790*/  FSETP.NEU.FTZ.AND P1, PT, |R3|, +INF , PT ;  /* 0x7f8000000300780b */ /* 0x000fe40003f3d200 */
[----:B------:R-:W-:-:S11]  /*07a0*/  FSETP.NEU.FTZ.AND P0, PT, |R2|, +INF , PT ;  /* 0x7f8000000200780b */ /* 0x000fd60003f1d200 */
[----:B------:R-:W-:Y:S05]  /*07b0*/  @!P1 BRA !P2, `(.L_x_285) ;  /* 0x00000004002c9947 */ /* 0x000fea0005000000 */
[----:B------:R-:W-:-:S04]  /*07c0*/  LOP3.LUT P2, RZ, R2, 0x7fffffff, RZ, 0xc0, !PT ;  /* 0x7fffffff02ff7812 */ /* 0x000fc8000784c0ff */
[----:B------:R-:W-:-:S13]  /*07d0*/  PLOP3.LUT P1, PT, P1, P2, PT, 0x2f, 0xf2 ;  /* 0x0000000000f2781c */ /* 0x000fda0000f24577 */
[----:B------:R-:W-:Y:S05]  /*07e0*/  @P1 BRA `(.L_x_286) ;  /* 0x0000000400181947 */ /* 0x000fea0003800000 */
[----:B------:R-:W-:-:S04]  /*07f0*/  LOP3.LUT P1, RZ, R3, 0x7fffffff, RZ, 0xc0, !PT ;  /* 0x7fffffff03ff7812 */ /* 0x000fc8000782c0ff */
[----:B------:R-:W-:-:S13]  /*0800*/  PLOP3.LUT P0, PT, P0, P1, PT, 0x2f, 0xf2 ;  /* 0x0000000000f2781c */ /* 0x000fda0000702577 */
[----:B------:R-:W-:Y:S05]  /*0810*/  @P0 BRA `(.L_x_287) ;  /* 0x0000000400000947 */ /* 0x000fea0003800000 */
[----:B------:R-:W-:Y:S02]  /*0820*/  ISETP.GE.AND P0, PT, R8, RZ, PT ;  /* 0x000000ff0800720c */ /* 0x000fe40003f06270 */
[----:B------:R-:W-:-:S11]  /*0830*/  ISETP.GE.AND P1, PT, R9, RZ, PT ;  /* 0x000000ff0900720c */ /* 0x000fd60003f26270 */
[----:B------:R-:W-:Y:S02]  /*0840*/  @P0 IMAD.MOV.U32 R7, RZ, RZ, RZ ;  /* 0x000000ffff070224 */ /* 0x000fe400078e00ff */
[----:B------:R-:W-:Y:S01]  /*0850*/  @!P0 FFMA R2, R2, 1.84467440737095516160e+19, RZ ;  /* 0x5f80000002028823 */ /* 0x000fe200000000ff */
[----:B------:R-:W-:Y:S02]  /*0860*/  @!P0 IMAD.MOV.U32 R7, RZ, RZ, -0x40 ;  /* 0xffffffc0ff078424 */ /* 0x000fe400078e00ff */
[----:B------:R-:W-:Y:S02]  /*0870*/  @!P1 FFMA R3, R3, 1.84467440737095516160e+19, RZ ;  /* 0x5f80000003039823 */ /* 0x000fe400000000ff */
[----:B------:R-:W-:-:S07]  /*0880*/  @!P1 VIADD R7, R7, 0x40 ;  /* 0x0000004007079836 */ /* 0x000fce0000000000 */
.L_x_283:
[----:B------:R-:W-:Y:S01]  /*0890*/  LEA R8, R12, 0xc0800000, 0x17 ;  /* 0xc08000000c087811 */ /* 0x000fe200078eb8ff */
[----:B------:R-:W-:Y:S04]  /*08a0*/  BSSY.RECONVERGENT B2, `(.L_x_288) ;  /* 0x0000036000027945 */ /* 0x000fe80003800200 */
[----:B------:R-:W-:Y:S02]  /*08b0*/  IMAD.IADD R8, R3, 0x1, -R8 ;  /* 0x0000000103087824 */ /* 0x000fe400078e0a08 */
[----:B------:R-:W-:Y:S02]  /*08c0*/  VIADD R3, R10, 0xffffff81 ;  /* 0xffffff810a037836 */ /* 0x000fe40000000000 */
[----:B------:R0:W1:Y:S01]  /*08d0*/  MUFU.RCP R9, R8 ;  /* 0x0000000800097308 */ /* 0x0000620000001000 */
[----:B------:R-:W-:Y:S01]  /*08e0*/  FADD.FTZ R11, -R8, -RZ ;  /* 0x800000ff080b7221 */ /* 0x000fe20000010100 */
[C---:B------:R-:W-:Y:S01]  /*08f0*/  IMAD R2, R3.reuse, -0x800000, R2 ;  /* 0xff80000003027824 */ /* 0x040fe200078e0202 */
[----:B0-----:R-:W-:-:S05]  /*0900*/  IADD3 R8, PT, PT, R3, 0x7f, -R12 ;  /* 0x0000007f03087810 */ /* 0x001fca0007ffe80c */
[----:B------:R-:W-:Y:S02]  /*0910*/  IMAD.IADD R8, R8, 0x1, R7 ;  /* 0x0000000108087824 */ /* 0x000fe400078e0207 */
[----:B-1----:R-:W-:-:S04]  /*0920*/  FFMA R10, R9, R11, 1 ;  /* 0x3f800000090a7423 */ /* 0x002fc8000000000b */
[----:B------:R-:W-:-:S04]  /*0930*/  FFMA R14, R9, R10, R9 ;  /* 0x0000000a090e7223 */ /* 0x000fc80000000009 */
[----:B------:R-:W-:-:S04]  /*0940*/  FFMA R9, R2, R14, RZ ;  /* 0x0000000e02097223 */ /* 0x000fc800000000ff */
[----:B------:R-:W-:-:S04]  /*0950*/  FFMA R10, R11, R9, R2 ;  /* 0x000000090b0a7223 */ /* 0x000fc80000000002 */
[----:B------:R-:W-:-:S04]  /*0960*/  FFMA R9, R14, R10, R9 ;  /* 0x0000000a0e097223 */ /* 0x000fc80000000009 */
[----:B------:R-:W-:-:S04]  /*0970*/  FFMA R10, R11, R9, R2 ;  /* 0x000000090b0a7223 */ /* 0x000fc80000000002 */
[----:B------:R-:W-:-:S05]  /*0980*/  FFMA R2, R14, R10, R9 ;  /* 0x0000000a0e027223 */ /* 0x000fca0000000009 */
[----:B------:R-:W-:-:S04]  /*0990*/  SHF.R.U32.HI R3, RZ, 0x17, R2 ;  /* 0x00000017ff037819 */ /* 0x000fc80000011602 */
[----:B------:R-:W-:-:S05]  /*09a0*/  LOP3.LUT R3, R3, 0xff, RZ, 0xc0, !PT ;  /* 0x000000ff03037812 */ /* 0x000fca00078ec0ff */
[----:B------:R-:W-:-:S04]  /*09b0*/  IMAD.IADD R11, R3, 0x1, R8 ;  /* 0x00000001030b7824 */ /* 0x000fc800078e0208 */
[----:B------:R-:W-:-:S05]  /*09c0*/  VIADD R3, R11, 0xffffffff ;  /* 0xffffffff0b037836 */ /* 0x000fca0000000000 */
[----:B------:R-:W-:-:S13]  /*09d0*/  ISETP.GE.U32.AND P0, PT, R3, 0xfe, PT ;  /* 0x000000fe0300780c */ /* 0x000fda0003f06070 */
[----:B------:R-:W-:Y:S05]  /*09e0*/  @!P0 BRA `(.L_x_289) ;  /* 0x0000000000808947 */ /* 0x000fea0003800000 */
[----:B------:R-:W-:-:S13]  /*09f0*/  ISETP.GT.AND P0, PT, R11, 0xfe, PT ;  /* 0x000000fe0b00780c */ /* 0x000fda0003f04270 */
[----:B------:R-:W-:Y:S05]  /*0a00*/  @P0 BRA `(.L_x_290) ;  /* 0x00000000006c0947 */ /* 0x000fea0003800000 */
[----:B------:R-:W-:-:S13]  /*0a10*/  ISETP.GE.AND P0, PT, R11, 0x1, PT ;  /* 0x000000010b00780c */ /* 0x000fda0003f06270 */
[----:B------:R-:W-:Y:S05]  /*0a20*/  @P0 BRA `(.L_x_291) ;  /* 0x0000000000740947 */ /* 0x000fea0003800000 */
[----:B------:R-:W-:Y:S02]  /*0a30*/  ISETP.GE.AND P0, PT, R11, -0x18, PT ;  /* 0xffffffe80b00780c */ /* 0x000fe40003f06270 */
[----:B------:R-:W-:-:S11]  /*0a40*/  LOP3.LUT R2, R2, 0x80000000, RZ, 0xc0, !PT ;  /* 0x8000000002027812 */ /* 0x000fd600078ec0ff */
[----:B------:R-:W-:Y:S05]  /*0a50*/  @!P0 BRA `(.L_x_291) ;  /* 0x0000000000688947 */ /* 0x000fea0003800000 */
[CCC-:B------:R-:W-:Y:S01]  /*0a60*/  FFMA.RZ R3, R14.reuse, R10.reuse, R9.reuse ;  /* 0x0000000a0e037223 */ /* 0x1c0fe2000000c009 */
[CCC-:B------:R-:W-:Y:S01]  /*0a70*/  FFMA.RM R8, R14.reuse, R10.reuse, R9.reuse ;  /* 0x0000000a0e087223 */ /* 0x1c0fe20000004009 */
[C---:B------:R-:W-:Y:S02]  /*0a80*/  ISETP.NE.AND P2, PT, R11.reuse, RZ, PT ;  /* 0x000000ff0b00720c */ /* 0x040fe40003f45270 */
[----:B------:R-:W-:Y:S02]  /*0a90*/  ISETP.NE.AND P1, PT, R11, RZ, PT ;  /* 0x000000ff0b00720c */ /* 0x000fe40003f25270 */
[----:B------:R-:W-:Y:S01]  /*0aa0*/  LOP3.LUT R7, R3, 0x7fffff, RZ, 0xc0, !PT ;  /* 0x007fffff03077812 */ /* 0x000fe200078ec0ff */
[----:B------:R-:W-:Y:S01]  /*0ab0*/  FFMA.RP R3, R14, R10, R9 ;  /* 0x0000000a0e037223 */ /* 0x000fe20000008009 */
[----:B------:R-:W-:Y:S02]  /*0ac0*/  VIADD R10, R11, 0x20 ;  /* 0x000000200b0a7836 */ /* 0x000fe40000000000 */
[----:B------:R-:W-:Y:S01]  /*0ad0*/  LOP3.LUT R7, R7, 0x800000, RZ, 0xfc, !PT ;  /* 0x0080000007077812 */ /* 0x000fe200078efcff */
[----:B------:R-:W-:Y:S01]  /*0ae0*/  IMAD.MOV R9, RZ, RZ, -R11 ;  /* 0x000000ffff097224 */ /* 0x000fe200078e0a0b */
[----:B------:R-:W-:-:S02]  /*0af0*/  FSETP.NEU.FTZ.AND P0, PT, R3, R8, PT ;  /* 0x000000080300720b */ /* 0x000fc40003f1d000 */
[----:B------:R-:W-:Y:S02]  /*0b00*/  SHF.L.U32 R10, R7, R10, RZ ;  /* 0x0000000a070a7219 */ /* 0x000fe400000006ff */
[----:B------:R-:W-:Y:S02]  /*0b10*/  SEL R8, R9, RZ, P2 ;  /* 0x000000ff09087207 */ /* 0x000fe40001000000 */
[----:B------:R-:W-:Y:S02]  /*0b20*/  ISETP.NE.AND P1, PT, R10, RZ, P1 ;  /* 0x000000ff0a00720c */ /* 0x000fe40000f25270 */
[----:B------:R-:W-:Y:S02]  /*0b30*/  SHF.R.U32.HI R8, RZ, R8, R7 ;  /* 0x00000008ff087219 */ /* 0x000fe40000011607 */
[----:B------:R-:W-:Y:S02]  /*0b40*/  PLOP3.LUT P0, PT, P0, P1, PT, 0xf8, 0x8f ;  /* 0x00000000008f781c */ /* 0x000fe40000703f70 */
[----:B------:R-:W-:-:S02]  /*0b50*/  SHF.R.U32.HI R10, RZ, 0x1, R8 ;  /* 0x00000001ff0a7819 */ /* 0x000fc40000011608 */
[----:B------:R-:W-:-:S04]  /*0b60*/  SEL R3, RZ, 0x1, !P0 ;  /* 0x00000001ff037807 */ /* 0x000fc80004000000 */
[----:B------:R-:W-:-:S04]  /*0b70*/  LOP3.LUT R3, R3, 0x1, R10, 0xf8, !PT ;  /* 0x0000000103037812 */ /* 0x000fc800078ef80a */
[----:B------:R-:W-:-:S05]  /*0b80*/  LOP3.LUT R3, R3, R8, RZ, 0xc0, !PT ;  /* 0x0000000803037212 */ /* 0x000fca00078ec0ff */
[----:B------:R-:W-:-:S05]  /*0b90*/  IMAD.IADD R3, R10, 0x1, R3 ;  /* 0x000000010a037824 */ /* 0x000fca00078e0203 */
[----:B------:R-:W-:Y:S01]  /*0ba0*/  LOP3.LUT R2, R3, R2, RZ, 0xfc, !PT ;  /* 0x0000000203027212 */ /* 0x000fe200078efcff */
[----:B------:R-:W-:Y:S06]  /*0bb0*/  BRA `(.L_x_291) ;  /* 0x0000000000107947 */ /* 0x000fec0003800000 */
.L_x_290:
[----:B------:R-:W-:-:S04]  /*0bc0*/  LOP3.LUT R2, R2, 0x80000000, RZ, 0xc0, !PT ;  /* 0x8000000002027812 */ /* 0x000fc800078ec0ff */
[----:B------:R-:W-:Y:S01]  /*0bd0*/  LOP3.LUT R2, R2, 0x7f800000, RZ, 0xfc, !PT ;  /* 0x7f80000002027812 */ /* 0x000fe200078efcff */
[----:B------:R-:W-:Y:S06]  /*0be0*/  BRA `(.L_x_291) ;  /* 0x0000000000047947 */ /* 0x000fec0003800000 */
.L_x_289:
[----:B------:R-:W-:-:S07]  /*0bf0*/  IMAD R2, R8, 0x800000, R2 ;  /* 0x0080000008027824 */ /* 0x000fce00078e0202 */
.L_x_291:
[----:B------:R-:W-:Y:S05]  /*0c00*/  BSYNC.RECONVERGENT B2 ;  /* 0x0000000000027941 */ /* 0x000fea0003800200 */
.L_x_288:
[----:B------:R-:W-:Y:S05]  /*0c10*/  BRA `(.L_x_292) ;  /* 0x0000000000207947 */ /* 0x000fea0003800000 */
.L_x_287:
[----:B------:R-:W-:-:S04]  /*0c20*/  LOP3.LUT R2, R3, 0x80000000, R2, 0x48, !PT ;  /* 0x8000000003027812 */ /* 0x000fc800078e4802 */
[----:B------:R-:W-:Y:S01]  /*0c30*/  LOP3.LUT R2, R2, 0x7f800000, RZ, 0xfc, !PT ;  /* 0x7f80000002027812 */ /* 0x000fe200078efcff */
[----:B------:R-:W-:Y:S06]  /*0c40*/  BRA `(.L_x_292) ;  /* 0x0000000000147947 */ /* 0x000fec0003800000 */
.L_x_286:
[----:B------:R-:W-:Y:S01]  /*0c50*/  LOP3.LUT R2, R3, 0x80000000, R2, 0x48, !PT ;  /* 0x8000000003027812 */ /* 0x000fe200078e4802 */
[----:B------:R-:W-:Y:S06]  /*0c60*/  BRA `(.L_x_292) ;  /* 0x00000000000c7947 */ /* 0x000fec0003800000 */
.L_x_285:
[----:B------:R-:W0:Y:S01]  /*0c70*/  MUFU.RSQ R2, -QNAN ;  /* 0xffc0000000027908 */ /* 0x000e220000001400 */
[----:B------:R-:W-:Y:S05]  /*0c80*/  BRA `(.L_x_292) ;  /* 0x0000000000047947 */ /* 0x000fea0003800000 */
.L_x_284:
[----:B------:R-:W-:-:S07]  /*0c90*/  FADD.FTZ R2, R2, R3 ;  /* 0x0000000302027221 */ /* 0x000fce0000010000 */
.L_x_292:
[----:B------:R-:W-:Y:S05]  /*0ca0*/  BSYNC.RECONVERGENT B1 ;  /* 0x0000000000017941 */ /* 0x000fea0003800200 */
.L_x_282:
[----:B------:R-:W-:-:S04]  /*0cb0*/  IMAD.MOV.U32 R7, RZ, RZ, 0x0 ;  /* 0x00000000ff077424 */ /* 0x000fc800078e00ff */
[----:B0-----:R-:W-:Y:S05]  /*0cc0*/  RET.REL.NODEC R6 `(_Z28quantize_fp32_to_int8_kernelPKfPaPfi) ;  /* 0xfffffff006cc7950 */ /* 0x001fea0003c3ffff */
.L_x_293:
        /* <DEDUP_REMOVED lines=11> */
.L_x_322:


//--------------------- .text._Z15quantize_kernelPKfPafi --------------------------
	.section	.text._Z15quantize_kernelPKfPafi,"ax",@progbits
	.align	128
        .global         _Z15quantize_kernelPKfPafi
        .type           _Z15quantize_kernelPKfPafi,@function
        .size           _Z15quantize_kernelPKfPafi,(.L_x_323 - _Z15quantize_kernelPKfPafi)
        .other          _Z15quantize_kernelPKfPafi,@"STO_CUDA_ENTRY STV_DEFAULT"
_Z15quantize_kernelPKfPafi:
.text._Z15quantize_kernelPKfPafi:
        /* <DEDUP_REMOVED lines=8> */
[----:B------:R-:W0:Y:S01]  /*0080*/  LDC R6, c[0x0][0x390] ;  /* 0x0000e400ff067b82 */ /* 0x000e220000000800 */
[----:B------:R-:W-:Y:S01]  /*0090*/  UMOV UR5, 0x42fe0000 ;  /* 0x42fe000000057882 */ /* 0x000fe20000000000 */
[----:B------:R-:W1:Y:S01]  /*00a0*/  LDCU UR4, c[0x0][0x370] ;  /* 0x00006e00ff0477ac */ /* 0x000e620008000800 */
[----:B------:R-:W-:Y:S01]  /*00b0*/  IMAD.U32 R7, RZ, RZ, UR5 ;  /* 0x00000005ff077e24 */ /* 0x000fe2000f8e00ff */
[----:B0-----:R-:W0:Y:S08]  /*00c0*/  MUFU.RCP R0, R6 ;  /* 0x0000000600007308 */ /* 0x001e300000001000 */
[----:B------:R-:W2:Y:S01]  /*00d0*/  FCHK P0, R7, R6 ;  /* 0x0000000607007302 */ /* 0x000ea20000000000 */
[----:B0-----:R-:W-:-:S04]  /*00e0*/  FFMA R3, R0, -R6, 1 ;  /* 0x3f80000000037423 */ /* 0x001fc80000000806 */
[----:B------:R-:W-:-:S04]  /*00f0*/  FFMA R0, R0, R3, R0 ;  /* 0x0000000300007223 */ /* 0x000fc80000000000 */
[----:B------:R-:W-:-:S04]  /*0100*/  FFMA R3, R0, 127, RZ ;  /* 0x42fe000000037823 */ /* 0x000fc800000000ff */
[----:B------:R-:W-:-:S04]  /*0110*/  FFMA R4, R3, -R6, 127 ;  /* 0x42fe000003047423 */ /* 0x000fc80000000806 */
[----:B------:R-:W-:Y:S01]  /*0120*/  FFMA R0, R0, R4, R3 ;  /* 0x0000000400007223 */ /* 0x000fe20000000003 */
[----:B-1----:R-:W-:Y:S01]  /*0130*/  IMAD R3, R5, UR4, RZ ;  /* 0x0000000405037c24 */ /* 0x002fe2000f8e02ff */
[----:B--2---:R-:W-:Y:S06]  /*0140*/  @!P0 BRA `(.L_x_294) ;  /* 0x00000000000c8947 */ /* 0x004fec0003800000 */
[----:B------:R-:W-:-:S07]  /*0150*/  MOV R4, 0x170 ;  /* 0x0000017000047802 */ /* 0x000fce0000000f00 */
[----:B------:R-:W-:Y:S05]  /*0160*/  CALL.REL.NOINC `($__internal_6_$__cuda_sm3x_div_rn_noftz_f32_slowpath) ;  /* 0x0000000000547944 */ /* 0x000fea0003c00000 */
[----:B------:R-:W-:-:S07]  /*0170*/  IMAD.MOV.U32 R0, RZ, RZ, R8 ;  /* 0x000000ffff007224 */ /* 0x000fce00078e0008 */
.L_x_294:
[----:B------:R-:W0:Y:S01]  /*0180*/  LDCU UR8, c[0x0][0x390] ;  /* 0x00007200ff0877ac */ /* 0x000e220008000800 */
[----:B------:R-:W1:Y:S01]  /*0190*/  LDC.64 R8, c[0x0][0x380] ;  /* 0x0000e000ff087b82 */ /* 0x000e620000000a00 */
[----:B------:R-:W2:Y:S01]  /*01a0*/  LDCU.64 UR4, c[0x0][0x358] ;  /* 0x00006b00ff0477ac */ /* 0x000ea20008000a00 */
[----:B------:R-:W3:Y:S01]  /*01b0*/  LDCU UR9, c[0x0][0x394] ;  /* 0x00007280ff0977ac */ /* 0x000ee20008000800 */
[----:B------:R-:W4:Y:S01]  /*01c0*/  LDCU.64 UR6, c[0x0][0x388] ;  /* 0x00007100ff0677ac */ /* 0x000f220008000a00 */
[----:B0-----:R-:W-:-:S04]  /*01d0*/  FSETP.LT.AND P0, PT, RZ, UR8, PT ;  /* 0x00000008ff007c0b */ /* 0x001fc8000bf01000 */
[----:B--234-:R-:W-:-:S09]  /*01e0*/  FSEL R13, R0, 1, P0 ;  /* 0x3f800000000d7808 */ /* 0x01cfd20000000000 */
.L_x_295:
[----:B-1----:R-:W-:-:S06]  /*01f0*/  IMAD.WIDE R4, R2, 0x4, R8 ;  /* 0x0000000402047825 */ /* 0x002fcc00078e0208 */
[----:B------:R-:W2:Y:S01]  /*0200*/  LDG.E.CONSTANT R4, desc[UR4][R4.64] ;  /* 0x0000000404047981 */ /* 0x000ea2000c1e9900 */
[----:B0-----:R-:W-:-:S04]  /*0210*/  IADD3 R6, P0, PT, R2, UR6, RZ ;  /* 0x0000000602067c10 */ /* 0x001fc8000ff1e0ff */
[----:B------:R-:W-:Y:S01]  /*0220*/  LEA.HI.X.SX32 R7, R2, UR7, 0x1, P0 ;  /* 0x0000000702077c11 */ /* 0x000fe200080f0eff */
[----:B------:R-:W-:-:S05]  /*0230*/  IMAD.IADD R2, R3, 0x1, R2 ;  /* 0x0000000103027824 */ /* 0x000fca00078e0202 */
[----:B------:R-:W-:Y:S01]  /*0240*/  ISETP.GE.AND P0, PT, R2, UR9, PT ;  /* 0x0000000902007c0c */ /* 0x000fe2000bf06270 */
[----:B--2---:R-:W-:-:S05]  /*0250*/  FMUL R0, R13, R4 ;  /* 0x000000040d007220 */ /* 0x004fca0000400000 */
[----:B------:R-:W-:-:S04]  /*0260*/  FMNMX R0, R0, -127, !PT ;  /* 0xc2fe000000007809 */ /* 0x000fc80007800000 */
[----:B------:R-:W-:-:S04]  /*0270*/  FMNMX R0, R0, 127, PT ;  /* 0x42fe000000007809 */ /* 0x000fc80003800000 */
[----:B------:R-:W0:Y:S02]  /*0280*/  F2I.NTZ R11, R0 ;  /* 0x00000000000b7305 */ /* 0x000e240000203100 */
[----:B0-----:R0:W-:Y:S01]  /*0290*/  STG.E.U8 desc[UR4][R6.64], R11 ;  /* 0x0000000b06007986 */ /* 0x0011e2000c101104 */
[----:B------:R-:W-:Y:S05]  /*02a0*/  @!P0 BRA `(.L_x_295) ;  /* 0xfffffffc00d08947 */ /* 0x000fea000383ffff */
[----:B------:R-:W-:Y:S05]  /*02b0*/  EXIT ;  /* 0x000000000000794d */ /* 0x000fea0003800000 */
        .weak           $__internal_6_$__cuda_sm3x_div_rn_noftz_f32_slowpath
        .type           $__internal_6_$__cuda_sm3x_div_rn_noftz_f32_slowpath,@function
        .size           $__internal_6_$__cuda_sm3x_div_rn_noftz_f32_slowpath,(.L_x_323 - $__internal_6_$__cuda_sm3x_div_rn_noftz_f32_slowpath)
$__internal_6_$__cuda_sm3x_div_rn_noftz_f32_slowpath:
[----:B------:R-:W0:Y:S08]  /*02c0*/  LDC R0, c[0x0][0x390] ;  /* 0x0000e400ff007b82 */ /* 0x000e300000000800 */
[----:B------:R-:W1:Y:S01]  /*02d0*/  LDC R7, c[0x0][0x390] ;  /* 0x0000e400ff077b82 */ /* 0x000e620000000800 */
[----:B0-----:R-:W-:-:S04]  /*02e0*/  SHF.R.U32.HI R5, RZ, 0x17, R0 ;  /* 0x00000017ff057819 */ /* 0x001fc80000011600 */
[----:B------:R-:W-:-:S05]  /*02f0*/  LOP3.LUT R5, R5, 0xff, RZ, 0xc0, !PT ;  /* 0x000000ff05057812 */ /* 0x000fca00078ec0ff */
[----:B------:R-:W-:-:S05]  /*0300*/  VIADD R8, R5, 0xffffffff ;  /* 0xffffffff05087836 */ /* 0x000fca0000000000 */
[----:B------:R-:W-:-:S13]  /*0310*/  ISETP.GT.U32.AND P0, PT, R8, 0xfd, PT ;  /* 0x000000fd0800780c */ /* 0x000fda0003f04070 */
[----:B------:R-:W-:Y:S01]  /*0320*/  @!P0 IMAD.MOV.U32 R6, RZ, RZ, RZ ;  /* 0x000000ffff068224 */ /* 0x000fe200078e00ff */
[----:B-1----:R-:W-:Y:S06]  /*0330*/  @!P0 BRA `(.L_x_296) ;  /* 0x00000000003c8947 */ /* 0x002fec0003800000 */
[----:B------:R-:W-:-:S13]  /*0340*/  FSETP.GTU.FTZ.AND P0, PT, |R0|, +INF , PT ;  /* 0x7f8000000000780b */ /* 0x000fda0003f1c200 */
[----:B------:R-:W-:Y:S05]  /*0350*/  @P0 BRA `(.L_x_297) ;  /* 0x0000000400280947 */ /* 0x000fea0003800000 */
[----:B------:R-:W-:-:S05]  /*0360*/  IMAD.MOV.U32 R6, RZ, RZ, 0x42fe0000 ;  /* 0x42fe0000ff067424 */ /* 0x000fca00078e00ff */
[----:B------:R-:W-:-:S13]  /*0370*/  LOP3.LUT P0, RZ, R7, 0x7fffffff, R6, 0xc8, !PT ;  /* 0x7fffffff07ff7812 */ /* 0x000fda000780c806 */
[----:B------:R-:W-:Y:S05]  /*0380*/  @!P0 BRA `(.L_x_298) ;  /* 0x0000000400148947 */ /* 0x000fea0003800000 */
[----:B------:R-:W-:Y:S02]  /*0390*/  FSETP.NEU.FTZ.AND P0, PT, |R0|, +INF , PT ;  /* 0x7f8000000000780b */ /* 0x000fe40003f1d200 */
[----:B------:R-:W-:-:S04]  /*03a0*/  LOP3.LUT P1, RZ, R6, 0x7fffffff, RZ, 0xc0, !PT ;  /* 0x7fffffff06ff7812 */ /* 0x000fc8000782c0ff */
[----:B------:R-:W-:-:S13]  /*03b0*/  PLOP3.LUT P0, PT, P0, P1, PT, 0x2f, 0xf2 ;  /* 0x0000000000f2781c */ /* 0x000fda0000702577 */
[----:B------:R-:W-:Y:S05]  /*03c0*/  @P0 BRA `(.L_x_299) ;  /* 0x0000000000fc0947 */ /* 0x000fea0003800000 */
[----:B------:R-:W-:-:S13]  /*03d0*/  LOP3.LUT P0, RZ, R7, 0x7fffffff, RZ, 0xc0, !PT ;  /* 0x7fffffff07ff7812 */ /* 0x000fda000780c0ff */
[----:B------:R-:W-:Y:S05]  /*03e0*/  @!P0 BRA `(.L_x_300) ;  /* 0x0000000000e88947 */ /* 0x000fea0003800000 */
[----:B------:R-:W-:Y:S01]  /*03f0*/  ISETP.GE.AND P0, PT, R8, RZ, PT ;  /* 0x000000ff0800720c */ /* 0x000fe20003f06270 */
[----:B------:R-:W-:-:S12]  /*0400*/  IMAD.MOV.U32 R6, RZ, RZ, RZ ;  /* 0x000000ffff067224 */ /* 0x000fd800078e00ff */
[----:B------:R-:W-:Y:S01]  /*0410*/  @!P0 FFMA R7, R0, 1.84467440737095516160e+19, RZ ;  /* 0x5f80000000078823 */ /* 0x000fe200000000ff */
[----:B------:R-:W-:-:S07]  /*0420*/  @!P0 VIADD R6, R6, 0x40 ;  /* 0x0000004006068836 */ /* 0x000fce0000000000 */
.L_x_296:
[----:B------:R-:W-:Y:S01]  /*0430*/  LEA R0, R5, 0xc0800000, 0x17 ;  /* 0xc080000005007811 */ /* 0x000fe200078eb8ff */
[----:B------:R-:W-:Y:S01]  /*0440*/  UMOV UR4, 0x42fe0000 ;  /* 0x42fe000000047882 */ /* 0x000fe20000000000 */
[----:B------:R-:W-:Y:S01]  /*0450*/  IADD3 R5, PT, PT, R6, 0x85, -R5 ;  /* 0x0000008506057810 */ /* 0x000fe20007ffe805 */
[----:B------:R-:W-:Y:S02]  /*0460*/  UIADD3 UR4, UPT, UPT, UR4, -0x3000000, URZ ;  /* 0xfd00000004047890 */ /* 0x000fe4000fffe0ff */
[----:B------:R-:W-:-:S04]  /*0470*/  IMAD.IADD R7, R7, 0x1, -R0 ;  /* 0x0000000107077824 */ /* 0x000fc800078e0a00 */
[----:B------:R-:W0:Y:S01]  /*0480*/  MUFU.RCP R0, R7 ;  /* 0x0000000700007308 */ /* 0x000e220000001000 */
[----:B------:R-:W-:-:S04]  /*0490*/  FADD.FTZ R9, -R7, -RZ ;  /* 0x800000ff07097221 */ /* 0x000fc80000010100 */
[----:B0-----:R-:W-:-:S04]  /*04a0*/  FFMA R11, R0, R9, 1 ;  /* 0x3f800000000b7423 */ /* 0x001fc80000000009 */
[----:B------:R-:W-:-:S04]  /*04b0*/  FFMA R0, R0, R11, R0 ;  /* 0x0000000b00007223 */ /* 0x000fc80000000000 */
[----:B------:R-:W-:-:S04]  /*04c0*/  FFMA R8, R0, UR4, RZ ;  /* 0x0000000400087c23 */ /* 0x000fc800080000ff */
[----:B------:R-:W-:-:S04]  /*04d0*/  FFMA R11, R9, R8, UR4 ;  /* 0x00000004090b7e23 */ /* 0x000fc80008000008 */
[----:B------:R-:W-:-:S04]  /*04e0*/  FFMA R11, R0, R11, R8 ;  /* 0x0000000b000b7223 */ /* 0x000fc80000000008 */
[----:B------:R-:W-:-:S04]  /*04f0*/  FFMA R10, R9, R11, UR4 ;  /* 0x00000004090a7e23 */ /* 0x000fc8000800000b */
        /* <DEDUP_REMOVED lines=14> */
[CC--:B------:R-:W-:Y:S01]  /*05e0*/  FFMA.RZ R5, R0.reuse, R10.reuse, R11 ;  /* 0x0000000a00057223 */ /* 0x0c0fe2000000c00b */
[C---:B------:R-:W-:Y:S01]  /*05f0*/  VIADD R7, R9.reuse, 0x20 ;  /* 0x0000002009077836 */ /* 0x040fe20000000000 */
[C---:B------:R-:W-:Y:S02]  /*0600*/  ISETP.NE.AND P2, PT, R9.reuse, RZ, PT ;  /* 0x000000ff0900720c */ /* 0x040fe40003f45270 */
[----:B------:R-:W-:Y:S01]  /*0610*/  ISETP.NE.AND P1, PT, R9, RZ, PT ;  /* 0x000000ff0900720c */ /* 0x000fe20003f25270 */
[----:B------:R-:W-:Y:S01]  /*0620*/  IMAD.MOV R9, RZ, RZ, -R9 ;  /* 0x000000ffff097224 */ /* 0x000fe200078e0a09 */
[----:B------:R-:W-:Y:S01]  /*0630*/  LOP3.LUT R6, R5, 0x7fffff, RZ, 0xc0, !PT ;  /* 0x007fffff05067812 */ /* 0x000fe200078ec0ff */
[CCC-:B------:R-:W-:Y:S01]  /*0640*/  FFMA.RP R5, R0.reuse, R10.reuse, R11.reuse ;  /* 0x0000000a00057223 */ /* 0x1c0fe2000000800b */
[----:B------:R-:W-:Y:S02]  /*0650*/  FFMA.RM R0, R0, R10, R11 ;  /* 0x0000000a00007223 */ /* 0x000fe4000000400b */
[----:B------:R-:W-:-:S03]  /*0660*/  LOP3.LUT R6, R6, 0x800000, RZ, 0xfc, !PT ;  /* 0x0080000006067812 */ /* 0x000fc600078efcff */
[----:B------:R-:W-:Y:S02]  /*0670*/  FSETP.NEU.FTZ.AND P0, PT, R5, R0, PT ;  /* 0x000000000500720b */ /* 0x000fe40003f1d000 */
[----:B------:R-:W-:Y:S02]  /*0680*/  SHF.L.U32 R7, R6, R7, RZ ;  /* 0x0000000706077219 */ /* 0x000fe400000006ff */
[----:B------:R-:W-:Y:S02]  /*0690*/  SEL R5, R9, RZ, P2 ;  /* 0x000000ff09057207 */ /* 0x000fe40001000000 */
[----:B------:R-:W-:Y:S02]  /*06a0*/  ISETP.NE.AND P1, PT, R7, RZ, P1 ;  /* 0x000000ff0700720c */ /* 0x000fe40000f25270 */
[----:B------:R-:W-:Y:S02]  /*06b0*/  SHF.R.U32.HI R5, RZ, R5, R6 ;  /* 0x00000005ff057219 */ /* 0x000fe40000011606 */
[----:B------:R-:W-:-:S02]  /*06c0*/  PLOP3.LUT P0, PT, P0, P1, PT, 0xf8, 0x8f ;  /* 0x00000000008f781c */ /* 0x000fc40000703f70 */
[----:B------:R-:W-:Y:S02]  /*06d0*/  SHF.R.U32.HI R7, RZ, 0x1, R5 ;  /* 0x00000001ff077819 */ /* 0x000fe40000011605 */
[----:B------:R-:W-:-:S04]  /*06e0*/  SEL R0, RZ, 0x1, !P0 ;  /* 0x00000001ff007807 */ /* 0x000fc80004000000 */
[----:B------:R-:W-:-:S04]  /*06f0*/  LOP3.LUT R0, R0, 0x1, R7, 0xf8, !PT ;  /* 0x0000000100007812 */ /* 0x000fc800078ef807 */
[----:B------:R-:W-:-:S05]  /*0700*/  LOP3.LUT R0, R0, R5, RZ, 0xc0, !PT ;  /* 0x0000000500007212 */ /* 0x000fca00078ec0ff */
[----:B------:R-:W-:-:S05]  /*0710*/  IMAD.IADD R7, R7, 0x1, R0 ;  /* 0x0000000107077824 */ /* 0x000fca00078e0200 */
[----:B------:R-:W-:Y:S01]  /*0720*/  LOP3.LUT R8, R7, R8, RZ, 0xfc, !PT ;  /* 0x0000000807087212 */ /* 0x000fe200078efcff */
[----:B------:R-:W-:Y:S06]  /*0730*/  BRA `(.L_x_303) ;  /* 0x0000000000347947 */ /* 0x000fec0003800000 */
.L_x_302:
[----:B------:R-:W-:-:S04]  /*0740*/  LOP3.LUT R8, R8, 0x80000000, RZ, 0xc0, !PT ;  /* 0x8000000008087812 */ /* 0x000fc800078ec0ff */
[----:B------:R-:W-:Y:S01]  /*0750*/  LOP3.LUT R8, R8, 0x7f800000, RZ, 0xfc, !PT ;  /* 0x7f80000008087812 */ /* 0x000fe200078efcff */
[----:B------:R-:W-:Y:S06]  /*0760*/  BRA `(.L_x_303) ;  /* 0x0000000000287947 */ /* 0x000fec0003800000 */
.L_x_301:
[----:B------:R-:W-:Y:S01]  /*0770*/  IMAD R8, R5, 0x800000, R8 ;  /* 0x0080000005087824 */ /* 0x000fe200078e0208 */
[----:B------:R-:W-:Y:S06]  /*0780*/  BRA `(.L_x_303) ;  /* 0x0000000000207947 */ /* 0x000fec0003800000 */
.L_x_300:
[----:B------:R-:W-:-:S04]  /*0790*/  LOP3.LUT R6, R7, 0x80000000, R6, 0x48, !PT ;  /* 0x8000000007067812 */ /* 0x000fc800078e4806 */
[----:B------:R-:W-:Y:S01]  /*07a0*/  LOP3.LUT R8, R6, 0x7f800000, RZ, 0xfc, !PT ;  /* 0x7f80000006087812 */ /* 0x000fe200078efcff */
[----:B------:R-:W-:Y:S06]  /*07b0*/  BRA `(.L_x_303) ;  /* 0x0000000000147947 */ /* 0x000fec0003800000 */
.L_x_299:
[----:B------:R-:W-:Y:S01]  /*07c0*/  LOP3.LUT R8, R7, 0x80000000, R6, 0x48, !PT ;  /* 0x8000000007087812 */ /* 0x000fe200078e4806 */
[----:B------:R-:W-:Y:S06]  /*07d0*/  BRA `(.L_x_303) ;  /* 0x00000000000c7947 */ /* 0x000fec0003800000 */
.L_x_298:
[----:B------:R-:W0:Y:S01]  /*07e0*/  MUFU.RSQ R8, -QNAN ;  /* 0xffc0000000087908 */ /* 0x000e220000001400 */
[----:B------:R-:W-:Y:S05]  /*07f0*/  BRA `(.L_x_303) ;  /* 0x0000000000047947 */ /* 0x000fea0003800000 */
.L_x_297:
[----:B------:R-:W-:-:S07]  /*0800*/  FADD.FTZ R8, R0, 127 ;  /* 0x42fe000000087421 */ /* 0x000fce0000010000 */
.L_x_303:
[----:B------:R-:W-:-:S04]  /*0810*/  IMAD.MOV.U32 R5, RZ, RZ, 0x0 ;  /* 0x00000000ff057424 */ /* 0x000fc800078e00ff */
[----:B0-----:R-:W-:Y:S05]  /*0820*/  RET.REL.NODEC R4 `(_Z15quantize_kernelPKfPafi) ;  /* 0xfffffff404f47950 */ /* 0x001fea0003c3ffff */
.L_x_304:
        /* <DEDUP_REMOVED lines=13> */
.L_x_323:


//--------------------- .text._Z17reduce_max_kernelPfS_i --------------------------
	.section	.text._Z17reduce_max_kernelPfS_i,"ax",@progbits
	.align	128
        .global         _Z17reduce_max_kernelPfS_i
        .type           _Z17reduce_max_kernelPfS_i,@function
        .size           _Z17reduce_max_kernelPfS_i,(.L_x_334 - _Z17reduce_max_kernelPfS_i)
        .other          _Z17reduce_max_kernelPfS_i,@"STO_CUDA_ENTRY STV_DEFAULT"
_Z17reduce_max_kernelPfS_i:
.text._Z17reduce_max_kernelPfS_i:
[----:B------:R-:W-:Y:S01]  /*0000*/  LDC R1, c[0x0][0x37c] ;  /* 0x0000df00ff017b82 */ /* 0x000fe20000000800 */
[----:B------:R-:W0:Y:S01]  /*0010*/  S2R R6, SR_TID.X ;  /* 0x0000000000067919 */ /* 0x000e220000002100 */
[----:B------:R-:W0:Y:S01]  /*0020*/  LDCU UR4, c[0x0][0x390] ;  /* 0x00007200ff0477ac */ /* 0x000e220008000800 */
[----:B------:R-:W-:Y:S01]  /*0030*/  BSSY.RECONVERGENT B0, `(.L_x_305) ;  /* 0x000000f000007945 */ /* 0x000fe20003800200 */
[----:B------:R-:W-:Y:S01]  /*0040*/  IMAD.MOV.U32 R0, RZ, RZ, RZ ;  /* 0x000000ffff007224 */ /* 0x000fe200078e00ff */
[----:B------:R-:W1:Y:S01]  /*0050*/  LDCU.64 UR6, c[0x0][0x358] ;  /* 0x00006b00ff0677ac */ /* 0x000e620008000a00 */
[----:B0-----:R-:W-:-:S13]  /*0060*/  ISETP.GE.AND P0, PT, R6, UR4, PT ;  /* 0x0000000406007c0c */ /* 0x001fda000bf06270 */
[----:B-1----:R-:W-:Y:S05]  /*0070*/  @P0 BRA `(.L_x_306) ;  /* 0x0000000000280947 */ /* 0x002fea0003800000 */
[----:B------:R-:W0:Y:S01]  /*0080*/  LDC R8, c[0x0][0x360] ;  /* 0x0000d800ff087b82 */ /* 0x000e220000000800 */
[----:B------:R-:W-:Y:S02]  /*0090*/  IMAD.MOV.U32 R0, RZ, RZ, RZ ;  /* 0x000000ffff007224 */ /* 0x000fe400078e00ff */
[----:B------:R-:W-:-:S05]  /*00a0*/  IMAD.MOV.U32 R7, RZ, RZ, R6 ;  /* 0x000000ffff077224 */ /* 0x000fca00078e0006 */
[----:B------:R-:W1:Y:S02]  /*00b0*/  LDC.64 R4, c[0x0][0x380] ;  /* 0x0000e000ff047b82 */ /* 0x000e640000000a00 */
.L_x_307:
[----:B-1----:R-:W-:-:S06]  /*00c0*/  IMAD.WIDE R2, R7, 0x4, R4 ;  /* 0x0000000407027825 */ /* 0x002fcc00078e0204 */
[----:B------:R-:W2:Y:S01]  /*00d0*/  LDG.E.CONSTANT R3, desc[UR6][R2.64] ;  /* 0x0000000602037981 */ /* 0x000ea2000c1e9900 */
[----:B0-----:R-:W-:-:S05]  /*00e0*/  IMAD.IADD R7, R8, 0x1, R7 ;  /* 0x0000000108077824 */ /* 0x001fca00078e0207 */
[----:B------:R-:W-:Y:S02]  /*00f0*/  ISETP.GE.AND P0, PT, R7, UR4, PT ;  /* 0x0000000407007c0c */ /* 0x000fe4000bf06270 */
[----:B--2---:R-:W-:-:S11]  /*0100*/  FMNMX R0, R3, R0, !PT ;  /* 0x0000000003007209 */ /* 0x004fd60007800000 */
[----:B------:R-:W-:Y:S05]  /*0110*/  @!P0 BRA `(.L_x_307) ;  /* 0xfffffffc00e88947 */ /* 0x000fea000383ffff */
.L_x_306:
[----:B------:R-:W-:Y:S05]  /*0120*/  BSYNC.RECONVERGENT B0 ;  /* 0x0000000000007941 */ /* 0x000fea0003800200 */
.L_x_305:
[----:B------:R-:W0:Y:S01]  /*0130*/  S2UR UR5, SR_CgaCtaId ;  /* 0x00000000000579c3 */ /* 0x000e220000008800 */
[----:B------:R-:W-:Y:S01]  /*0140*/  UMOV UR4, 0x400 ;  /* 0x0000040000047882 */ /* 0x000fe20000000000 */
[----:B------:R-:W1:Y:S01]  /*0150*/  LDCU UR8, c[0x0][0x360] ;  /* 0x00006c00ff0877ac */ /* 0x000e620008000800 */
[----:B------:R-:W-:Y:S01]  /*0160*/  ISETP.NE.AND P1, PT, R6, RZ, PT ;  /* 0x000000ff0600720c */ /* 0x000fe20003f25270 */
[----:B-1----:R-:W-:Y:S02]  /*0170*/  UISETP.GE.U32.AND UP0, UPT, UR8, 0x2, UPT ;  /* 0x000000020800788c */ /* 0x002fe4000bf06070 */
[----:B0-----:R-:W-:-:S06]  /*0180*/  ULEA UR4, UR5, UR4, 0x18 ;  /* 0x0000000405047291 */ /* 0x001fcc000f8ec0ff */
[----:B------:R-:W-:-:S05]  /*0190*/  LEA R3, R6, UR4, 0x2 ;  /* 0x0000000406037c11 */ /* 0x000fca000f8e10ff */
[----:B------:R0:W-:Y:S01]  /*01a0*/  STS [R3], R0 ;  /* 0x0000000003007388 */ /* 0x0001e20000000800 */
[----:B------:R-:W-:Y:S06]  /*01b0*/  BAR.SYNC.DEFER_BLOCKING 0x0 ;  /* 0x0000000000007b1d */ /* 0x000fec0000010000 */
[----:B------:R-:W-:Y:S05]  /*01c0*/  BRA.U !UP0, `(.L_x_308) ;  /* 0x0000000108387547 */ /* 0x000fea000b800000 */
[----:B0-----:R-:W-:-:S07]  /*01d0*/  IMAD.U32 R0, RZ, RZ, UR8 ;  /* 0x00000008ff007e24 */ /* 0x001fce000f8e00ff */
.L_x_309:
[----:B------:R-:W-:-:S05]  /*01e0*/  SHF.R.U32.HI R7, RZ, 0x1, R0 ;  /* 0x00000001ff077819 */ /* 0x000fca0000011600 */
[----:B------:R-:W-:-:S05]  /*01f0*/  IMAD.IADD R2, R7, 0x1, R6 ;  /* 0x0000000107027824 */ /* 0x000fca00078e0206 */
[----:B------:R-:W-:-:S04]  /*0200*/  ISETP.GE.U32.AND P0, PT, R2, UR8, PT ;  /* 0x0000000802007c0c */ /* 0x000fc8000bf06070 */
        /* <DEDUP_REMOVED lines=10> */
.L_x_308:
[----:B------:R-:W-:Y:S05]  /*02b0*/  @P1 EXIT ;  /* 0x000000000000194d */ /* 0x000fea0003800000 */
[----:B------:R-:W1:Y:S01]  /*02c0*/  S2UR UR5, SR_CgaCtaId ;  /* 0x00000000000579c3 */ /* 0x000e620000008800 */
[----:B------:R-:W-:-:S07]  /*02d0*/  UMOV UR4, 0x400 ;  /* 0x0000040000047882 */ /* 0x000fce0000000000 */
[----:B0-----:R-:W0:Y:S01]  /*02e0*/  LDC.64 R2, c[0x0][0x388] ;  /* 0x0000e200ff027b82 */ /* 0x001e220000000a00 */
[----:B-1----:R-:W-:-:S09]  /*02f0*/  ULEA UR4, UR5, UR4, 0x18 ;  /* 0x0000000405047291 */ /* 0x002fd2000f8ec0ff */
[----:B------:R-:W0:Y:S04]  /*0300*/  LDS R5, [UR4] ;  /* 0x00000004ff057984 */ /* 0x000e280008000800 */
[----:B0-----:R-:W-:Y:S01]  /*0310*/  STG.E desc[UR6][R2.64], R5 ;  /* 0x0000000502007986 */ /* 0x001fe2000c101906 */
[----:B------:R-:W-:Y:S05]  /*0320*/  EXIT ;  /* 0x000000000000794d */ /* 0x000fea0003800000 */
.L_x_310:
        /* <DEDUP_REMOVED lines=13> */
.L_x_334:


//--------------------- .text._Z15find_max_kernelPKfPfi --------------------------
	.section	.text._Z15find_max_kernelPKfPfi,"ax",@progbits
	.align	128
        .global         _Z15find_max_kernelPKfPfi
        .type           _Z15find_max_kernelPKfPfi,@function
        .size           _Z15find_max_kernelPKfPfi,(.L_x_335 - _Z15find_max_kernelPKfPfi)
        .other          _Z15find_max_kernelPKfPfi,@"STO_CUDA_ENTRY STV_DEFAULT"
_Z15find_max_kernelPKfPfi:
.text._Z15find_max_kernelPKfPfi:
[----:B------:R-:W-:Y:S01]  /*0000*/  LDC R1, c[0x0][0x37c] ;  /* 0x0000df00ff017b82 */ /* 0x000fe20000000800 */
[----:B------:R-:W0:Y:S01]  /*0010*/  S2R R8, SR_TID.X ;  /* 0x0000000000087919 */ /* 0x000e220000002100 */
[----:B------:R-:W0:Y:S01]  /*0020*/  LDCU UR8, c[0x0][0x360] ;  /* 0x00006c00ff0877ac */ /* 0x000e220008000800 */
[----:B------:R-:W-:Y:S01]  /*0030*/  BSSY.RECONVERGENT B0, `(.L_x_311) ;  /* 0x0000012000007945 */ /* 0x000fe20003800200 */
[----:B------:R-:W-:Y:S01]  /*0040*/  IMAD.MOV.U32 R6, RZ, RZ, RZ ;  /* 0x000000ffff067224 */ /* 0x000fe200078e00ff */
[----:B------:R-:W0:Y:S01]  /*0050*/  S2R R9, SR_CTAID.X ;  /* 0x0000000000097919 */ /* 0x000e220000002500 */
[----:B------:R-:W1:Y:S01]  /*0060*/  LDCU UR4, c[0x0][0x390] ;  /* 0x00007200ff0477ac */ /* 0x000e620008000800 */
[----:B------:R-:W2:Y:S01]  /*0070*/  LDCU.64 UR6, c[0x0][0x358] ;  /* 0x00006b00ff0677ac */ /* 0x000ea20008000a00 */
[----:B0-----:R-:W-:-:S05]  /*0080*/  IMAD R0, R9, UR8, R8 ;  /* 0x0000000809007c24 */ /* 0x001fca000f8e0208 */
[----:B-1----:R-:W-:-:S13]  /*0090*/  ISETP.GE.AND P0, PT, R0, UR4, PT ;  /* 0x0000000400007c0c */ /* 0x002fda000bf06270 */
[----:B--2---:R-:W-:Y:S05]  /*00a0*/  @P0 BRA `(.L_x_312) ;  /* 0x0000000000280947 */ /* 0x004fea0003800000 */
[----:B------:R-:W0:Y:S01]  /*00b0*/  LDC R7, c[0x0][0x370] ;  /* 0x0000dc00ff077b82 */ /* 0x000e220000000800 */
[----:B------:R-:W-:-:S07]  /*00c0*/  IMAD.MOV.U32 R6, RZ, RZ, RZ ;  /* 0x000000ffff067224 */ /* 0x000fce00078e00ff */
[----:B------:R-:W1:Y:S01]  /*00d0*/  LDC.64 R4, c[0x0][0x380] ;  /* 0x0000e000ff047b82 */ /* 0x000e620000000a00 */
[----:B0-----:R-:W-:-:S07]  /*00e0*/  IMAD R7, R7, UR8, RZ ;  /* 0x0000000807077c24 */ /* 0x001fce000f8e02ff */
.L_x_313:
[----:B-1----:R-:W-:-:S06]  /*00f0*/  IMAD.WIDE R2, R0, 0x4, R4 ;  /* 0x0000000400027825 */ /* 0x002fcc00078e0204 */
[----:B------:R-:W2:Y:S01]  /*0100*/  LDG.E.CONSTANT R3, desc[UR6][R2.64] ;  /* 0x0000000602037981 */ /* 0x000ea2000c1e9900 */
[----:B------:R-:W-:-:S05]  /*0110*/  IMAD.IADD R0, R7, 0x1, R0 ;  /* 0x0000000107007824 */ /* 0x000fca00078e0200 */
[----:B------:R-:W-:Y:S02]  /*0120*/  ISETP.GE.AND P0, PT, R0, UR4, PT ;  /* 0x0000000400007c0c */ /* 0x000fe4000bf06270 */
[----:B--2---:R-:W-:-:S11]  /*0130*/  FMNMX R6, |R3|, R6, !PT ;  /* 0x0000000603067209 */ /* 0x004fd60007800200 */
[----:B------:R-:W-:Y:S05]  /*0140*/  @!P0 BRA `(.L_x_313) ;  /* 0xfffffffc00e88947 */ /* 0x000fea000383ffff */
.L_x_312:
[----:B------:R-:W-:Y:S05]  /*0150*/  BSYNC.RECONVERGENT B0 ;  /* 0x0000000000007941 */ /* 0x000fea0003800200 */
.L_x_311:
[----:B------:R-:W0:Y:S01]  /*0160*/  S2UR UR5, SR_CgaCtaId ;  /* 0x00000000000579c3 */ /* 0x000e220000008800 */
[----:B------:R-:W-:Y:S01]  /*0170*/  UMOV UR4, 0x400 ;  /* 0x0000040000047882 */ /* 0x000fe20000000000 */
[----:B------:R-:W-:Y:S01]  /*0180*/  UISETP.GE.U32.AND UP0, UPT, UR8, 0x2, UPT ;  /* 0x000000020800788c */ /* 0x000fe2000bf06070 */
[----:B------:R-:W-:Y:S01]  /*0190*/  ISETP.NE.AND P1, PT, R8, RZ, PT ;  /* 0x000000ff0800720c */ /* 0x000fe20003f25270 */
[----:B0-----:R-:W-:-:S06]  /*01a0*/  ULEA UR4, UR5, UR4, 0x18 ;  /* 0x0000000405047291 */ /* 0x001fcc000f8ec0ff */
[----:B------:R-:W-:-:S05]  /*01b0*/  LEA R3, R8, UR4, 0x2 ;  /* 0x0000000408037c11 */ /* 0x000fca000f8e10ff */
[----:B------:R0:W-:Y:S01]  /*01c0*/  STS [R3], R6 ;  /* 0x0000000603007388 */ /* 0x0001e20000000800 */
[----:B------:R-:W-:Y:S06]  /*01d0*/  BAR.SYNC.DEFER_BLOCKING 0x0 ;  /* 0x0000000000007b1d */ /* 0x000fec0000010000 */
[----:B------:R-:W-:Y:S05]  /*01e0*/  BRA.U !UP0, `(.L_x_314) ;  /* 0x0000000108387547 */ /* 0x000fea000b800000 */
[----:B------:R-:W-:-:S07]  /*01f0*/  MOV R0, UR8 ;  /* 0x0000000800007c02 */ /* 0x000fce0008000f00 */
.L_x_315:
[----:B------:R-:W-:-:S05]  /*0200*/  SHF.R.U32.HI R7, RZ, 0x1, R0 ;  /* 0x00000001ff077819 */ /* 0x000fca0000011600 */
[----:B------:R-:W-:-:S05]  /*0210*/  IMAD.IADD R2, R7, 0x1, R8 ;  /* 0x0000000107027824 */ /* 0x000fca00078e0208 */
[----:B------:R-:W-:-:S04]  /*0220*/  ISETP.GE.U32.AND P0, PT, R2, UR8, PT ;  /* 0x0000000802007c0c */ /* 0x000fc8000bf06070 */
[----:B------:R-:W-:-:S13]  /*0230*/  ISETP.GE.U32.OR P0, PT, R8, R7, P0 ;  /* 0x000000070800720c */ /* 0x000fda0000706470 */
[----:B------:R-:W-:Y:S01]  /*0240*/  @!P0 IMAD R4, R7, 0x4, R3 ;  /* 0x0000000407048824 */ /* 0x000fe200078e0203 */
[----:B------:R-:W-:Y:S04]  /*0250*/  @!P0 LDS R2, [R3] ;  /* 0x0000000003028984 */ /* 0x000fe80000000800 */
[----:B------:R-:W1:Y:S02]  /*0260*/  @!P0 LDS R5, [R4] ;  /* 0x0000000004058984 */ /* 0x000e640000000800 */
[----:B-1----:R-:W-:-:S05]  /*0270*/  @!P0 FMNMX R2, R2, R5, !PT ;  /* 0x0000000502028209 */ /* 0x002fca0007800000 */
[----:B------:R1:W-:Y:S01]  /*0280*/  @!P0 STS [R3], R2 ;  /* 0x0000000203008388 */ /* 0x0003e20000000800 */
[----:B------:R-:W-:Y:S01]  /*0290*/  BAR.SYNC.DEFER_BLOCKING 0x0 ;  /* 0x0000000000007b1d */ /* 0x000fe20000010000 */
[----:B------:R-:W-:Y:S02]  /*02a0*/  ISETP.GT.U32.AND P0, PT, R0, 0x3, PT ;  /* 0x000000030000780c */ /* 0x000fe40003f04070 */
[----:B------:R-:W-:-:S11]  /*02b0*/  MOV R0, R7 ;  /* 0x0000000700007202 */ /* 0x000fd60000000f00 */
[----:B-1----:R-:W-:Y:S05]  /*02c0*/  @P0 BRA `(.L_x_315) ;  /* 0xfffffffc00cc0947 */ /* 0x002fea000383ffff */
.L_x_314:
[----:B------:R-:W-:Y:S05]  /*02d0*/  @P1 EXIT ;  /* 0x000000000000194d */ /* 0x000fea0003800000 */
[----:B------:R-:W1:Y:S01]  /*02e0*/  S2UR UR5, SR_CgaCtaId ;  /* 0x00000000000579c3 */ /* 0x000e620000008800 */
[----:B------:R-:W-:-:S07]  /*02f0*/  UMOV UR4, 0x400 ;  /* 0x0000040000047882 */ /* 0x000fce0000000000 */
[----:B0-----:R-:W0:Y:S01]  /*0300*/  LDC.64 R2, c[0x0][0x388] ;  /* 0x0000e200ff027b82 */ /* 0x001e220000000a00 */
[----:B-1----:R-:W-:Y:S01]  /*0310*/  ULEA UR4, UR5, UR4, 0x18 ;  /* 0x0000000405047291 */ /* 0x002fe2000f8ec0ff */
[----:B0-----:R-:W-:-:S08]  /*0320*/  IMAD.WIDE.U32 R2, R9, 0x4, R2 ;  /* 0x0000000409027825 */ /* 0x001fd000078e0002 */
[----:B------:R-:W0:Y:S04]  /*0330*/  LDS R5, [UR4] ;  /* 0x00000004ff057984 */ /* 0x000e280008000800 */
[----:B0-----:R-:W-:Y:S01]  /*0340*/  STG.E desc[UR6][R2.64], R5 ;  /* 0x0000000502007986 */ /* 0x001fe2000c101906 */
[----:B------:R-:W-:Y:S05]  /*0350*/  EXIT ;  /* 0x000000000000794d */ /* 0x000fea0003800000 */
.L_x_316:
        /* <DEDUP_REMOVED lines=10> */
.L_x_335:


//--------------------- .nv.shared.attention_fp32_kernel --------------------------
	.section	.nv.shared.attention_fp32_kernel,"aw",@nobits
	.sectionflags	@""
	.align	16
.nv.shared.attention_fp32_kernel:
	.zero		3072


//--------------------- .nv.shared.reserved.0     --------------------------
	.section	.nv.shared.reserved.0,"aw",@nobits
	.weak		__nv_reservedSMEM_offset_0_alias
	.size		__nv_reservedSMEM_offset_0_alias, 0, 64
	.other		__nv_reservedSMEM_offset_0_alias,@"STO_CUDA_RESERVED_SHARED STV_DEFAULT"
__nv_reservedSMEM_offset_0_alias:
	.zero		0
	.zero		64


//--------------------- .nv.shared._Z47flash_attention_int8_decode_batched_wmma_kernelPKaS0_S0_Pffffiiif --------------------------
	.section	.nv.shared._Z47flash_attention_int8_decode_batched_wmma_kernelPKaS0_S0_Pffffiiif,"aw",@nobits
	.sectionflags	@""
	.align	16
.nv.shared._Z47flash_attention_int8_decode_batched_wmma_kernelPKaS0_S0_Pffffiiif:
	.zero		1152


//--------------------- .nv.shared._Z39flash_attention_int8_decode_dp4a_kernelPKaS0_S0_Pffffiif --------------------------
	.section	.nv.shared._Z39flash_attention_int8_decode_dp4a_kernelPKaS0_S0_Pffffiif,"aw",@nobits
	.sectionflags	@""
	.align	16
.nv.shared._Z39flash_attention_int8_decode_dp4a_kernelPKaS0_S0_Pffffiif:
	.zero		1056


//--------------------- .nv.shared._Z39flash_attention_int8_decode_wmma_kernelPKaS0_S0_Pffffiif --------------------------
	.section	.nv.shared._Z39flash_attention_int8_decode_wmma_kernelPKaS0_S0_Pffffiif,"aw",@nobits
	.sectionflags	@""
	.align	16
.nv.shared._Z39flash_attention_int8_decode_wmma_kernelPKaS0_S0_Pffffiif:
	.zero		1056


//--------------------- .nv.shared._Z34flash_attention_int8_decode_kernelPKaS0_S0_Pffffiif --------------------------
	.section	.nv.shared._Z34flash_attention_int8_decode_kernelPKaS0_S0_Pffffiif,"aw",@nobits
	.sectionflags	@""
	.align	16
.nv.shared._Z34flash_attention_int8_decode_kernelPKaS0_S0_Pffffiif:
	.zero		1168


//--------------------- .nv.shared._Z21int8_gemm_wmma_kernelPKaS0_Piiii --------------------------
	.section	.nv.shared._Z21int8_gemm_wmma_kernelPKaS0_Piiii,"aw",@nobits
	.sectionflags	@""
	.align	16
	.zero		1024


//--------------------- .nv.shared._Z31dequantize_int32_to_fp32_kernelPKiPfffi --------------------------
	.section	.nv.shared._Z31dequantize_int32_to_fp32_kernelPKiPfffi,"aw",@nobits
	.sectionflags	@""
	.align	16
	.zero		1024


//--------------------- .nv.shared._Z26quantize_with_scale_kernelPKfPafi --------------------------
	.section	.nv.shared._Z26quantize_with_scale_kernelPKfPafi,"aw",@nobits
	.sectionflags	@""
	.align	16
	.zero		1024


//--------------------- .nv.shared._Z28quantize_fp32_to_int8_kernelPKfPaPfi --------------------------
	.section	.nv.shared._Z28quantize_fp32_to_int8_kernelPKfPaPfi,"aw",@nobits
	.sectionflags	@""
	.align	16
.nv.shared._Z28quantize_fp32_to_int8_kernelPKfPaPfi:
	.zero		2048


//--------------------- .nv.shared._Z15quantize_kernelPKfPafi --------------------------
	.section	.nv.shared._Z15quantize_kernelPKfPafi,"aw",@nobits
	.sectionflags	@""
	.align	16
	.zero		1024


//--------------------- .nv.shared._Z17reduce_max_kernelPfS_i --------------------------
	.section	.nv.shared._Z17reduce_max_kernelPfS_i,"aw",@nobits
	.sectionflags	@""
	.align	16
.nv.shared._Z17reduce_max_kernelPfS_i:
	.zero		2048


//--------------------- .nv.shared._Z15find_max_kernelPKfPfi --------------------------
	.section	.nv.shared._Z15find_max_kernelPKfPfi,"aw",@nobits
	.sectionflags	@""
	.align	16
.nv.shared._Z15find_max_kernelPKfPfi:
	.zero		2048


//--------------------- .nv.constant0.attention_fp32_kernel --------------------------
	.section	.nv.constant0.attention_fp32_kernel,"a",@progbits
	.sectionflags	@""
	.align	4
.nv.constant0.attention_fp32_kernel:
	.zero		940


//--------------------- .nv.constant0._Z47flash_attention_int8_decode_batched_wmma_kernelPKaS0_S0_Pffffiiif --------------------------
	.section	.nv.constant0._Z47flash_attention_int8_decode_batched_wmma_kernelPKaS0_S0_Pffffiiif,"a",@progbits
	.sectionflags	@""
	.align	4
.nv.constant0._Z47flash_attention_int8_decode_batched_wmma_kernelPKaS0_S0_Pffffiiif:
	.zero		956


//--------------------- .nv.constant0._Z39flash_attention_int8_decode_dp4a_kernelPKaS0_S0_Pffffiif --------------------------
	.section	.nv.constant0._Z39flash_attention_int8_decode_dp4a_kernelPKaS0_S0_Pffffiif,"a",@progbits
	.sectionflags	@""
	.align	4
.nv.constant0._Z39flash_attention_int8_decode_dp4a_kernelPKaS0_S0_Pffffiif:
	.zero		952


//--------------------- .nv.constant0._Z39flash_attention_int8_decode_wmma_kernelPKaS0_S0_Pffffiif --------------------------
	.section	.nv.constant0._Z39flash_attention_int8_decode_wmma_kernelPKaS0_S0_Pffffiif,"a",@progbits
	.sectionflags	@""
	.align	4
.nv.constant0._Z39flash_attention_int8_decode_wmma_kernelPKaS0_S0_Pffffiif:
	.zero		952


//--------------------- .nv.constant0._Z34flash_attention_int8_decode_kernelPKaS0_S0_Pffffiif --------------------------
	.section	.nv.constant0._Z34flash_attention_int8_decode_kernelPKaS0_S0_Pffffiif,"a",@progbits
	.sectionflags	@""
	.align	4
.nv.constant0._Z34flash_attention_int8_decode_kernelPKaS0_S0_Pffffiif:
	.zero		952


//--------------------- .nv.constant0._Z21int8_gemm_wmma_kernelPKaS0_Piiii --------------------------
	.section	.nv.constant0._Z21int8_gemm_wmma_kernelPKaS0_Piiii,"a",@progbits
	.sectionflags	@""
	.align	4
.nv.constant0._Z21int8_gemm_wmma_kernelPKaS0_Piiii:
	.zero		932


//--------------------- .nv.constant0._Z31dequantize_int32_to_fp32_kernelPKiPfffi --------------------------
	.section	.nv.constant0._Z31dequantize_int32_to_fp32_kernelPKiPfffi,"a",@progbits
	.sectionflags	@""
	.align	4
.nv.constant0._Z31dequantize_int32_to_fp32_kernelPKiPfffi:
	.zero		924


//--------------------- .nv.constant0._Z26quantize_with_scale_kernelPKfPafi --------------------------
	.section	.nv.constant0._Z26quantize_with_scale_kernelPKfPafi,"a",@progbits
	.sectionflags	@""
	.align	4
.nv.constant0._Z26quantize_with_scale_kernelPKfPafi:
	.zero		920


//--------------------- .nv.constant0._Z28quantize_fp32_to_int8_kernelPKfPaPfi --------------------------
	.section	.nv.constant0._Z28quantize_fp32_to_int8_kernelPKfPaPfi,"a",@progbits
	.sectionflags	@""
	.align	4
.nv.constant0._Z28quantize_fp32_to_int8_kernelPKfPaPfi:
	.zero		924


//--------------------- .nv.constant0._Z15quantize_kernelPKfPafi --------------------------
	.section	.nv.constant0._Z15quantize_kernelPKfPafi,"a",@progbits
	.sectionflags	@""
	.align	4
.nv.constant0._Z15quantize_kernelPKfPafi:
	.zero		920


//--------------------- .nv.constant0._Z17reduce_max_kernelPfS_i --------------------------
	.section	.nv.constant0._Z17reduce_max_kernelPfS_i,"a",@progbits
	.sectionflags	@""
	.align	4
.nv.constant0._Z17reduce_max_kernelPfS_i:
	.zero		916


//--------------------- .nv.constant0._Z15find_max_kernelPKfPfi --------------------------
	.section	.nv.constant0._Z15find_max_kernelPKfPfi,"a",@progbits
	.sectionflags	@""
	.align	4
.nv.constant0._Z15find_max_kernelPKfPfi:
	.zero		916


//--------------------- SYMBOLS --------------------------

	.type		.nv.reservedSmem.offset0,@object
	.size		.nv.reservedSmem.offset0,0x4
	.type		.nv.reservedSmem.cap,@object
	.size		.nv.reservedSmem.cap,0x4
